//
// Generated by NVIDIA NVVM Compiler
//
// Compiler Build ID: CL-36424714
// Cuda compilation tools, release 13.0, V13.0.88
// Based on NVVM 20.0.0
//

.version 9.0
.target sm_100
.address_size 64

.const .align 4 .b8 ag_types__impls__ark_ff__fields__models__fp__Fp_ark_ff__fields__models__fp__montgomery_backend__MontBackend_ark_bn254__fields__fr__FrConfig__4___4__ONE[32] = {251, 255, 255, 79, 28, 52, 150, 172, 41, 205, 96, 159, 149, 118, 252, 54, 46, 70, 121, 120, 111, 163, 110, 102, 47, 223, 7, 154, 193, 119, 10, 14};
.const .align 4 .b8 ag_types__impls__ark_ff__fields__models__fp__Fp_ark_ff__fields__models__fp__montgomery_backend__MontBackend_ark_bn254__fields__fr__FrConfig__4___4__P[32] = {1, 0, 0, 240, 147, 245, 225, 67, 145, 112, 185, 121, 72, 232, 51, 40, 93, 88, 129, 129, 182, 69, 80, 184, 41, 160, 49, 225, 114, 78, 100, 48};
.const .align 4 .b8 ag_types__impls__ark_ff__fields__models__fp__Fp_ark_ff__fields__models__fp__montgomery_backend__MontBackend_ark_bn254__fields__fr__FrConfig__4___4__R2[32] = {167, 109, 33, 174, 69, 230, 184, 27, 227, 89, 92, 227, 177, 58, 254, 83, 133, 128, 187, 83, 61, 131, 73, 140, 165, 68, 78, 127, 177, 208, 22, 2};
.const .align 4 .b8 ag_types__impls__ark_ff__fields__models__fp__Fp_ark_ff__fields__models__fp__montgomery_backend__MontBackend_ark_bn254__fields__fr__FrConfig__4___4__ZERO[32];
.const .align 4 .b8 ag_types__impls__ark_ff__fields__models__fp__Fp_ark_ff__fields__models__fp__montgomery_backend__MontBackend_ark_bn254__fields__fq__FqConfig__4___4__ONE[32] = {157, 13, 143, 197, 141, 67, 93, 211, 61, 11, 199, 245, 40, 235, 120, 10, 44, 70, 121, 120, 111, 163, 110, 102, 47, 223, 7, 154, 193, 119, 10, 14};
.const .align 4 .b8 ag_types__impls__ark_ff__fields__models__fp__Fp_ark_ff__fields__models__fp__montgomery_backend__MontBackend_ark_bn254__fields__fq__FqConfig__4___4__P[32] = {71, 253, 124, 216, 22, 140, 32, 60, 141, 202, 113, 104, 145, 106, 129, 151, 93, 88, 129, 129, 182, 69, 80, 184, 41, 160, 49, 225, 114, 78, 100, 48};
.const .align 4 .b8 ag_types__impls__ark_ff__fields__models__fp__Fp_ark_ff__fields__models__fp__montgomery_backend__MontBackend_ark_bn254__fields__fq__FqConfig__4___4__R2[32] = {137, 250, 138, 83, 91, 252, 44, 243, 251, 1, 69, 212, 17, 25, 231, 181, 246, 127, 65, 10, 255, 30, 171, 71, 31, 53, 184, 202, 113, 159, 216, 6};
.const .align 4 .b8 ag_types__impls__ark_ff__fields__models__fp__Fp_ark_ff__fields__models__fp__montgomery_backend__MontBackend_ark_bn254__fields__fq__FqConfig__4___4__ZERO[32];

.func  (.param .align 16 .b8 func_retval0[96]) _Z107ag_types__impls__ark_ec__models__short_weierstrass__affine__Affine_ark_bn254__curves__g1__Config__add_mixed106ag_types__impls__ark_ec__models__short_weierstrass__affine__Affine_ark_bn254__curves__g1__Config__jacobian104ag_types__impls__ark_ec__models__short_weierstrass__affine__Affine_ark_bn254__curves__g1__Config__affine(
	.param .align 16 .b8 _Z107ag_types__impls__ark_ec__models__short_weierstrass__affine__Affine_ark_bn254__curves__g1__Config__add_mixed106ag_types__impls__ark_ec__models__short_weierstrass__affine__Affine_ark_bn254__curves__g1__Config__jacobian104ag_types__impls__ark_ec__models__short_weierstrass__affine__Affine_ark_bn254__curves__g1__Config__affine_param_0[96],
	.param .align 16 .b8 _Z107ag_types__impls__ark_ec__models__short_weierstrass__affine__Affine_ark_bn254__curves__g1__Config__add_mixed106ag_types__impls__ark_ec__models__short_weierstrass__affine__Affine_ark_bn254__curves__g1__Config__jacobian104ag_types__impls__ark_ec__models__short_weierstrass__affine__Affine_ark_bn254__curves__g1__Config__affine_param_1[64]
)
{
	.reg .pred 	%p<812>;
	.reg .b32 	%r<25265>;

	ld.param.v4.u32 	{%r1230, %r1231, %r1232, %r1233}, [_Z107ag_types__impls__ark_ec__models__short_weierstrass__affine__Affine_ark_bn254__curves__g1__Config__add_mixed106ag_types__impls__ark_ec__models__short_weierstrass__affine__Affine_ark_bn254__curves__g1__Config__jacobian104ag_types__impls__ark_ec__models__short_weierstrass__affine__Affine_ark_bn254__curves__g1__Config__affine_param_0+48];
	ld.param.v4.u32 	{%r1226, %r1227, %r1228, %r1229}, [_Z107ag_types__impls__ark_ec__models__short_weierstrass__affine__Affine_ark_bn254__curves__g1__Config__add_mixed106ag_types__impls__ark_ec__models__short_weierstrass__affine__Affine_ark_bn254__curves__g1__Config__jacobian104ag_types__impls__ark_ec__models__short_weierstrass__affine__Affine_ark_bn254__curves__g1__Config__affine_param_0+32];
	ld.param.v4.u32 	{%r24949, %r24950, %r24951, %r24952}, [_Z107ag_types__impls__ark_ec__models__short_weierstrass__affine__Affine_ark_bn254__curves__g1__Config__add_mixed106ag_types__impls__ark_ec__models__short_weierstrass__affine__Affine_ark_bn254__curves__g1__Config__jacobian104ag_types__impls__ark_ec__models__short_weierstrass__affine__Affine_ark_bn254__curves__g1__Config__affine_param_0+16];
	ld.param.v4.u32 	{%r24945, %r24946, %r24947, %r24948}, [_Z107ag_types__impls__ark_ec__models__short_weierstrass__affine__Affine_ark_bn254__curves__g1__Config__add_mixed106ag_types__impls__ark_ec__models__short_weierstrass__affine__Affine_ark_bn254__curves__g1__Config__jacobian104ag_types__impls__ark_ec__models__short_weierstrass__affine__Affine_ark_bn254__curves__g1__Config__affine_param_0];
	ld.param.v4.u32 	{%r25217, %r25218, %r25219, %r25220}, [_Z107ag_types__impls__ark_ec__models__short_weierstrass__affine__Affine_ark_bn254__curves__g1__Config__add_mixed106ag_types__impls__ark_ec__models__short_weierstrass__affine__Affine_ark_bn254__curves__g1__Config__jacobian104ag_types__impls__ark_ec__models__short_weierstrass__affine__Affine_ark_bn254__curves__g1__Config__affine_param_0+64];
	ld.param.v4.u32 	{%r25221, %r25222, %r25223, %r25224}, [_Z107ag_types__impls__ark_ec__models__short_weierstrass__affine__Affine_ark_bn254__curves__g1__Config__add_mixed106ag_types__impls__ark_ec__models__short_weierstrass__affine__Affine_ark_bn254__curves__g1__Config__jacobian104ag_types__impls__ark_ec__models__short_weierstrass__affine__Affine_ark_bn254__curves__g1__Config__affine_param_0+80];
	ld.param.v4.u32 	{%r25252, %r25251, %r25250, %r25249}, [_Z107ag_types__impls__ark_ec__models__short_weierstrass__affine__Affine_ark_bn254__curves__g1__Config__add_mixed106ag_types__impls__ark_ec__models__short_weierstrass__affine__Affine_ark_bn254__curves__g1__Config__jacobian104ag_types__impls__ark_ec__models__short_weierstrass__affine__Affine_ark_bn254__curves__g1__Config__affine_param_1+48];
	ld.param.v4.u32 	{%r25256, %r25255, %r25254, %r25253}, [_Z107ag_types__impls__ark_ec__models__short_weierstrass__affine__Affine_ark_bn254__curves__g1__Config__add_mixed106ag_types__impls__ark_ec__models__short_weierstrass__affine__Affine_ark_bn254__curves__g1__Config__jacobian104ag_types__impls__ark_ec__models__short_weierstrass__affine__Affine_ark_bn254__curves__g1__Config__affine_param_1+32];
	ld.param.v4.u32 	{%r25260, %r25259, %r25258, %r25257}, [_Z107ag_types__impls__ark_ec__models__short_weierstrass__affine__Affine_ark_bn254__curves__g1__Config__add_mixed106ag_types__impls__ark_ec__models__short_weierstrass__affine__Affine_ark_bn254__curves__g1__Config__jacobian104ag_types__impls__ark_ec__models__short_weierstrass__affine__Affine_ark_bn254__curves__g1__Config__affine_param_1+16];
	ld.param.v4.u32 	{%r25264, %r25263, %r25262, %r25261}, [_Z107ag_types__impls__ark_ec__models__short_weierstrass__affine__Affine_ark_bn254__curves__g1__Config__add_mixed106ag_types__impls__ark_ec__models__short_weierstrass__affine__Affine_ark_bn254__curves__g1__Config__jacobian104ag_types__impls__ark_ec__models__short_weierstrass__affine__Affine_ark_bn254__curves__g1__Config__affine_param_1];
	ld.const.u32 	%r1258, [ag_types__impls__ark_ff__fields__models__fp__Fp_ark_ff__fields__models__fp__montgomery_backend__MontBackend_ark_bn254__fields__fq__FqConfig__4___4__ZERO];
	ld.const.u32 	%r1259, [ag_types__impls__ark_ff__fields__models__fp__Fp_ark_ff__fields__models__fp__montgomery_backend__MontBackend_ark_bn254__fields__fq__FqConfig__4___4__ZERO+8];
	ld.const.u32 	%r1261, [ag_types__impls__ark_ff__fields__models__fp__Fp_ark_ff__fields__models__fp__montgomery_backend__MontBackend_ark_bn254__fields__fq__FqConfig__4___4__ZERO+12];
	ld.const.u32 	%r1263, [ag_types__impls__ark_ff__fields__models__fp__Fp_ark_ff__fields__models__fp__montgomery_backend__MontBackend_ark_bn254__fields__fq__FqConfig__4___4__ZERO+16];
	ld.const.u32 	%r1265, [ag_types__impls__ark_ff__fields__models__fp__Fp_ark_ff__fields__models__fp__montgomery_backend__MontBackend_ark_bn254__fields__fq__FqConfig__4___4__ZERO+20];
	ld.const.u32 	%r1267, [ag_types__impls__ark_ff__fields__models__fp__Fp_ark_ff__fields__models__fp__montgomery_backend__MontBackend_ark_bn254__fields__fq__FqConfig__4___4__ZERO+24];
	ld.const.u32 	%r1269, [ag_types__impls__ark_ff__fields__models__fp__Fp_ark_ff__fields__models__fp__montgomery_backend__MontBackend_ark_bn254__fields__fq__FqConfig__4___4__ZERO+28];
	setp.ne.s32 	%p5, %r25217, %r1258;
	ld.const.u32 	%r1271, [ag_types__impls__ark_ff__fields__models__fp__Fp_ark_ff__fields__models__fp__montgomery_backend__MontBackend_ark_bn254__fields__fq__FqConfig__4___4__ZERO+4];
	setp.ne.s32 	%p6, %r25218, %r1271;
	or.pred  	%p7, %p5, %p6;
	setp.ne.s32 	%p8, %r25219, %r1259;
	or.pred  	%p9, %p7, %p8;
	setp.ne.s32 	%p10, %r25220, %r1261;
	or.pred  	%p11, %p9, %p10;
	setp.ne.s32 	%p12, %r25221, %r1263;
	or.pred  	%p13, %p11, %p12;
	setp.ne.s32 	%p14, %r25222, %r1265;
	or.pred  	%p15, %p13, %p14;
	setp.ne.s32 	%p16, %r25223, %r1267;
	or.pred  	%p17, %p15, %p16;
	setp.ne.s32 	%p18, %r25224, %r1269;
	or.pred  	%p19, %p17, %p18;
	@%p19 bra 	$L__BB0_15;
	ld.const.u32 	%r25248, [ag_types__impls__ark_ff__fields__models__fp__Fp_ark_ff__fields__models__fp__montgomery_backend__MontBackend_ark_bn254__fields__fq__FqConfig__4___4__ONE];
	ld.const.u32 	%r25247, [ag_types__impls__ark_ff__fields__models__fp__Fp_ark_ff__fields__models__fp__montgomery_backend__MontBackend_ark_bn254__fields__fq__FqConfig__4___4__ONE+4];
	ld.const.u32 	%r25246, [ag_types__impls__ark_ff__fields__models__fp__Fp_ark_ff__fields__models__fp__montgomery_backend__MontBackend_ark_bn254__fields__fq__FqConfig__4___4__ONE+8];
	ld.const.u32 	%r25245, [ag_types__impls__ark_ff__fields__models__fp__Fp_ark_ff__fields__models__fp__montgomery_backend__MontBackend_ark_bn254__fields__fq__FqConfig__4___4__ONE+12];
	ld.const.u32 	%r25244, [ag_types__impls__ark_ff__fields__models__fp__Fp_ark_ff__fields__models__fp__montgomery_backend__MontBackend_ark_bn254__fields__fq__FqConfig__4___4__ONE+16];
	ld.const.u32 	%r25243, [ag_types__impls__ark_ff__fields__models__fp__Fp_ark_ff__fields__models__fp__montgomery_backend__MontBackend_ark_bn254__fields__fq__FqConfig__4___4__ONE+20];
	ld.const.u32 	%r25242, [ag_types__impls__ark_ff__fields__models__fp__Fp_ark_ff__fields__models__fp__montgomery_backend__MontBackend_ark_bn254__fields__fq__FqConfig__4___4__ONE+24];
	ld.const.u32 	%r25241, [ag_types__impls__ark_ff__fields__models__fp__Fp_ark_ff__fields__models__fp__montgomery_backend__MontBackend_ark_bn254__fields__fq__FqConfig__4___4__ONE+28];
	bra.uni 	$L__BB0_696;
$L__BB0_2:
	setp.gt.u32 	%p22, %r24890, %r36;
	@%p22 bra 	$L__BB0_14;
	setp.lt.u32 	%p23, %r24890, %r36;
	@%p23 bra 	$L__BB0_17;
	setp.gt.u32 	%p24, %r24891, %r39;
	@%p24 bra 	$L__BB0_14;
	setp.lt.u32 	%p25, %r24891, %r39;
	@%p25 bra 	$L__BB0_17;
	setp.gt.u32 	%p26, %r24892, %r35;
	@%p26 bra 	$L__BB0_14;
	setp.lt.u32 	%p27, %r24892, %r35;
	@%p27 bra 	$L__BB0_17;
	setp.gt.u32 	%p28, %r24893, %r38;
	@%p28 bra 	$L__BB0_14;
	setp.lt.u32 	%p29, %r24893, %r38;
	@%p29 bra 	$L__BB0_17;
	setp.gt.u32 	%p30, %r24894, %r34;
	@%p30 bra 	$L__BB0_14;
	setp.lt.u32 	%p31, %r24894, %r34;
	@%p31 bra 	$L__BB0_17;
	setp.gt.u32 	%p32, %r24895, %r37;
	@%p32 bra 	$L__BB0_14;
	setp.lt.u32 	%p33, %r24895, %r37;
	setp.lt.u32 	%p34, %r24896, %r33;
	or.pred  	%p35, %p33, %p34;
	@%p35 bra 	$L__BB0_17;
$L__BB0_14:
	// begin inline asm
	sub.cc.u32 %r24896, %r24896, %r33;
subc.cc.u32 %r24895, %r24895, %r37;
subc.cc.u32 %r24894, %r24894, %r34;
subc.cc.u32 %r24893, %r24893, %r38;
subc.cc.u32 %r24892, %r24892, %r35;
subc.cc.u32 %r24891, %r24891, %r39;
subc.cc.u32 %r24890, %r24890, %r36;
subc.u32 %r24889, %r24889, %r40;

	// end inline asm
	bra.uni 	$L__BB0_17;
$L__BB0_15:
	mov.b32 	%r2449, 0;
	// begin inline asm
	mad.lo.cc.u32 %r1273, %r25217, %r25218, %r2449;
	// end inline asm
	// begin inline asm
	madc.hi.cc.u32 %r1277, %r25217, %r25218, %r2449;
	// end inline asm
	// begin inline asm
	madc.lo.cc.u32 %r1281, %r25217, %r25220, %r2449;
	// end inline asm
	// begin inline asm
	madc.hi.cc.u32 %r1285, %r25217, %r25220, %r2449;
	// end inline asm
	// begin inline asm
	madc.lo.cc.u32 %r1289, %r25217, %r25222, %r2449;
	// end inline asm
	// begin inline asm
	madc.hi.cc.u32 %r1293, %r25217, %r25222, %r2449;
	// end inline asm
	// begin inline asm
	madc.lo.cc.u32 %r1297, %r25217, %r25224, %r2449;
	// end inline asm
	// begin inline asm
	madc.hi.cc.u32 %r1301, %r25217, %r25224, %r2449;
	// end inline asm
	// begin inline asm
	mad.lo.cc.u32 %r1305, %r25218, %r25217, %r1273;
	// end inline asm
	// begin inline asm
	madc.hi.cc.u32 %r1309, %r25218, %r25217, %r1277;
	// end inline asm
	// begin inline asm
	madc.lo.cc.u32 %r1313, %r25218, %r25219, %r1281;
	// end inline asm
	// begin inline asm
	madc.hi.cc.u32 %r1317, %r25218, %r25219, %r1285;
	// end inline asm
	// begin inline asm
	madc.lo.cc.u32 %r1321, %r25218, %r25221, %r1289;
	// end inline asm
	// begin inline asm
	madc.hi.cc.u32 %r1325, %r25218, %r25221, %r1293;
	// end inline asm
	// begin inline asm
	madc.lo.cc.u32 %r1329, %r25218, %r25223, %r1297;
	// end inline asm
	// begin inline asm
	madc.hi.cc.u32 %r1333, %r25218, %r25223, %r1301;
	// end inline asm
	// begin inline asm
	addc.cc.u32 %r1337, %r2449, %r2449;
	// end inline asm
	// begin inline asm
	mad.lo.cc.u32 %r1340, %r25219, %r25218, %r1313;
	// end inline asm
	// begin inline asm
	madc.hi.cc.u32 %r1344, %r25219, %r25218, %r1317;
	// end inline asm
	// begin inline asm
	madc.lo.cc.u32 %r1348, %r25219, %r25220, %r1321;
	// end inline asm
	// begin inline asm
	madc.hi.cc.u32 %r1352, %r25219, %r25220, %r1325;
	// end inline asm
	// begin inline asm
	madc.lo.cc.u32 %r1356, %r25219, %r25222, %r1329;
	// end inline asm
	// begin inline asm
	madc.hi.cc.u32 %r1360, %r25219, %r25222, %r1333;
	// end inline asm
	// begin inline asm
	madc.lo.cc.u32 %r1364, %r25219, %r25224, %r1337;
	// end inline asm
	// begin inline asm
	madc.hi.cc.u32 %r1368, %r25219, %r25224, %r2449;
	// end inline asm
	// begin inline asm
	mad.lo.cc.u32 %r1372, %r25220, %r25217, %r1340;
	// end inline asm
	// begin inline asm
	madc.hi.cc.u32 %r1376, %r25220, %r25217, %r1344;
	// end inline asm
	// begin inline asm
	madc.lo.cc.u32 %r1380, %r25220, %r25219, %r1348;
	// end inline asm
	// begin inline asm
	madc.hi.cc.u32 %r1384, %r25220, %r25219, %r1352;
	// end inline asm
	// begin inline asm
	madc.lo.cc.u32 %r1388, %r25220, %r25221, %r1356;
	// end inline asm
	// begin inline asm
	madc.hi.cc.u32 %r1392, %r25220, %r25221, %r1360;
	// end inline asm
	// begin inline asm
	madc.lo.cc.u32 %r1396, %r25220, %r25223, %r1364;
	// end inline asm
	// begin inline asm
	madc.hi.cc.u32 %r1400, %r25220, %r25223, %r1368;
	// end inline asm
	// begin inline asm
	addc.cc.u32 %r1404, %r2449, %r2449;
	// end inline asm
	// begin inline asm
	mad.lo.cc.u32 %r1407, %r25221, %r25218, %r1380;
	// end inline asm
	// begin inline asm
	madc.hi.cc.u32 %r1411, %r25221, %r25218, %r1384;
	// end inline asm
	// begin inline asm
	madc.lo.cc.u32 %r1415, %r25221, %r25220, %r1388;
	// end inline asm
	// begin inline asm
	madc.hi.cc.u32 %r1419, %r25221, %r25220, %r1392;
	// end inline asm
	// begin inline asm
	madc.lo.cc.u32 %r1423, %r25221, %r25222, %r1396;
	// end inline asm
	// begin inline asm
	madc.hi.cc.u32 %r1427, %r25221, %r25222, %r1400;
	// end inline asm
	// begin inline asm
	madc.lo.cc.u32 %r1431, %r25221, %r25224, %r1404;
	// end inline asm
	// begin inline asm
	madc.hi.cc.u32 %r1435, %r25221, %r25224, %r2449;
	// end inline asm
	// begin inline asm
	mad.lo.cc.u32 %r1439, %r25222, %r25217, %r1407;
	// end inline asm
	// begin inline asm
	madc.hi.cc.u32 %r1443, %r25222, %r25217, %r1411;
	// end inline asm
	// begin inline asm
	madc.lo.cc.u32 %r1447, %r25222, %r25219, %r1415;
	// end inline asm
	// begin inline asm
	madc.hi.cc.u32 %r1451, %r25222, %r25219, %r1419;
	// end inline asm
	// begin inline asm
	madc.lo.cc.u32 %r1455, %r25222, %r25221, %r1423;
	// end inline asm
	// begin inline asm
	madc.hi.cc.u32 %r1459, %r25222, %r25221, %r1427;
	// end inline asm
	// begin inline asm
	madc.lo.cc.u32 %r1463, %r25222, %r25223, %r1431;
	// end inline asm
	// begin inline asm
	madc.hi.cc.u32 %r1467, %r25222, %r25223, %r1435;
	// end inline asm
	// begin inline asm
	addc.cc.u32 %r1471, %r2449, %r2449;
	// end inline asm
	// begin inline asm
	mad.lo.cc.u32 %r1474, %r25223, %r25218, %r1447;
	// end inline asm
	// begin inline asm
	madc.hi.cc.u32 %r1478, %r25223, %r25218, %r1451;
	// end inline asm
	// begin inline asm
	madc.lo.cc.u32 %r1482, %r25223, %r25220, %r1455;
	// end inline asm
	// begin inline asm
	madc.hi.cc.u32 %r1486, %r25223, %r25220, %r1459;
	// end inline asm
	// begin inline asm
	madc.lo.cc.u32 %r1490, %r25223, %r25222, %r1463;
	// end inline asm
	// begin inline asm
	madc.hi.cc.u32 %r1494, %r25223, %r25222, %r1467;
	// end inline asm
	// begin inline asm
	madc.lo.cc.u32 %r1498, %r25223, %r25224, %r1471;
	// end inline asm
	// begin inline asm
	madc.hi.cc.u32 %r1502, %r25223, %r25224, %r2449;
	// end inline asm
	// begin inline asm
	mad.lo.cc.u32 %r1506, %r25224, %r25217, %r1474;
	// end inline asm
	// begin inline asm
	madc.hi.cc.u32 %r1510, %r25224, %r25217, %r1478;
	// end inline asm
	// begin inline asm
	madc.lo.cc.u32 %r1514, %r25224, %r25219, %r1482;
	// end inline asm
	// begin inline asm
	madc.hi.cc.u32 %r1518, %r25224, %r25219, %r1486;
	// end inline asm
	// begin inline asm
	madc.lo.cc.u32 %r1522, %r25224, %r25221, %r1490;
	// end inline asm
	// begin inline asm
	madc.hi.cc.u32 %r1526, %r25224, %r25221, %r1494;
	// end inline asm
	// begin inline asm
	madc.lo.cc.u32 %r1530, %r25224, %r25223, %r1498;
	// end inline asm
	// begin inline asm
	madc.hi.cc.u32 %r1534, %r25224, %r25223, %r1502;
	// end inline asm
	// begin inline asm
	addc.cc.u32 %r1538, %r2449, %r2449;
	// end inline asm
	// begin inline asm
	mad.lo.cc.u32 %r1541, %r25217, %r25217, %r2449;
	// end inline asm
	// begin inline asm
	madc.hi.cc.u32 %r1545, %r25217, %r25217, %r1305;
	// end inline asm
	// begin inline asm
	madc.lo.cc.u32 %r1549, %r25217, %r25219, %r1309;
	// end inline asm
	// begin inline asm
	madc.hi.cc.u32 %r1553, %r25217, %r25219, %r1372;
	// end inline asm
	// begin inline asm
	madc.lo.cc.u32 %r1557, %r25217, %r25221, %r1376;
	// end inline asm
	// begin inline asm
	madc.hi.cc.u32 %r1561, %r25217, %r25221, %r1439;
	// end inline asm
	// begin inline asm
	madc.lo.cc.u32 %r1565, %r25217, %r25223, %r1443;
	// end inline asm
	// begin inline asm
	madc.hi.cc.u32 %r1569, %r25217, %r25223, %r1506;
	// end inline asm
	// begin inline asm
	addc.cc.u32 %r1573, %r1510, %r2449;
	// end inline asm
	// begin inline asm
	addc.cc.u32 %r1576, %r1514, %r2449;
	// end inline asm
	// begin inline asm
	addc.cc.u32 %r1579, %r2449, %r2449;
	// end inline asm
	// begin inline asm
	mad.lo.cc.u32 %r1582, %r25218, %r25218, %r1549;
	// end inline asm
	// begin inline asm
	madc.hi.cc.u32 %r1586, %r25218, %r25218, %r1553;
	// end inline asm
	// begin inline asm
	madc.lo.cc.u32 %r1590, %r25218, %r25220, %r1557;
	// end inline asm
	// begin inline asm
	madc.hi.cc.u32 %r1594, %r25218, %r25220, %r1561;
	// end inline asm
	// begin inline asm
	madc.lo.cc.u32 %r1598, %r25218, %r25222, %r1565;
	// end inline asm
	// begin inline asm
	madc.hi.cc.u32 %r1602, %r25218, %r25222, %r1569;
	// end inline asm
	// begin inline asm
	madc.lo.cc.u32 %r1606, %r25218, %r25224, %r1573;
	// end inline asm
	// begin inline asm
	madc.hi.cc.u32 %r1610, %r25218, %r25224, %r1576;
	// end inline asm
	// begin inline asm
	addc.cc.u32 %r1614, %r1579, %r2449;
	// end inline asm
	// begin inline asm
	mad.lo.cc.u32 %r1617, %r25219, %r25217, %r1582;
	// end inline asm
	// begin inline asm
	madc.hi.cc.u32 %r1621, %r25219, %r25217, %r1586;
	// end inline asm
	// begin inline asm
	madc.lo.cc.u32 %r1625, %r25219, %r25219, %r1590;
	// end inline asm
	// begin inline asm
	madc.hi.cc.u32 %r1629, %r25219, %r25219, %r1594;
	// end inline asm
	// begin inline asm
	madc.lo.cc.u32 %r1633, %r25219, %r25221, %r1598;
	// end inline asm
	// begin inline asm
	madc.hi.cc.u32 %r1637, %r25219, %r25221, %r1602;
	// end inline asm
	// begin inline asm
	madc.lo.cc.u32 %r1641, %r25219, %r25223, %r1606;
	// end inline asm
	// begin inline asm
	madc.hi.cc.u32 %r1645, %r25219, %r25223, %r1610;
	// end inline asm
	// begin inline asm
	addc.cc.u32 %r1649, %r1518, %r1614;
	// end inline asm
	// begin inline asm
	addc.cc.u32 %r1652, %r1522, %r2449;
	// end inline asm
	// begin inline asm
	addc.cc.u32 %r1655, %r2449, %r2449;
	// end inline asm
	// begin inline asm
	mad.lo.cc.u32 %r1658, %r25220, %r25218, %r1625;
	// end inline asm
	// begin inline asm
	madc.hi.cc.u32 %r1662, %r25220, %r25218, %r1629;
	// end inline asm
	// begin inline asm
	madc.lo.cc.u32 %r1666, %r25220, %r25220, %r1633;
	// end inline asm
	// begin inline asm
	madc.hi.cc.u32 %r1670, %r25220, %r25220, %r1637;
	// end inline asm
	// begin inline asm
	madc.lo.cc.u32 %r1674, %r25220, %r25222, %r1641;
	// end inline asm
	// begin inline asm
	madc.hi.cc.u32 %r1678, %r25220, %r25222, %r1645;
	// end inline asm
	// begin inline asm
	madc.lo.cc.u32 %r1682, %r25220, %r25224, %r1649;
	// end inline asm
	// begin inline asm
	madc.hi.cc.u32 %r1686, %r25220, %r25224, %r1652;
	// end inline asm
	// begin inline asm
	addc.cc.u32 %r1690, %r1655, %r2449;
	// end inline asm
	// begin inline asm
	mad.lo.cc.u32 %r1693, %r25221, %r25217, %r1658;
	// end inline asm
	// begin inline asm
	madc.hi.cc.u32 %r1697, %r25221, %r25217, %r1662;
	// end inline asm
	// begin inline asm
	madc.lo.cc.u32 %r1701, %r25221, %r25219, %r1666;
	// end inline asm
	// begin inline asm
	madc.hi.cc.u32 %r1705, %r25221, %r25219, %r1670;
	// end inline asm
	// begin inline asm
	madc.lo.cc.u32 %r1709, %r25221, %r25221, %r1674;
	// end inline asm
	// begin inline asm
	madc.hi.cc.u32 %r1713, %r25221, %r25221, %r1678;
	// end inline asm
	// begin inline asm
	madc.lo.cc.u32 %r1717, %r25221, %r25223, %r1682;
	// end inline asm
	// begin inline asm
	madc.hi.cc.u32 %r1721, %r25221, %r25223, %r1686;
	// end inline asm
	// begin inline asm
	addc.cc.u32 %r1725, %r1526, %r1690;
	// end inline asm
	// begin inline asm
	addc.cc.u32 %r1728, %r1530, %r2449;
	// end inline asm
	// begin inline asm
	addc.cc.u32 %r1731, %r2449, %r2449;
	// end inline asm
	// begin inline asm
	mad.lo.cc.u32 %r1734, %r25222, %r25218, %r1701;
	// end inline asm
	// begin inline asm
	madc.hi.cc.u32 %r1738, %r25222, %r25218, %r1705;
	// end inline asm
	// begin inline asm
	madc.lo.cc.u32 %r1742, %r25222, %r25220, %r1709;
	// end inline asm
	// begin inline asm
	madc.hi.cc.u32 %r1746, %r25222, %r25220, %r1713;
	// end inline asm
	// begin inline asm
	madc.lo.cc.u32 %r1750, %r25222, %r25222, %r1717;
	// end inline asm
	// begin inline asm
	madc.hi.cc.u32 %r1754, %r25222, %r25222, %r1721;
	// end inline asm
	// begin inline asm
	madc.lo.cc.u32 %r1758, %r25222, %r25224, %r1725;
	// end inline asm
	// begin inline asm
	madc.hi.cc.u32 %r1762, %r25222, %r25224, %r1728;
	// end inline asm
	// begin inline asm
	addc.cc.u32 %r1766, %r1731, %r2449;
	// end inline asm
	// begin inline asm
	mad.lo.cc.u32 %r1769, %r25223, %r25217, %r1734;
	// end inline asm
	// begin inline asm
	madc.hi.cc.u32 %r1773, %r25223, %r25217, %r1738;
	// end inline asm
	// begin inline asm
	madc.lo.cc.u32 %r1777, %r25223, %r25219, %r1742;
	// end inline asm
	// begin inline asm
	madc.hi.cc.u32 %r1781, %r25223, %r25219, %r1746;
	// end inline asm
	// begin inline asm
	madc.lo.cc.u32 %r1785, %r25223, %r25221, %r1750;
	// end inline asm
	// begin inline asm
	madc.hi.cc.u32 %r1789, %r25223, %r25221, %r1754;
	// end inline asm
	// begin inline asm
	madc.lo.cc.u32 %r1793, %r25223, %r25223, %r1758;
	// end inline asm
	// begin inline asm
	madc.hi.cc.u32 %r1797, %r25223, %r25223, %r1762;
	// end inline asm
	// begin inline asm
	addc.cc.u32 %r1801, %r1534, %r1766;
	// end inline asm
	// begin inline asm
	addc.cc.u32 %r1804, %r1538, %r2449;
	// end inline asm
	// begin inline asm
	addc.cc.u32 %r1807, %r2449, %r2449;
	// end inline asm
	// begin inline asm
	mad.lo.cc.u32 %r1810, %r25224, %r25218, %r1777;
	// end inline asm
	// begin inline asm
	madc.hi.cc.u32 %r1814, %r25224, %r25218, %r1781;
	// end inline asm
	// begin inline asm
	madc.lo.cc.u32 %r1818, %r25224, %r25220, %r1785;
	// end inline asm
	// begin inline asm
	madc.hi.cc.u32 %r1822, %r25224, %r25220, %r1789;
	// end inline asm
	// begin inline asm
	madc.lo.cc.u32 %r1826, %r25224, %r25222, %r1793;
	// end inline asm
	// begin inline asm
	madc.hi.cc.u32 %r1830, %r25224, %r25222, %r1797;
	// end inline asm
	// begin inline asm
	madc.lo.cc.u32 %r1834, %r25224, %r25224, %r1801;
	// end inline asm
	// begin inline asm
	madc.hi.cc.u32 %r1838, %r25224, %r25224, %r1804;
	// end inline asm
	mov.b32 	%r2452, -1;
	// begin inline asm
	add.cc.u32 %r1842, %r2449, %r2452;
	// end inline asm
	// begin inline asm
	addc.cc.u32 %r1845, %r1541, %r2449;
	// end inline asm
	// begin inline asm
	addc.u32 %r1848, %r2449, %r2449;
	// end inline asm
	mul.lo.s32 	%r1915, %r1845, -460954743;
	ld.const.u32 	%r33, [ag_types__impls__ark_ff__fields__models__fp__Fp_ark_ff__fields__models__fp__montgomery_backend__MontBackend_ark_bn254__fields__fq__FqConfig__4___4__P];
	// begin inline asm
	mad.lo.cc.u32 %r1851, %r1915, %r33, %r1845;
	// end inline asm
	// begin inline asm
	madc.hi.cc.u32 %r1855, %r1915, %r33, %r1545;
	// end inline asm
	ld.const.u32 	%r34, [ag_types__impls__ark_ff__fields__models__fp__Fp_ark_ff__fields__models__fp__montgomery_backend__MontBackend_ark_bn254__fields__fq__FqConfig__4___4__P+8];
	// begin inline asm
	madc.lo.cc.u32 %r1859, %r1915, %r34, %r1617;
	// end inline asm
	// begin inline asm
	madc.hi.cc.u32 %r1863, %r1915, %r34, %r1621;
	// end inline asm
	ld.const.u32 	%r35, [ag_types__impls__ark_ff__fields__models__fp__Fp_ark_ff__fields__models__fp__montgomery_backend__MontBackend_ark_bn254__fields__fq__FqConfig__4___4__P+16];
	// begin inline asm
	madc.lo.cc.u32 %r1867, %r1915, %r35, %r1693;
	// end inline asm
	// begin inline asm
	madc.hi.cc.u32 %r1871, %r1915, %r35, %r1697;
	// end inline asm
	ld.const.u32 	%r36, [ag_types__impls__ark_ff__fields__models__fp__Fp_ark_ff__fields__models__fp__montgomery_backend__MontBackend_ark_bn254__fields__fq__FqConfig__4___4__P+24];
	// begin inline asm
	madc.lo.cc.u32 %r1875, %r1915, %r36, %r1769;
	// end inline asm
	// begin inline asm
	madc.hi.cc.u32 %r1879, %r1915, %r36, %r1773;
	// end inline asm
	// begin inline asm
	addc.cc.u32 %r1883, %r2449, %r2449;
	// end inline asm
	ld.const.u32 	%r37, [ag_types__impls__ark_ff__fields__models__fp__Fp_ark_ff__fields__models__fp__montgomery_backend__MontBackend_ark_bn254__fields__fq__FqConfig__4___4__P+4];
	// begin inline asm
	mad.lo.cc.u32 %r1886, %r1915, %r37, %r2449;
	// end inline asm
	// begin inline asm
	madc.hi.cc.u32 %r1890, %r1915, %r37, %r2449;
	// end inline asm
	ld.const.u32 	%r38, [ag_types__impls__ark_ff__fields__models__fp__Fp_ark_ff__fields__models__fp__montgomery_backend__MontBackend_ark_bn254__fields__fq__FqConfig__4___4__P+12];
	// begin inline asm
	madc.lo.cc.u32 %r1894, %r1915, %r38, %r2449;
	// end inline asm
	// begin inline asm
	madc.hi.cc.u32 %r1898, %r1915, %r38, %r2449;
	// end inline asm
	ld.const.u32 	%r39, [ag_types__impls__ark_ff__fields__models__fp__Fp_ark_ff__fields__models__fp__montgomery_backend__MontBackend_ark_bn254__fields__fq__FqConfig__4___4__P+20];
	// begin inline asm
	madc.lo.cc.u32 %r1902, %r1915, %r39, %r2449;
	// end inline asm
	// begin inline asm
	madc.hi.cc.u32 %r1906, %r1915, %r39, %r2449;
	// end inline asm
	ld.const.u32 	%r40, [ag_types__impls__ark_ff__fields__models__fp__Fp_ark_ff__fields__models__fp__montgomery_backend__MontBackend_ark_bn254__fields__fq__FqConfig__4___4__P+28];
	// begin inline asm
	madc.lo.cc.u32 %r1910, %r1915, %r40, %r2449;
	// end inline asm
	// begin inline asm
	madc.hi.cc.u32 %r1914, %r1915, %r40, %r2449;
	// end inline asm
	// begin inline asm
	add.cc.u32 %r1918, %r1848, %r2452;
	// end inline asm
	// begin inline asm
	addc.cc.u32 %r1921, %r1886, %r1855;
	// end inline asm
	// begin inline asm
	addc.u32 %r1924, %r2449, %r2449;
	// end inline asm
	mul.lo.s32 	%r1991, %r1921, -460954743;
	// begin inline asm
	mad.lo.cc.u32 %r1927, %r1991, %r33, %r1921;
	// end inline asm
	// begin inline asm
	madc.hi.cc.u32 %r1931, %r1991, %r33, %r1890;
	// end inline asm
	// begin inline asm
	madc.lo.cc.u32 %r1935, %r1991, %r34, %r1894;
	// end inline asm
	// begin inline asm
	madc.hi.cc.u32 %r1939, %r1991, %r34, %r1898;
	// end inline asm
	// begin inline asm
	madc.lo.cc.u32 %r1943, %r1991, %r35, %r1902;
	// end inline asm
	// begin inline asm
	madc.hi.cc.u32 %r1947, %r1991, %r35, %r1906;
	// end inline asm
	// begin inline asm
	madc.lo.cc.u32 %r1951, %r1991, %r36, %r1910;
	// end inline asm
	// begin inline asm
	madc.hi.cc.u32 %r1955, %r1991, %r36, %r1914;
	// end inline asm
	// begin inline asm
	addc.cc.u32 %r1959, %r2449, %r2449;
	// end inline asm
	// begin inline asm
	mad.lo.cc.u32 %r1962, %r1991, %r37, %r1859;
	// end inline asm
	// begin inline asm
	madc.hi.cc.u32 %r1966, %r1991, %r37, %r1863;
	// end inline asm
	// begin inline asm
	madc.lo.cc.u32 %r1970, %r1991, %r38, %r1867;
	// end inline asm
	// begin inline asm
	madc.hi.cc.u32 %r1974, %r1991, %r38, %r1871;
	// end inline asm
	// begin inline asm
	madc.lo.cc.u32 %r1978, %r1991, %r39, %r1875;
	// end inline asm
	// begin inline asm
	madc.hi.cc.u32 %r1982, %r1991, %r39, %r1879;
	// end inline asm
	// begin inline asm
	madc.lo.cc.u32 %r1986, %r1991, %r40, %r1883;
	// end inline asm
	// begin inline asm
	madc.hi.cc.u32 %r1990, %r1991, %r40, %r2449;
	// end inline asm
	// begin inline asm
	add.cc.u32 %r1994, %r1924, %r2452;
	// end inline asm
	// begin inline asm
	addc.cc.u32 %r1997, %r1962, %r1931;
	// end inline asm
	// begin inline asm
	addc.u32 %r2000, %r2449, %r2449;
	// end inline asm
	mul.lo.s32 	%r2067, %r1997, -460954743;
	// begin inline asm
	mad.lo.cc.u32 %r2003, %r2067, %r33, %r1997;
	// end inline asm
	// begin inline asm
	madc.hi.cc.u32 %r2007, %r2067, %r33, %r1966;
	// end inline asm
	// begin inline asm
	madc.lo.cc.u32 %r2011, %r2067, %r34, %r1970;
	// end inline asm
	// begin inline asm
	madc.hi.cc.u32 %r2015, %r2067, %r34, %r1974;
	// end inline asm
	// begin inline asm
	madc.lo.cc.u32 %r2019, %r2067, %r35, %r1978;
	// end inline asm
	// begin inline asm
	madc.hi.cc.u32 %r2023, %r2067, %r35, %r1982;
	// end inline asm
	// begin inline asm
	madc.lo.cc.u32 %r2027, %r2067, %r36, %r1986;
	// end inline asm
	// begin inline asm
	madc.hi.cc.u32 %r2031, %r2067, %r36, %r1990;
	// end inline asm
	// begin inline asm
	addc.cc.u32 %r2035, %r2449, %r2449;
	// end inline asm
	// begin inline asm
	mad.lo.cc.u32 %r2038, %r2067, %r37, %r1935;
	// end inline asm
	// begin inline asm
	madc.hi.cc.u32 %r2042, %r2067, %r37, %r1939;
	// end inline asm
	// begin inline asm
	madc.lo.cc.u32 %r2046, %r2067, %r38, %r1943;
	// end inline asm
	// begin inline asm
	madc.hi.cc.u32 %r2050, %r2067, %r38, %r1947;
	// end inline asm
	// begin inline asm
	madc.lo.cc.u32 %r2054, %r2067, %r39, %r1951;
	// end inline asm
	// begin inline asm
	madc.hi.cc.u32 %r2058, %r2067, %r39, %r1955;
	// end inline asm
	// begin inline asm
	madc.lo.cc.u32 %r2062, %r2067, %r40, %r1959;
	// end inline asm
	// begin inline asm
	madc.hi.cc.u32 %r2066, %r2067, %r40, %r2449;
	// end inline asm
	// begin inline asm
	add.cc.u32 %r2070, %r2000, %r2452;
	// end inline asm
	// begin inline asm
	addc.cc.u32 %r2073, %r2038, %r2007;
	// end inline asm
	// begin inline asm
	addc.u32 %r2076, %r2449, %r2449;
	// end inline asm
	mul.lo.s32 	%r2143, %r2073, -460954743;
	// begin inline asm
	mad.lo.cc.u32 %r2079, %r2143, %r33, %r2073;
	// end inline asm
	// begin inline asm
	madc.hi.cc.u32 %r2083, %r2143, %r33, %r2042;
	// end inline asm
	// begin inline asm
	madc.lo.cc.u32 %r2087, %r2143, %r34, %r2046;
	// end inline asm
	// begin inline asm
	madc.hi.cc.u32 %r2091, %r2143, %r34, %r2050;
	// end inline asm
	// begin inline asm
	madc.lo.cc.u32 %r2095, %r2143, %r35, %r2054;
	// end inline asm
	// begin inline asm
	madc.hi.cc.u32 %r2099, %r2143, %r35, %r2058;
	// end inline asm
	// begin inline asm
	madc.lo.cc.u32 %r2103, %r2143, %r36, %r2062;
	// end inline asm
	// begin inline asm
	madc.hi.cc.u32 %r2107, %r2143, %r36, %r2066;
	// end inline asm
	// begin inline asm
	addc.cc.u32 %r2111, %r2449, %r2449;
	// end inline asm
	// begin inline asm
	mad.lo.cc.u32 %r2114, %r2143, %r37, %r2011;
	// end inline asm
	// begin inline asm
	madc.hi.cc.u32 %r2118, %r2143, %r37, %r2015;
	// end inline asm
	// begin inline asm
	madc.lo.cc.u32 %r2122, %r2143, %r38, %r2019;
	// end inline asm
	// begin inline asm
	madc.hi.cc.u32 %r2126, %r2143, %r38, %r2023;
	// end inline asm
	// begin inline asm
	madc.lo.cc.u32 %r2130, %r2143, %r39, %r2027;
	// end inline asm
	// begin inline asm
	madc.hi.cc.u32 %r2134, %r2143, %r39, %r2031;
	// end inline asm
	// begin inline asm
	madc.lo.cc.u32 %r2138, %r2143, %r40, %r2035;
	// end inline asm
	// begin inline asm
	madc.hi.cc.u32 %r2142, %r2143, %r40, %r2449;
	// end inline asm
	// begin inline asm
	add.cc.u32 %r2146, %r2076, %r2452;
	// end inline asm
	// begin inline asm
	addc.cc.u32 %r2149, %r2114, %r2083;
	// end inline asm
	// begin inline asm
	addc.u32 %r2152, %r2449, %r2449;
	// end inline asm
	mul.lo.s32 	%r2219, %r2149, -460954743;
	// begin inline asm
	mad.lo.cc.u32 %r2155, %r2219, %r33, %r2149;
	// end inline asm
	// begin inline asm
	madc.hi.cc.u32 %r2159, %r2219, %r33, %r2118;
	// end inline asm
	// begin inline asm
	madc.lo.cc.u32 %r2163, %r2219, %r34, %r2122;
	// end inline asm
	// begin inline asm
	madc.hi.cc.u32 %r2167, %r2219, %r34, %r2126;
	// end inline asm
	// begin inline asm
	madc.lo.cc.u32 %r2171, %r2219, %r35, %r2130;
	// end inline asm
	// begin inline asm
	madc.hi.cc.u32 %r2175, %r2219, %r35, %r2134;
	// end inline asm
	// begin inline asm
	madc.lo.cc.u32 %r2179, %r2219, %r36, %r2138;
	// end inline asm
	// begin inline asm
	madc.hi.cc.u32 %r2183, %r2219, %r36, %r2142;
	// end inline asm
	// begin inline asm
	addc.cc.u32 %r2187, %r2449, %r2449;
	// end inline asm
	// begin inline asm
	mad.lo.cc.u32 %r2190, %r2219, %r37, %r2087;
	// end inline asm
	// begin inline asm
	madc.hi.cc.u32 %r2194, %r2219, %r37, %r2091;
	// end inline asm
	// begin inline asm
	madc.lo.cc.u32 %r2198, %r2219, %r38, %r2095;
	// end inline asm
	// begin inline asm
	madc.hi.cc.u32 %r2202, %r2219, %r38, %r2099;
	// end inline asm
	// begin inline asm
	madc.lo.cc.u32 %r2206, %r2219, %r39, %r2103;
	// end inline asm
	// begin inline asm
	madc.hi.cc.u32 %r2210, %r2219, %r39, %r2107;
	// end inline asm
	// begin inline asm
	madc.lo.cc.u32 %r2214, %r2219, %r40, %r2111;
	// end inline asm
	// begin inline asm
	madc.hi.cc.u32 %r2218, %r2219, %r40, %r2449;
	// end inline asm
	// begin inline asm
	add.cc.u32 %r2222, %r2152, %r2452;
	// end inline asm
	// begin inline asm
	addc.cc.u32 %r2225, %r2190, %r2159;
	// end inline asm
	// begin inline asm
	addc.u32 %r2228, %r2449, %r2449;
	// end inline asm
	mul.lo.s32 	%r2295, %r2225, -460954743;
	// begin inline asm
	mad.lo.cc.u32 %r2231, %r2295, %r33, %r2225;
	// end inline asm
	// begin inline asm
	madc.hi.cc.u32 %r2235, %r2295, %r33, %r2194;
	// end inline asm
	// begin inline asm
	madc.lo.cc.u32 %r2239, %r2295, %r34, %r2198;
	// end inline asm
	// begin inline asm
	madc.hi.cc.u32 %r2243, %r2295, %r34, %r2202;
	// end inline asm
	// begin inline asm
	madc.lo.cc.u32 %r2247, %r2295, %r35, %r2206;
	// end inline asm
	// begin inline asm
	madc.hi.cc.u32 %r2251, %r2295, %r35, %r2210;
	// end inline asm
	// begin inline asm
	madc.lo.cc.u32 %r2255, %r2295, %r36, %r2214;
	// end inline asm
	// begin inline asm
	madc.hi.cc.u32 %r2259, %r2295, %r36, %r2218;
	// end inline asm
	// begin inline asm
	addc.cc.u32 %r2263, %r2449, %r2449;
	// end inline asm
	// begin inline asm
	mad.lo.cc.u32 %r2266, %r2295, %r37, %r2163;
	// end inline asm
	// begin inline asm
	madc.hi.cc.u32 %r2270, %r2295, %r37, %r2167;
	// end inline asm
	// begin inline asm
	madc.lo.cc.u32 %r2274, %r2295, %r38, %r2171;
	// end inline asm
	// begin inline asm
	madc.hi.cc.u32 %r2278, %r2295, %r38, %r2175;
	// end inline asm
	// begin inline asm
	madc.lo.cc.u32 %r2282, %r2295, %r39, %r2179;
	// end inline asm
	// begin inline asm
	madc.hi.cc.u32 %r2286, %r2295, %r39, %r2183;
	// end inline asm
	// begin inline asm
	madc.lo.cc.u32 %r2290, %r2295, %r40, %r2187;
	// end inline asm
	// begin inline asm
	madc.hi.cc.u32 %r2294, %r2295, %r40, %r2449;
	// end inline asm
	// begin inline asm
	add.cc.u32 %r2298, %r2228, %r2452;
	// end inline asm
	// begin inline asm
	addc.cc.u32 %r2301, %r2266, %r2235;
	// end inline asm
	// begin inline asm
	addc.u32 %r2304, %r2449, %r2449;
	// end inline asm
	mul.lo.s32 	%r2371, %r2301, -460954743;
	// begin inline asm
	mad.lo.cc.u32 %r2307, %r2371, %r33, %r2301;
	// end inline asm
	// begin inline asm
	madc.hi.cc.u32 %r2311, %r2371, %r33, %r2270;
	// end inline asm
	// begin inline asm
	madc.lo.cc.u32 %r2315, %r2371, %r34, %r2274;
	// end inline asm
	// begin inline asm
	madc.hi.cc.u32 %r2319, %r2371, %r34, %r2278;
	// end inline asm
	// begin inline asm
	madc.lo.cc.u32 %r2323, %r2371, %r35, %r2282;
	// end inline asm
	// begin inline asm
	madc.hi.cc.u32 %r2327, %r2371, %r35, %r2286;
	// end inline asm
	// begin inline asm
	madc.lo.cc.u32 %r2331, %r2371, %r36, %r2290;
	// end inline asm
	// begin inline asm
	madc.hi.cc.u32 %r2335, %r2371, %r36, %r2294;
	// end inline asm
	// begin inline asm
	addc.cc.u32 %r2339, %r2449, %r2449;
	// end inline asm
	// begin inline asm
	mad.lo.cc.u32 %r2342, %r2371, %r37, %r2239;
	// end inline asm
	// begin inline asm
	madc.hi.cc.u32 %r2346, %r2371, %r37, %r2243;
	// end inline asm
	// begin inline asm
	madc.lo.cc.u32 %r2350, %r2371, %r38, %r2247;
	// end inline asm
	// begin inline asm
	madc.hi.cc.u32 %r2354, %r2371, %r38, %r2251;
	// end inline asm
	// begin inline asm
	madc.lo.cc.u32 %r2358, %r2371, %r39, %r2255;
	// end inline asm
	// begin inline asm
	madc.hi.cc.u32 %r2362, %r2371, %r39, %r2259;
	// end inline asm
	// begin inline asm
	madc.lo.cc.u32 %r2366, %r2371, %r40, %r2263;
	// end inline asm
	// begin inline asm
	madc.hi.cc.u32 %r2370, %r2371, %r40, %r2449;
	// end inline asm
	// begin inline asm
	add.cc.u32 %r2374, %r2304, %r2452;
	// end inline asm
	// begin inline asm
	addc.cc.u32 %r2377, %r2342, %r2311;
	// end inline asm
	// begin inline asm
	addc.u32 %r2380, %r2449, %r2449;
	// end inline asm
	mul.lo.s32 	%r2447, %r2377, -460954743;
	// begin inline asm
	mad.lo.cc.u32 %r2383, %r2447, %r33, %r2377;
	// end inline asm
	// begin inline asm
	madc.hi.cc.u32 %r2387, %r2447, %r33, %r2346;
	// end inline asm
	// begin inline asm
	madc.lo.cc.u32 %r2391, %r2447, %r34, %r2350;
	// end inline asm
	// begin inline asm
	madc.hi.cc.u32 %r2395, %r2447, %r34, %r2354;
	// end inline asm
	// begin inline asm
	madc.lo.cc.u32 %r2399, %r2447, %r35, %r2358;
	// end inline asm
	// begin inline asm
	madc.hi.cc.u32 %r2403, %r2447, %r35, %r2362;
	// end inline asm
	// begin inline asm
	madc.lo.cc.u32 %r2407, %r2447, %r36, %r2366;
	// end inline asm
	// begin inline asm
	madc.hi.cc.u32 %r2411, %r2447, %r36, %r2370;
	// end inline asm
	// begin inline asm
	addc.cc.u32 %r2415, %r2449, %r2449;
	// end inline asm
	// begin inline asm
	mad.lo.cc.u32 %r2418, %r2447, %r37, %r2315;
	// end inline asm
	// begin inline asm
	madc.hi.cc.u32 %r2422, %r2447, %r37, %r2319;
	// end inline asm
	// begin inline asm
	madc.lo.cc.u32 %r2426, %r2447, %r38, %r2323;
	// end inline asm
	// begin inline asm
	madc.hi.cc.u32 %r2430, %r2447, %r38, %r2327;
	// end inline asm
	// begin inline asm
	madc.lo.cc.u32 %r2434, %r2447, %r39, %r2331;
	// end inline asm
	// begin inline asm
	madc.hi.cc.u32 %r2438, %r2447, %r39, %r2335;
	// end inline asm
	// begin inline asm
	madc.lo.cc.u32 %r2442, %r2447, %r40, %r2339;
	// end inline asm
	// begin inline asm
	madc.hi.cc.u32 %r2446, %r2447, %r40, %r2449;
	// end inline asm
	// begin inline asm
	add.cc.u32 %r2450, %r2380, %r2452;
	// end inline asm
	// begin inline asm
	addc.cc.u32 %r2453, %r2418, %r2387;
	// end inline asm
	// begin inline asm
	addc.cc.u32 %r2456, %r2422, %r2391;
	// end inline asm
	// begin inline asm
	addc.cc.u32 %r2459, %r2426, %r2395;
	// end inline asm
	// begin inline asm
	addc.cc.u32 %r2462, %r2430, %r2399;
	// end inline asm
	// begin inline asm
	addc.cc.u32 %r2465, %r2434, %r2403;
	// end inline asm
	// begin inline asm
	addc.cc.u32 %r2468, %r2438, %r2407;
	// end inline asm
	// begin inline asm
	addc.cc.u32 %r2471, %r2442, %r2411;
	// end inline asm
	// begin inline asm
	addc.cc.u32 %r2474, %r2446, %r2415;
	// end inline asm
	// begin inline asm
	add.cc.u32 %r24896, %r1810, %r2453;
	// end inline asm
	// begin inline asm
	addc.cc.u32 %r24895, %r1814, %r2456;
	// end inline asm
	// begin inline asm
	addc.cc.u32 %r24894, %r1818, %r2459;
	// end inline asm
	// begin inline asm
	addc.cc.u32 %r24893, %r1822, %r2462;
	// end inline asm
	// begin inline asm
	addc.cc.u32 %r24892, %r1826, %r2465;
	// end inline asm
	// begin inline asm
	addc.cc.u32 %r24891, %r1830, %r2468;
	// end inline asm
	// begin inline asm
	addc.cc.u32 %r24890, %r1834, %r2471;
	// end inline asm
	// begin inline asm
	addc.u32 %r24889, %r1838, %r2474;
	// end inline asm
	setp.gt.u32 	%p20, %r24889, %r40;
	@%p20 bra 	$L__BB0_14;
	setp.lt.u32 	%p21, %r24889, %r40;
	@%p21 bra 	$L__BB0_17;
	bra.uni 	$L__BB0_2;
$L__BB0_17:
	mov.b32 	%r3701, 0;
	// begin inline asm
	mad.lo.cc.u32 %r2525, %r25264, %r24895, %r3701;
	// end inline asm
	// begin inline asm
	madc.hi.cc.u32 %r2529, %r25264, %r24895, %r3701;
	// end inline asm
	// begin inline asm
	madc.lo.cc.u32 %r2533, %r25264, %r24893, %r3701;
	// end inline asm
	// begin inline asm
	madc.hi.cc.u32 %r2537, %r25264, %r24893, %r3701;
	// end inline asm
	// begin inline asm
	madc.lo.cc.u32 %r2541, %r25264, %r24891, %r3701;
	// end inline asm
	// begin inline asm
	madc.hi.cc.u32 %r2545, %r25264, %r24891, %r3701;
	// end inline asm
	// begin inline asm
	madc.lo.cc.u32 %r2549, %r25264, %r24889, %r3701;
	// end inline asm
	// begin inline asm
	madc.hi.cc.u32 %r2553, %r25264, %r24889, %r3701;
	// end inline asm
	// begin inline asm
	mad.lo.cc.u32 %r2557, %r25263, %r24896, %r2525;
	// end inline asm
	// begin inline asm
	madc.hi.cc.u32 %r2561, %r25263, %r24896, %r2529;
	// end inline asm
	// begin inline asm
	madc.lo.cc.u32 %r2565, %r25263, %r24894, %r2533;
	// end inline asm
	// begin inline asm
	madc.hi.cc.u32 %r2569, %r25263, %r24894, %r2537;
	// end inline asm
	// begin inline asm
	madc.lo.cc.u32 %r2573, %r25263, %r24892, %r2541;
	// end inline asm
	// begin inline asm
	madc.hi.cc.u32 %r2577, %r25263, %r24892, %r2545;
	// end inline asm
	// begin inline asm
	madc.lo.cc.u32 %r2581, %r25263, %r24890, %r2549;
	// end inline asm
	// begin inline asm
	madc.hi.cc.u32 %r2585, %r25263, %r24890, %r2553;
	// end inline asm
	// begin inline asm
	addc.cc.u32 %r2589, %r3701, %r3701;
	// end inline asm
	// begin inline asm
	mad.lo.cc.u32 %r2592, %r25262, %r24895, %r2565;
	// end inline asm
	// begin inline asm
	madc.hi.cc.u32 %r2596, %r25262, %r24895, %r2569;
	// end inline asm
	// begin inline asm
	madc.lo.cc.u32 %r2600, %r25262, %r24893, %r2573;
	// end inline asm
	// begin inline asm
	madc.hi.cc.u32 %r2604, %r25262, %r24893, %r2577;
	// end inline asm
	// begin inline asm
	madc.lo.cc.u32 %r2608, %r25262, %r24891, %r2581;
	// end inline asm
	// begin inline asm
	madc.hi.cc.u32 %r2612, %r25262, %r24891, %r2585;
	// end inline asm
	// begin inline asm
	madc.lo.cc.u32 %r2616, %r25262, %r24889, %r2589;
	// end inline asm
	// begin inline asm
	madc.hi.cc.u32 %r2620, %r25262, %r24889, %r3701;
	// end inline asm
	// begin inline asm
	mad.lo.cc.u32 %r2624, %r25261, %r24896, %r2592;
	// end inline asm
	// begin inline asm
	madc.hi.cc.u32 %r2628, %r25261, %r24896, %r2596;
	// end inline asm
	// begin inline asm
	madc.lo.cc.u32 %r2632, %r25261, %r24894, %r2600;
	// end inline asm
	// begin inline asm
	madc.hi.cc.u32 %r2636, %r25261, %r24894, %r2604;
	// end inline asm
	// begin inline asm
	madc.lo.cc.u32 %r2640, %r25261, %r24892, %r2608;
	// end inline asm
	// begin inline asm
	madc.hi.cc.u32 %r2644, %r25261, %r24892, %r2612;
	// end inline asm
	// begin inline asm
	madc.lo.cc.u32 %r2648, %r25261, %r24890, %r2616;
	// end inline asm
	// begin inline asm
	madc.hi.cc.u32 %r2652, %r25261, %r24890, %r2620;
	// end inline asm
	// begin inline asm
	addc.cc.u32 %r2656, %r3701, %r3701;
	// end inline asm
	// begin inline asm
	mad.lo.cc.u32 %r2659, %r25260, %r24895, %r2632;
	// end inline asm
	// begin inline asm
	madc.hi.cc.u32 %r2663, %r25260, %r24895, %r2636;
	// end inline asm
	// begin inline asm
	madc.lo.cc.u32 %r2667, %r25260, %r24893, %r2640;
	// end inline asm
	// begin inline asm
	madc.hi.cc.u32 %r2671, %r25260, %r24893, %r2644;
	// end inline asm
	// begin inline asm
	madc.lo.cc.u32 %r2675, %r25260, %r24891, %r2648;
	// end inline asm
	// begin inline asm
	madc.hi.cc.u32 %r2679, %r25260, %r24891, %r2652;
	// end inline asm
	// begin inline asm
	madc.lo.cc.u32 %r2683, %r25260, %r24889, %r2656;
	// end inline asm
	// begin inline asm
	madc.hi.cc.u32 %r2687, %r25260, %r24889, %r3701;
	// end inline asm
	// begin inline asm
	mad.lo.cc.u32 %r2691, %r25259, %r24896, %r2659;
	// end inline asm
	// begin inline asm
	madc.hi.cc.u32 %r2695, %r25259, %r24896, %r2663;
	// end inline asm
	// begin inline asm
	madc.lo.cc.u32 %r2699, %r25259, %r24894, %r2667;
	// end inline asm
	// begin inline asm
	madc.hi.cc.u32 %r2703, %r25259, %r24894, %r2671;
	// end inline asm
	// begin inline asm
	madc.lo.cc.u32 %r2707, %r25259, %r24892, %r2675;
	// end inline asm
	// begin inline asm
	madc.hi.cc.u32 %r2711, %r25259, %r24892, %r2679;
	// end inline asm
	// begin inline asm
	madc.lo.cc.u32 %r2715, %r25259, %r24890, %r2683;
	// end inline asm
	// begin inline asm
	madc.hi.cc.u32 %r2719, %r25259, %r24890, %r2687;
	// end inline asm
	// begin inline asm
	addc.cc.u32 %r2723, %r3701, %r3701;
	// end inline asm
	// begin inline asm
	mad.lo.cc.u32 %r2726, %r25258, %r24895, %r2699;
	// end inline asm
	// begin inline asm
	madc.hi.cc.u32 %r2730, %r25258, %r24895, %r2703;
	// end inline asm
	// begin inline asm
	madc.lo.cc.u32 %r2734, %r25258, %r24893, %r2707;
	// end inline asm
	// begin inline asm
	madc.hi.cc.u32 %r2738, %r25258, %r24893, %r2711;
	// end inline asm
	// begin inline asm
	madc.lo.cc.u32 %r2742, %r25258, %r24891, %r2715;
	// end inline asm
	// begin inline asm
	madc.hi.cc.u32 %r2746, %r25258, %r24891, %r2719;
	// end inline asm
	// begin inline asm
	madc.lo.cc.u32 %r2750, %r25258, %r24889, %r2723;
	// end inline asm
	// begin inline asm
	madc.hi.cc.u32 %r2754, %r25258, %r24889, %r3701;
	// end inline asm
	// begin inline asm
	mad.lo.cc.u32 %r2758, %r25257, %r24896, %r2726;
	// end inline asm
	// begin inline asm
	madc.hi.cc.u32 %r2762, %r25257, %r24896, %r2730;
	// end inline asm
	// begin inline asm
	madc.lo.cc.u32 %r2766, %r25257, %r24894, %r2734;
	// end inline asm
	// begin inline asm
	madc.hi.cc.u32 %r2770, %r25257, %r24894, %r2738;
	// end inline asm
	// begin inline asm
	madc.lo.cc.u32 %r2774, %r25257, %r24892, %r2742;
	// end inline asm
	// begin inline asm
	madc.hi.cc.u32 %r2778, %r25257, %r24892, %r2746;
	// end inline asm
	// begin inline asm
	madc.lo.cc.u32 %r2782, %r25257, %r24890, %r2750;
	// end inline asm
	// begin inline asm
	madc.hi.cc.u32 %r2786, %r25257, %r24890, %r2754;
	// end inline asm
	// begin inline asm
	addc.cc.u32 %r2790, %r3701, %r3701;
	// end inline asm
	// begin inline asm
	mad.lo.cc.u32 %r2793, %r25264, %r24896, %r3701;
	// end inline asm
	// begin inline asm
	madc.hi.cc.u32 %r2797, %r25264, %r24896, %r2557;
	// end inline asm
	// begin inline asm
	madc.lo.cc.u32 %r2801, %r25264, %r24894, %r2561;
	// end inline asm
	// begin inline asm
	madc.hi.cc.u32 %r2805, %r25264, %r24894, %r2624;
	// end inline asm
	// begin inline asm
	madc.lo.cc.u32 %r2809, %r25264, %r24892, %r2628;
	// end inline asm
	// begin inline asm
	madc.hi.cc.u32 %r2813, %r25264, %r24892, %r2691;
	// end inline asm
	// begin inline asm
	madc.lo.cc.u32 %r2817, %r25264, %r24890, %r2695;
	// end inline asm
	// begin inline asm
	madc.hi.cc.u32 %r2821, %r25264, %r24890, %r2758;
	// end inline asm
	// begin inline asm
	addc.cc.u32 %r2825, %r2762, %r3701;
	// end inline asm
	// begin inline asm
	addc.cc.u32 %r2828, %r2766, %r3701;
	// end inline asm
	// begin inline asm
	addc.cc.u32 %r2831, %r3701, %r3701;
	// end inline asm
	// begin inline asm
	mad.lo.cc.u32 %r2834, %r25263, %r24895, %r2801;
	// end inline asm
	// begin inline asm
	madc.hi.cc.u32 %r2838, %r25263, %r24895, %r2805;
	// end inline asm
	// begin inline asm
	madc.lo.cc.u32 %r2842, %r25263, %r24893, %r2809;
	// end inline asm
	// begin inline asm
	madc.hi.cc.u32 %r2846, %r25263, %r24893, %r2813;
	// end inline asm
	// begin inline asm
	madc.lo.cc.u32 %r2850, %r25263, %r24891, %r2817;
	// end inline asm
	// begin inline asm
	madc.hi.cc.u32 %r2854, %r25263, %r24891, %r2821;
	// end inline asm
	// begin inline asm
	madc.lo.cc.u32 %r2858, %r25263, %r24889, %r2825;
	// end inline asm
	// begin inline asm
	madc.hi.cc.u32 %r2862, %r25263, %r24889, %r2828;
	// end inline asm
	// begin inline asm
	addc.cc.u32 %r2866, %r2831, %r3701;
	// end inline asm
	// begin inline asm
	mad.lo.cc.u32 %r2869, %r25262, %r24896, %r2834;
	// end inline asm
	// begin inline asm
	madc.hi.cc.u32 %r2873, %r25262, %r24896, %r2838;
	// end inline asm
	// begin inline asm
	madc.lo.cc.u32 %r2877, %r25262, %r24894, %r2842;
	// end inline asm
	// begin inline asm
	madc.hi.cc.u32 %r2881, %r25262, %r24894, %r2846;
	// end inline asm
	// begin inline asm
	madc.lo.cc.u32 %r2885, %r25262, %r24892, %r2850;
	// end inline asm
	// begin inline asm
	madc.hi.cc.u32 %r2889, %r25262, %r24892, %r2854;
	// end inline asm
	// begin inline asm
	madc.lo.cc.u32 %r2893, %r25262, %r24890, %r2858;
	// end inline asm
	// begin inline asm
	madc.hi.cc.u32 %r2897, %r25262, %r24890, %r2862;
	// end inline asm
	// begin inline asm
	addc.cc.u32 %r2901, %r2770, %r2866;
	// end inline asm
	// begin inline asm
	addc.cc.u32 %r2904, %r2774, %r3701;
	// end inline asm
	// begin inline asm
	addc.cc.u32 %r2907, %r3701, %r3701;
	// end inline asm
	// begin inline asm
	mad.lo.cc.u32 %r2910, %r25261, %r24895, %r2877;
	// end inline asm
	// begin inline asm
	madc.hi.cc.u32 %r2914, %r25261, %r24895, %r2881;
	// end inline asm
	// begin inline asm
	madc.lo.cc.u32 %r2918, %r25261, %r24893, %r2885;
	// end inline asm
	// begin inline asm
	madc.hi.cc.u32 %r2922, %r25261, %r24893, %r2889;
	// end inline asm
	// begin inline asm
	madc.lo.cc.u32 %r2926, %r25261, %r24891, %r2893;
	// end inline asm
	// begin inline asm
	madc.hi.cc.u32 %r2930, %r25261, %r24891, %r2897;
	// end inline asm
	// begin inline asm
	madc.lo.cc.u32 %r2934, %r25261, %r24889, %r2901;
	// end inline asm
	// begin inline asm
	madc.hi.cc.u32 %r2938, %r25261, %r24889, %r2904;
	// end inline asm
	// begin inline asm
	addc.cc.u32 %r2942, %r2907, %r3701;
	// end inline asm
	// begin inline asm
	mad.lo.cc.u32 %r2945, %r25260, %r24896, %r2910;
	// end inline asm
	// begin inline asm
	madc.hi.cc.u32 %r2949, %r25260, %r24896, %r2914;
	// end inline asm
	// begin inline asm
	madc.lo.cc.u32 %r2953, %r25260, %r24894, %r2918;
	// end inline asm
	// begin inline asm
	madc.hi.cc.u32 %r2957, %r25260, %r24894, %r2922;
	// end inline asm
	// begin inline asm
	madc.lo.cc.u32 %r2961, %r25260, %r24892, %r2926;
	// end inline asm
	// begin inline asm
	madc.hi.cc.u32 %r2965, %r25260, %r24892, %r2930;
	// end inline asm
	// begin inline asm
	madc.lo.cc.u32 %r2969, %r25260, %r24890, %r2934;
	// end inline asm
	// begin inline asm
	madc.hi.cc.u32 %r2973, %r25260, %r24890, %r2938;
	// end inline asm
	// begin inline asm
	addc.cc.u32 %r2977, %r2778, %r2942;
	// end inline asm
	// begin inline asm
	addc.cc.u32 %r2980, %r2782, %r3701;
	// end inline asm
	// begin inline asm
	addc.cc.u32 %r2983, %r3701, %r3701;
	// end inline asm
	// begin inline asm
	mad.lo.cc.u32 %r2986, %r25259, %r24895, %r2953;
	// end inline asm
	// begin inline asm
	madc.hi.cc.u32 %r2990, %r25259, %r24895, %r2957;
	// end inline asm
	// begin inline asm
	madc.lo.cc.u32 %r2994, %r25259, %r24893, %r2961;
	// end inline asm
	// begin inline asm
	madc.hi.cc.u32 %r2998, %r25259, %r24893, %r2965;
	// end inline asm
	// begin inline asm
	madc.lo.cc.u32 %r3002, %r25259, %r24891, %r2969;
	// end inline asm
	// begin inline asm
	madc.hi.cc.u32 %r3006, %r25259, %r24891, %r2973;
	// end inline asm
	// begin inline asm
	madc.lo.cc.u32 %r3010, %r25259, %r24889, %r2977;
	// end inline asm
	// begin inline asm
	madc.hi.cc.u32 %r3014, %r25259, %r24889, %r2980;
	// end inline asm
	// begin inline asm
	addc.cc.u32 %r3018, %r2983, %r3701;
	// end inline asm
	// begin inline asm
	mad.lo.cc.u32 %r3021, %r25258, %r24896, %r2986;
	// end inline asm
	// begin inline asm
	madc.hi.cc.u32 %r3025, %r25258, %r24896, %r2990;
	// end inline asm
	// begin inline asm
	madc.lo.cc.u32 %r3029, %r25258, %r24894, %r2994;
	// end inline asm
	// begin inline asm
	madc.hi.cc.u32 %r3033, %r25258, %r24894, %r2998;
	// end inline asm
	// begin inline asm
	madc.lo.cc.u32 %r3037, %r25258, %r24892, %r3002;
	// end inline asm
	// begin inline asm
	madc.hi.cc.u32 %r3041, %r25258, %r24892, %r3006;
	// end inline asm
	// begin inline asm
	madc.lo.cc.u32 %r3045, %r25258, %r24890, %r3010;
	// end inline asm
	// begin inline asm
	madc.hi.cc.u32 %r3049, %r25258, %r24890, %r3014;
	// end inline asm
	// begin inline asm
	addc.cc.u32 %r3053, %r2786, %r3018;
	// end inline asm
	// begin inline asm
	addc.cc.u32 %r3056, %r2790, %r3701;
	// end inline asm
	// begin inline asm
	addc.cc.u32 %r3059, %r3701, %r3701;
	// end inline asm
	// begin inline asm
	mad.lo.cc.u32 %r3062, %r25257, %r24895, %r3029;
	// end inline asm
	// begin inline asm
	madc.hi.cc.u32 %r3066, %r25257, %r24895, %r3033;
	// end inline asm
	// begin inline asm
	madc.lo.cc.u32 %r3070, %r25257, %r24893, %r3037;
	// end inline asm
	// begin inline asm
	madc.hi.cc.u32 %r3074, %r25257, %r24893, %r3041;
	// end inline asm
	// begin inline asm
	madc.lo.cc.u32 %r3078, %r25257, %r24891, %r3045;
	// end inline asm
	// begin inline asm
	madc.hi.cc.u32 %r3082, %r25257, %r24891, %r3049;
	// end inline asm
	// begin inline asm
	madc.lo.cc.u32 %r3086, %r25257, %r24889, %r3053;
	// end inline asm
	// begin inline asm
	madc.hi.cc.u32 %r3090, %r25257, %r24889, %r3056;
	// end inline asm
	mov.b32 	%r3704, -1;
	// begin inline asm
	add.cc.u32 %r3094, %r3701, %r3704;
	// end inline asm
	// begin inline asm
	addc.cc.u32 %r3097, %r2793, %r3701;
	// end inline asm
	// begin inline asm
	addc.u32 %r3100, %r3701, %r3701;
	// end inline asm
	mul.lo.s32 	%r3167, %r3097, -460954743;
	// begin inline asm
	mad.lo.cc.u32 %r3103, %r3167, %r33, %r3097;
	// end inline asm
	// begin inline asm
	madc.hi.cc.u32 %r3107, %r3167, %r33, %r2797;
	// end inline asm
	// begin inline asm
	madc.lo.cc.u32 %r3111, %r3167, %r34, %r2869;
	// end inline asm
	// begin inline asm
	madc.hi.cc.u32 %r3115, %r3167, %r34, %r2873;
	// end inline asm
	// begin inline asm
	madc.lo.cc.u32 %r3119, %r3167, %r35, %r2945;
	// end inline asm
	// begin inline asm
	madc.hi.cc.u32 %r3123, %r3167, %r35, %r2949;
	// end inline asm
	// begin inline asm
	madc.lo.cc.u32 %r3127, %r3167, %r36, %r3021;
	// end inline asm
	// begin inline asm
	madc.hi.cc.u32 %r3131, %r3167, %r36, %r3025;
	// end inline asm
	// begin inline asm
	addc.cc.u32 %r3135, %r3701, %r3701;
	// end inline asm
	// begin inline asm
	mad.lo.cc.u32 %r3138, %r3167, %r37, %r3701;
	// end inline asm
	// begin inline asm
	madc.hi.cc.u32 %r3142, %r3167, %r37, %r3701;
	// end inline asm
	// begin inline asm
	madc.lo.cc.u32 %r3146, %r3167, %r38, %r3701;
	// end inline asm
	// begin inline asm
	madc.hi.cc.u32 %r3150, %r3167, %r38, %r3701;
	// end inline asm
	// begin inline asm
	madc.lo.cc.u32 %r3154, %r3167, %r39, %r3701;
	// end inline asm
	// begin inline asm
	madc.hi.cc.u32 %r3158, %r3167, %r39, %r3701;
	// end inline asm
	// begin inline asm
	madc.lo.cc.u32 %r3162, %r3167, %r40, %r3701;
	// end inline asm
	// begin inline asm
	madc.hi.cc.u32 %r3166, %r3167, %r40, %r3701;
	// end inline asm
	// begin inline asm
	add.cc.u32 %r3170, %r3100, %r3704;
	// end inline asm
	// begin inline asm
	addc.cc.u32 %r3173, %r3138, %r3107;
	// end inline asm
	// begin inline asm
	addc.u32 %r3176, %r3701, %r3701;
	// end inline asm
	mul.lo.s32 	%r3243, %r3173, -460954743;
	// begin inline asm
	mad.lo.cc.u32 %r3179, %r3243, %r33, %r3173;
	// end inline asm
	// begin inline asm
	madc.hi.cc.u32 %r3183, %r3243, %r33, %r3142;
	// end inline asm
	// begin inline asm
	madc.lo.cc.u32 %r3187, %r3243, %r34, %r3146;
	// end inline asm
	// begin inline asm
	madc.hi.cc.u32 %r3191, %r3243, %r34, %r3150;
	// end inline asm
	// begin inline asm
	madc.lo.cc.u32 %r3195, %r3243, %r35, %r3154;
	// end inline asm
	// begin inline asm
	madc.hi.cc.u32 %r3199, %r3243, %r35, %r3158;
	// end inline asm
	// begin inline asm
	madc.lo.cc.u32 %r3203, %r3243, %r36, %r3162;
	// end inline asm
	// begin inline asm
	madc.hi.cc.u32 %r3207, %r3243, %r36, %r3166;
	// end inline asm
	// begin inline asm
	addc.cc.u32 %r3211, %r3701, %r3701;
	// end inline asm
	// begin inline asm
	mad.lo.cc.u32 %r3214, %r3243, %r37, %r3111;
	// end inline asm
	// begin inline asm
	madc.hi.cc.u32 %r3218, %r3243, %r37, %r3115;
	// end inline asm
	// begin inline asm
	madc.lo.cc.u32 %r3222, %r3243, %r38, %r3119;
	// end inline asm
	// begin inline asm
	madc.hi.cc.u32 %r3226, %r3243, %r38, %r3123;
	// end inline asm
	// begin inline asm
	madc.lo.cc.u32 %r3230, %r3243, %r39, %r3127;
	// end inline asm
	// begin inline asm
	madc.hi.cc.u32 %r3234, %r3243, %r39, %r3131;
	// end inline asm
	// begin inline asm
	madc.lo.cc.u32 %r3238, %r3243, %r40, %r3135;
	// end inline asm
	// begin inline asm
	madc.hi.cc.u32 %r3242, %r3243, %r40, %r3701;
	// end inline asm
	// begin inline asm
	add.cc.u32 %r3246, %r3176, %r3704;
	// end inline asm
	// begin inline asm
	addc.cc.u32 %r3249, %r3214, %r3183;
	// end inline asm
	// begin inline asm
	addc.u32 %r3252, %r3701, %r3701;
	// end inline asm
	mul.lo.s32 	%r3319, %r3249, -460954743;
	// begin inline asm
	mad.lo.cc.u32 %r3255, %r3319, %r33, %r3249;
	// end inline asm
	// begin inline asm
	madc.hi.cc.u32 %r3259, %r3319, %r33, %r3218;
	// end inline asm
	// begin inline asm
	madc.lo.cc.u32 %r3263, %r3319, %r34, %r3222;
	// end inline asm
	// begin inline asm
	madc.hi.cc.u32 %r3267, %r3319, %r34, %r3226;
	// end inline asm
	// begin inline asm
	madc.lo.cc.u32 %r3271, %r3319, %r35, %r3230;
	// end inline asm
	// begin inline asm
	madc.hi.cc.u32 %r3275, %r3319, %r35, %r3234;
	// end inline asm
	// begin inline asm
	madc.lo.cc.u32 %r3279, %r3319, %r36, %r3238;
	// end inline asm
	// begin inline asm
	madc.hi.cc.u32 %r3283, %r3319, %r36, %r3242;
	// end inline asm
	// begin inline asm
	addc.cc.u32 %r3287, %r3701, %r3701;
	// end inline asm
	// begin inline asm
	mad.lo.cc.u32 %r3290, %r3319, %r37, %r3187;
	// end inline asm
	// begin inline asm
	madc.hi.cc.u32 %r3294, %r3319, %r37, %r3191;
	// end inline asm
	// begin inline asm
	madc.lo.cc.u32 %r3298, %r3319, %r38, %r3195;
	// end inline asm
	// begin inline asm
	madc.hi.cc.u32 %r3302, %r3319, %r38, %r3199;
	// end inline asm
	// begin inline asm
	madc.lo.cc.u32 %r3306, %r3319, %r39, %r3203;
	// end inline asm
	// begin inline asm
	madc.hi.cc.u32 %r3310, %r3319, %r39, %r3207;
	// end inline asm
	// begin inline asm
	madc.lo.cc.u32 %r3314, %r3319, %r40, %r3211;
	// end inline asm
	// begin inline asm
	madc.hi.cc.u32 %r3318, %r3319, %r40, %r3701;
	// end inline asm
	// begin inline asm
	add.cc.u32 %r3322, %r3252, %r3704;
	// end inline asm
	// begin inline asm
	addc.cc.u32 %r3325, %r3290, %r3259;
	// end inline asm
	// begin inline asm
	addc.u32 %r3328, %r3701, %r3701;
	// end inline asm
	mul.lo.s32 	%r3395, %r3325, -460954743;
	// begin inline asm
	mad.lo.cc.u32 %r3331, %r3395, %r33, %r3325;
	// end inline asm
	// begin inline asm
	madc.hi.cc.u32 %r3335, %r3395, %r33, %r3294;
	// end inline asm
	// begin inline asm
	madc.lo.cc.u32 %r3339, %r3395, %r34, %r3298;
	// end inline asm
	// begin inline asm
	madc.hi.cc.u32 %r3343, %r3395, %r34, %r3302;
	// end inline asm
	// begin inline asm
	madc.lo.cc.u32 %r3347, %r3395, %r35, %r3306;
	// end inline asm
	// begin inline asm
	madc.hi.cc.u32 %r3351, %r3395, %r35, %r3310;
	// end inline asm
	// begin inline asm
	madc.lo.cc.u32 %r3355, %r3395, %r36, %r3314;
	// end inline asm
	// begin inline asm
	madc.hi.cc.u32 %r3359, %r3395, %r36, %r3318;
	// end inline asm
	// begin inline asm
	addc.cc.u32 %r3363, %r3701, %r3701;
	// end inline asm
	// begin inline asm
	mad.lo.cc.u32 %r3366, %r3395, %r37, %r3263;
	// end inline asm
	// begin inline asm
	madc.hi.cc.u32 %r3370, %r3395, %r37, %r3267;
	// end inline asm
	// begin inline asm
	madc.lo.cc.u32 %r3374, %r3395, %r38, %r3271;
	// end inline asm
	// begin inline asm
	madc.hi.cc.u32 %r3378, %r3395, %r38, %r3275;
	// end inline asm
	// begin inline asm
	madc.lo.cc.u32 %r3382, %r3395, %r39, %r3279;
	// end inline asm
	// begin inline asm
	madc.hi.cc.u32 %r3386, %r3395, %r39, %r3283;
	// end inline asm
	// begin inline asm
	madc.lo.cc.u32 %r3390, %r3395, %r40, %r3287;
	// end inline asm
	// begin inline asm
	madc.hi.cc.u32 %r3394, %r3395, %r40, %r3701;
	// end inline asm
	// begin inline asm
	add.cc.u32 %r3398, %r3328, %r3704;
	// end inline asm
	// begin inline asm
	addc.cc.u32 %r3401, %r3366, %r3335;
	// end inline asm
	// begin inline asm
	addc.u32 %r3404, %r3701, %r3701;
	// end inline asm
	mul.lo.s32 	%r3471, %r3401, -460954743;
	// begin inline asm
	mad.lo.cc.u32 %r3407, %r3471, %r33, %r3401;
	// end inline asm
	// begin inline asm
	madc.hi.cc.u32 %r3411, %r3471, %r33, %r3370;
	// end inline asm
	// begin inline asm
	madc.lo.cc.u32 %r3415, %r3471, %r34, %r3374;
	// end inline asm
	// begin inline asm
	madc.hi.cc.u32 %r3419, %r3471, %r34, %r3378;
	// end inline asm
	// begin inline asm
	madc.lo.cc.u32 %r3423, %r3471, %r35, %r3382;
	// end inline asm
	// begin inline asm
	madc.hi.cc.u32 %r3427, %r3471, %r35, %r3386;
	// end inline asm
	// begin inline asm
	madc.lo.cc.u32 %r3431, %r3471, %r36, %r3390;
	// end inline asm
	// begin inline asm
	madc.hi.cc.u32 %r3435, %r3471, %r36, %r3394;
	// end inline asm
	// begin inline asm
	addc.cc.u32 %r3439, %r3701, %r3701;
	// end inline asm
	// begin inline asm
	mad.lo.cc.u32 %r3442, %r3471, %r37, %r3339;
	// end inline asm
	// begin inline asm
	madc.hi.cc.u32 %r3446, %r3471, %r37, %r3343;
	// end inline asm
	// begin inline asm
	madc.lo.cc.u32 %r3450, %r3471, %r38, %r3347;
	// end inline asm
	// begin inline asm
	madc.hi.cc.u32 %r3454, %r3471, %r38, %r3351;
	// end inline asm
	// begin inline asm
	madc.lo.cc.u32 %r3458, %r3471, %r39, %r3355;
	// end inline asm
	// begin inline asm
	madc.hi.cc.u32 %r3462, %r3471, %r39, %r3359;
	// end inline asm
	// begin inline asm
	madc.lo.cc.u32 %r3466, %r3471, %r40, %r3363;
	// end inline asm
	// begin inline asm
	madc.hi.cc.u32 %r3470, %r3471, %r40, %r3701;
	// end inline asm
	// begin inline asm
	add.cc.u32 %r3474, %r3404, %r3704;
	// end inline asm
	// begin inline asm
	addc.cc.u32 %r3477, %r3442, %r3411;
	// end inline asm
	// begin inline asm
	addc.u32 %r3480, %r3701, %r3701;
	// end inline asm
	mul.lo.s32 	%r3547, %r3477, -460954743;
	// begin inline asm
	mad.lo.cc.u32 %r3483, %r3547, %r33, %r3477;
	// end inline asm
	// begin inline asm
	madc.hi.cc.u32 %r3487, %r3547, %r33, %r3446;
	// end inline asm
	// begin inline asm
	madc.lo.cc.u32 %r3491, %r3547, %r34, %r3450;
	// end inline asm
	// begin inline asm
	madc.hi.cc.u32 %r3495, %r3547, %r34, %r3454;
	// end inline asm
	// begin inline asm
	madc.lo.cc.u32 %r3499, %r3547, %r35, %r3458;
	// end inline asm
	// begin inline asm
	madc.hi.cc.u32 %r3503, %r3547, %r35, %r3462;
	// end inline asm
	// begin inline asm
	madc.lo.cc.u32 %r3507, %r3547, %r36, %r3466;
	// end inline asm
	// begin inline asm
	madc.hi.cc.u32 %r3511, %r3547, %r36, %r3470;
	// end inline asm
	// begin inline asm
	addc.cc.u32 %r3515, %r3701, %r3701;
	// end inline asm
	// begin inline asm
	mad.lo.cc.u32 %r3518, %r3547, %r37, %r3415;
	// end inline asm
	// begin inline asm
	madc.hi.cc.u32 %r3522, %r3547, %r37, %r3419;
	// end inline asm
	// begin inline asm
	madc.lo.cc.u32 %r3526, %r3547, %r38, %r3423;
	// end inline asm
	// begin inline asm
	madc.hi.cc.u32 %r3530, %r3547, %r38, %r3427;
	// end inline asm
	// begin inline asm
	madc.lo.cc.u32 %r3534, %r3547, %r39, %r3431;
	// end inline asm
	// begin inline asm
	madc.hi.cc.u32 %r3538, %r3547, %r39, %r3435;
	// end inline asm
	// begin inline asm
	madc.lo.cc.u32 %r3542, %r3547, %r40, %r3439;
	// end inline asm
	// begin inline asm
	madc.hi.cc.u32 %r3546, %r3547, %r40, %r3701;
	// end inline asm
	// begin inline asm
	add.cc.u32 %r3550, %r3480, %r3704;
	// end inline asm
	// begin inline asm
	addc.cc.u32 %r3553, %r3518, %r3487;
	// end inline asm
	// begin inline asm
	addc.u32 %r3556, %r3701, %r3701;
	// end inline asm
	mul.lo.s32 	%r3623, %r3553, -460954743;
	// begin inline asm
	mad.lo.cc.u32 %r3559, %r3623, %r33, %r3553;
	// end inline asm
	// begin inline asm
	madc.hi.cc.u32 %r3563, %r3623, %r33, %r3522;
	// end inline asm
	// begin inline asm
	madc.lo.cc.u32 %r3567, %r3623, %r34, %r3526;
	// end inline asm
	// begin inline asm
	madc.hi.cc.u32 %r3571, %r3623, %r34, %r3530;
	// end inline asm
	// begin inline asm
	madc.lo.cc.u32 %r3575, %r3623, %r35, %r3534;
	// end inline asm
	// begin inline asm
	madc.hi.cc.u32 %r3579, %r3623, %r35, %r3538;
	// end inline asm
	// begin inline asm
	madc.lo.cc.u32 %r3583, %r3623, %r36, %r3542;
	// end inline asm
	// begin inline asm
	madc.hi.cc.u32 %r3587, %r3623, %r36, %r3546;
	// end inline asm
	// begin inline asm
	addc.cc.u32 %r3591, %r3701, %r3701;
	// end inline asm
	// begin inline asm
	mad.lo.cc.u32 %r3594, %r3623, %r37, %r3491;
	// end inline asm
	// begin inline asm
	madc.hi.cc.u32 %r3598, %r3623, %r37, %r3495;
	// end inline asm
	// begin inline asm
	madc.lo.cc.u32 %r3602, %r3623, %r38, %r3499;
	// end inline asm
	// begin inline asm
	madc.hi.cc.u32 %r3606, %r3623, %r38, %r3503;
	// end inline asm
	// begin inline asm
	madc.lo.cc.u32 %r3610, %r3623, %r39, %r3507;
	// end inline asm
	// begin inline asm
	madc.hi.cc.u32 %r3614, %r3623, %r39, %r3511;
	// end inline asm
	// begin inline asm
	madc.lo.cc.u32 %r3618, %r3623, %r40, %r3515;
	// end inline asm
	// begin inline asm
	madc.hi.cc.u32 %r3622, %r3623, %r40, %r3701;
	// end inline asm
	// begin inline asm
	add.cc.u32 %r3626, %r3556, %r3704;
	// end inline asm
	// begin inline asm
	addc.cc.u32 %r3629, %r3594, %r3563;
	// end inline asm
	// begin inline asm
	addc.u32 %r3632, %r3701, %r3701;
	// end inline asm
	mul.lo.s32 	%r3699, %r3629, -460954743;
	// begin inline asm
	mad.lo.cc.u32 %r3635, %r3699, %r33, %r3629;
	// end inline asm
	// begin inline asm
	madc.hi.cc.u32 %r3639, %r3699, %r33, %r3598;
	// end inline asm
	// begin inline asm
	madc.lo.cc.u32 %r3643, %r3699, %r34, %r3602;
	// end inline asm
	// begin inline asm
	madc.hi.cc.u32 %r3647, %r3699, %r34, %r3606;
	// end inline asm
	// begin inline asm
	madc.lo.cc.u32 %r3651, %r3699, %r35, %r3610;
	// end inline asm
	// begin inline asm
	madc.hi.cc.u32 %r3655, %r3699, %r35, %r3614;
	// end inline asm
	// begin inline asm
	madc.lo.cc.u32 %r3659, %r3699, %r36, %r3618;
	// end inline asm
	// begin inline asm
	madc.hi.cc.u32 %r3663, %r3699, %r36, %r3622;
	// end inline asm
	// begin inline asm
	addc.cc.u32 %r3667, %r3701, %r3701;
	// end inline asm
	// begin inline asm
	mad.lo.cc.u32 %r3670, %r3699, %r37, %r3567;
	// end inline asm
	// begin inline asm
	madc.hi.cc.u32 %r3674, %r3699, %r37, %r3571;
	// end inline asm
	// begin inline asm
	madc.lo.cc.u32 %r3678, %r3699, %r38, %r3575;
	// end inline asm
	// begin inline asm
	madc.hi.cc.u32 %r3682, %r3699, %r38, %r3579;
	// end inline asm
	// begin inline asm
	madc.lo.cc.u32 %r3686, %r3699, %r39, %r3583;
	// end inline asm
	// begin inline asm
	madc.hi.cc.u32 %r3690, %r3699, %r39, %r3587;
	// end inline asm
	// begin inline asm
	madc.lo.cc.u32 %r3694, %r3699, %r40, %r3591;
	// end inline asm
	// begin inline asm
	madc.hi.cc.u32 %r3698, %r3699, %r40, %r3701;
	// end inline asm
	// begin inline asm
	add.cc.u32 %r3702, %r3632, %r3704;
	// end inline asm
	// begin inline asm
	addc.cc.u32 %r3705, %r3670, %r3639;
	// end inline asm
	// begin inline asm
	addc.cc.u32 %r3708, %r3674, %r3643;
	// end inline asm
	// begin inline asm
	addc.cc.u32 %r3711, %r3678, %r3647;
	// end inline asm
	// begin inline asm
	addc.cc.u32 %r3714, %r3682, %r3651;
	// end inline asm
	// begin inline asm
	addc.cc.u32 %r3717, %r3686, %r3655;
	// end inline asm
	// begin inline asm
	addc.cc.u32 %r3720, %r3690, %r3659;
	// end inline asm
	// begin inline asm
	addc.cc.u32 %r3723, %r3694, %r3663;
	// end inline asm
	// begin inline asm
	addc.cc.u32 %r3726, %r3698, %r3667;
	// end inline asm
	// begin inline asm
	add.cc.u32 %r24904, %r3062, %r3705;
	// end inline asm
	// begin inline asm
	addc.cc.u32 %r24903, %r3066, %r3708;
	// end inline asm
	// begin inline asm
	addc.cc.u32 %r24902, %r3070, %r3711;
	// end inline asm
	// begin inline asm
	addc.cc.u32 %r24901, %r3074, %r3714;
	// end inline asm
	// begin inline asm
	addc.cc.u32 %r24900, %r3078, %r3717;
	// end inline asm
	// begin inline asm
	addc.cc.u32 %r24899, %r3082, %r3720;
	// end inline asm
	// begin inline asm
	addc.cc.u32 %r24898, %r3086, %r3723;
	// end inline asm
	// begin inline asm
	addc.u32 %r24897, %r3090, %r3726;
	// end inline asm
	setp.gt.u32 	%p36, %r24897, %r40;
	@%p36 bra 	$L__BB0_31;
	setp.lt.u32 	%p37, %r24897, %r40;
	@%p37 bra 	$L__BB0_32;
	setp.gt.u32 	%p38, %r24898, %r36;
	@%p38 bra 	$L__BB0_31;
	setp.lt.u32 	%p39, %r24898, %r36;
	@%p39 bra 	$L__BB0_32;
	setp.gt.u32 	%p40, %r24899, %r39;
	@%p40 bra 	$L__BB0_31;
	setp.lt.u32 	%p41, %r24899, %r39;
	@%p41 bra 	$L__BB0_32;
	setp.gt.u32 	%p42, %r24900, %r35;
	@%p42 bra 	$L__BB0_31;
	setp.lt.u32 	%p43, %r24900, %r35;
	@%p43 bra 	$L__BB0_32;
	setp.gt.u32 	%p44, %r24901, %r38;
	@%p44 bra 	$L__BB0_31;
	setp.lt.u32 	%p45, %r24901, %r38;
	@%p45 bra 	$L__BB0_32;
	setp.gt.u32 	%p46, %r24902, %r34;
	@%p46 bra 	$L__BB0_31;
	setp.lt.u32 	%p47, %r24902, %r34;
	@%p47 bra 	$L__BB0_32;
	setp.gt.u32 	%p48, %r24903, %r37;
	@%p48 bra 	$L__BB0_31;
	setp.lt.u32 	%p49, %r24903, %r37;
	setp.lt.u32 	%p50, %r24904, %r33;
	or.pred  	%p51, %p49, %p50;
	@%p51 bra 	$L__BB0_32;
$L__BB0_31:
	// begin inline asm
	sub.cc.u32 %r24904, %r24904, %r33;
subc.cc.u32 %r24903, %r24903, %r37;
subc.cc.u32 %r24902, %r24902, %r34;
subc.cc.u32 %r24901, %r24901, %r38;
subc.cc.u32 %r24900, %r24900, %r35;
subc.cc.u32 %r24899, %r24899, %r39;
subc.cc.u32 %r24898, %r24898, %r36;
subc.u32 %r24897, %r24897, %r40;

	// end inline asm
$L__BB0_32:
	mov.b32 	%r4953, 0;
	// begin inline asm
	mad.lo.cc.u32 %r3777, %r25256, %r25218, %r4953;
	// end inline asm
	// begin inline asm
	madc.hi.cc.u32 %r3781, %r25256, %r25218, %r4953;
	// end inline asm
	// begin inline asm
	madc.lo.cc.u32 %r3785, %r25256, %r25220, %r4953;
	// end inline asm
	// begin inline asm
	madc.hi.cc.u32 %r3789, %r25256, %r25220, %r4953;
	// end inline asm
	// begin inline asm
	madc.lo.cc.u32 %r3793, %r25256, %r25222, %r4953;
	// end inline asm
	// begin inline asm
	madc.hi.cc.u32 %r3797, %r25256, %r25222, %r4953;
	// end inline asm
	// begin inline asm
	madc.lo.cc.u32 %r3801, %r25256, %r25224, %r4953;
	// end inline asm
	// begin inline asm
	madc.hi.cc.u32 %r3805, %r25256, %r25224, %r4953;
	// end inline asm
	// begin inline asm
	mad.lo.cc.u32 %r3809, %r25255, %r25217, %r3777;
	// end inline asm
	// begin inline asm
	madc.hi.cc.u32 %r3813, %r25255, %r25217, %r3781;
	// end inline asm
	// begin inline asm
	madc.lo.cc.u32 %r3817, %r25255, %r25219, %r3785;
	// end inline asm
	// begin inline asm
	madc.hi.cc.u32 %r3821, %r25255, %r25219, %r3789;
	// end inline asm
	// begin inline asm
	madc.lo.cc.u32 %r3825, %r25255, %r25221, %r3793;
	// end inline asm
	// begin inline asm
	madc.hi.cc.u32 %r3829, %r25255, %r25221, %r3797;
	// end inline asm
	// begin inline asm
	madc.lo.cc.u32 %r3833, %r25255, %r25223, %r3801;
	// end inline asm
	// begin inline asm
	madc.hi.cc.u32 %r3837, %r25255, %r25223, %r3805;
	// end inline asm
	// begin inline asm
	addc.cc.u32 %r3841, %r4953, %r4953;
	// end inline asm
	// begin inline asm
	mad.lo.cc.u32 %r3844, %r25254, %r25218, %r3817;
	// end inline asm
	// begin inline asm
	madc.hi.cc.u32 %r3848, %r25254, %r25218, %r3821;
	// end inline asm
	// begin inline asm
	madc.lo.cc.u32 %r3852, %r25254, %r25220, %r3825;
	// end inline asm
	// begin inline asm
	madc.hi.cc.u32 %r3856, %r25254, %r25220, %r3829;
	// end inline asm
	// begin inline asm
	madc.lo.cc.u32 %r3860, %r25254, %r25222, %r3833;
	// end inline asm
	// begin inline asm
	madc.hi.cc.u32 %r3864, %r25254, %r25222, %r3837;
	// end inline asm
	// begin inline asm
	madc.lo.cc.u32 %r3868, %r25254, %r25224, %r3841;
	// end inline asm
	// begin inline asm
	madc.hi.cc.u32 %r3872, %r25254, %r25224, %r4953;
	// end inline asm
	// begin inline asm
	mad.lo.cc.u32 %r3876, %r25253, %r25217, %r3844;
	// end inline asm
	// begin inline asm
	madc.hi.cc.u32 %r3880, %r25253, %r25217, %r3848;
	// end inline asm
	// begin inline asm
	madc.lo.cc.u32 %r3884, %r25253, %r25219, %r3852;
	// end inline asm
	// begin inline asm
	madc.hi.cc.u32 %r3888, %r25253, %r25219, %r3856;
	// end inline asm
	// begin inline asm
	madc.lo.cc.u32 %r3892, %r25253, %r25221, %r3860;
	// end inline asm
	// begin inline asm
	madc.hi.cc.u32 %r3896, %r25253, %r25221, %r3864;
	// end inline asm
	// begin inline asm
	madc.lo.cc.u32 %r3900, %r25253, %r25223, %r3868;
	// end inline asm
	// begin inline asm
	madc.hi.cc.u32 %r3904, %r25253, %r25223, %r3872;
	// end inline asm
	// begin inline asm
	addc.cc.u32 %r3908, %r4953, %r4953;
	// end inline asm
	// begin inline asm
	mad.lo.cc.u32 %r3911, %r25252, %r25218, %r3884;
	// end inline asm
	// begin inline asm
	madc.hi.cc.u32 %r3915, %r25252, %r25218, %r3888;
	// end inline asm
	// begin inline asm
	madc.lo.cc.u32 %r3919, %r25252, %r25220, %r3892;
	// end inline asm
	// begin inline asm
	madc.hi.cc.u32 %r3923, %r25252, %r25220, %r3896;
	// end inline asm
	// begin inline asm
	madc.lo.cc.u32 %r3927, %r25252, %r25222, %r3900;
	// end inline asm
	// begin inline asm
	madc.hi.cc.u32 %r3931, %r25252, %r25222, %r3904;
	// end inline asm
	// begin inline asm
	madc.lo.cc.u32 %r3935, %r25252, %r25224, %r3908;
	// end inline asm
	// begin inline asm
	madc.hi.cc.u32 %r3939, %r25252, %r25224, %r4953;
	// end inline asm
	// begin inline asm
	mad.lo.cc.u32 %r3943, %r25251, %r25217, %r3911;
	// end inline asm
	// begin inline asm
	madc.hi.cc.u32 %r3947, %r25251, %r25217, %r3915;
	// end inline asm
	// begin inline asm
	madc.lo.cc.u32 %r3951, %r25251, %r25219, %r3919;
	// end inline asm
	// begin inline asm
	madc.hi.cc.u32 %r3955, %r25251, %r25219, %r3923;
	// end inline asm
	// begin inline asm
	madc.lo.cc.u32 %r3959, %r25251, %r25221, %r3927;
	// end inline asm
	// begin inline asm
	madc.hi.cc.u32 %r3963, %r25251, %r25221, %r3931;
	// end inline asm
	// begin inline asm
	madc.lo.cc.u32 %r3967, %r25251, %r25223, %r3935;
	// end inline asm
	// begin inline asm
	madc.hi.cc.u32 %r3971, %r25251, %r25223, %r3939;
	// end inline asm
	// begin inline asm
	addc.cc.u32 %r3975, %r4953, %r4953;
	// end inline asm
	// begin inline asm
	mad.lo.cc.u32 %r3978, %r25250, %r25218, %r3951;
	// end inline asm
	// begin inline asm
	madc.hi.cc.u32 %r3982, %r25250, %r25218, %r3955;
	// end inline asm
	// begin inline asm
	madc.lo.cc.u32 %r3986, %r25250, %r25220, %r3959;
	// end inline asm
	// begin inline asm
	madc.hi.cc.u32 %r3990, %r25250, %r25220, %r3963;
	// end inline asm
	// begin inline asm
	madc.lo.cc.u32 %r3994, %r25250, %r25222, %r3967;
	// end inline asm
	// begin inline asm
	madc.hi.cc.u32 %r3998, %r25250, %r25222, %r3971;
	// end inline asm
	// begin inline asm
	madc.lo.cc.u32 %r4002, %r25250, %r25224, %r3975;
	// end inline asm
	// begin inline asm
	madc.hi.cc.u32 %r4006, %r25250, %r25224, %r4953;
	// end inline asm
	// begin inline asm
	mad.lo.cc.u32 %r4010, %r25249, %r25217, %r3978;
	// end inline asm
	// begin inline asm
	madc.hi.cc.u32 %r4014, %r25249, %r25217, %r3982;
	// end inline asm
	// begin inline asm
	madc.lo.cc.u32 %r4018, %r25249, %r25219, %r3986;
	// end inline asm
	// begin inline asm
	madc.hi.cc.u32 %r4022, %r25249, %r25219, %r3990;
	// end inline asm
	// begin inline asm
	madc.lo.cc.u32 %r4026, %r25249, %r25221, %r3994;
	// end inline asm
	// begin inline asm
	madc.hi.cc.u32 %r4030, %r25249, %r25221, %r3998;
	// end inline asm
	// begin inline asm
	madc.lo.cc.u32 %r4034, %r25249, %r25223, %r4002;
	// end inline asm
	// begin inline asm
	madc.hi.cc.u32 %r4038, %r25249, %r25223, %r4006;
	// end inline asm
	// begin inline asm
	addc.cc.u32 %r4042, %r4953, %r4953;
	// end inline asm
	// begin inline asm
	mad.lo.cc.u32 %r4045, %r25256, %r25217, %r4953;
	// end inline asm
	// begin inline asm
	madc.hi.cc.u32 %r4049, %r25256, %r25217, %r3809;
	// end inline asm
	// begin inline asm
	madc.lo.cc.u32 %r4053, %r25256, %r25219, %r3813;
	// end inline asm
	// begin inline asm
	madc.hi.cc.u32 %r4057, %r25256, %r25219, %r3876;
	// end inline asm
	// begin inline asm
	madc.lo.cc.u32 %r4061, %r25256, %r25221, %r3880;
	// end inline asm
	// begin inline asm
	madc.hi.cc.u32 %r4065, %r25256, %r25221, %r3943;
	// end inline asm
	// begin inline asm
	madc.lo.cc.u32 %r4069, %r25256, %r25223, %r3947;
	// end inline asm
	// begin inline asm
	madc.hi.cc.u32 %r4073, %r25256, %r25223, %r4010;
	// end inline asm
	// begin inline asm
	addc.cc.u32 %r4077, %r4014, %r4953;
	// end inline asm
	// begin inline asm
	addc.cc.u32 %r4080, %r4018, %r4953;
	// end inline asm
	// begin inline asm
	addc.cc.u32 %r4083, %r4953, %r4953;
	// end inline asm
	// begin inline asm
	mad.lo.cc.u32 %r4086, %r25255, %r25218, %r4053;
	// end inline asm
	// begin inline asm
	madc.hi.cc.u32 %r4090, %r25255, %r25218, %r4057;
	// end inline asm
	// begin inline asm
	madc.lo.cc.u32 %r4094, %r25255, %r25220, %r4061;
	// end inline asm
	// begin inline asm
	madc.hi.cc.u32 %r4098, %r25255, %r25220, %r4065;
	// end inline asm
	// begin inline asm
	madc.lo.cc.u32 %r4102, %r25255, %r25222, %r4069;
	// end inline asm
	// begin inline asm
	madc.hi.cc.u32 %r4106, %r25255, %r25222, %r4073;
	// end inline asm
	// begin inline asm
	madc.lo.cc.u32 %r4110, %r25255, %r25224, %r4077;
	// end inline asm
	// begin inline asm
	madc.hi.cc.u32 %r4114, %r25255, %r25224, %r4080;
	// end inline asm
	// begin inline asm
	addc.cc.u32 %r4118, %r4083, %r4953;
	// end inline asm
	// begin inline asm
	mad.lo.cc.u32 %r4121, %r25254, %r25217, %r4086;
	// end inline asm
	// begin inline asm
	madc.hi.cc.u32 %r4125, %r25254, %r25217, %r4090;
	// end inline asm
	// begin inline asm
	madc.lo.cc.u32 %r4129, %r25254, %r25219, %r4094;
	// end inline asm
	// begin inline asm
	madc.hi.cc.u32 %r4133, %r25254, %r25219, %r4098;
	// end inline asm
	// begin inline asm
	madc.lo.cc.u32 %r4137, %r25254, %r25221, %r4102;
	// end inline asm
	// begin inline asm
	madc.hi.cc.u32 %r4141, %r25254, %r25221, %r4106;
	// end inline asm
	// begin inline asm
	madc.lo.cc.u32 %r4145, %r25254, %r25223, %r4110;
	// end inline asm
	// begin inline asm
	madc.hi.cc.u32 %r4149, %r25254, %r25223, %r4114;
	// end inline asm
	// begin inline asm
	addc.cc.u32 %r4153, %r4022, %r4118;
	// end inline asm
	// begin inline asm
	addc.cc.u32 %r4156, %r4026, %r4953;
	// end inline asm
	// begin inline asm
	addc.cc.u32 %r4159, %r4953, %r4953;
	// end inline asm
	// begin inline asm
	mad.lo.cc.u32 %r4162, %r25253, %r25218, %r4129;
	// end inline asm
	// begin inline asm
	madc.hi.cc.u32 %r4166, %r25253, %r25218, %r4133;
	// end inline asm
	// begin inline asm
	madc.lo.cc.u32 %r4170, %r25253, %r25220, %r4137;
	// end inline asm
	// begin inline asm
	madc.hi.cc.u32 %r4174, %r25253, %r25220, %r4141;
	// end inline asm
	// begin inline asm
	madc.lo.cc.u32 %r4178, %r25253, %r25222, %r4145;
	// end inline asm
	// begin inline asm
	madc.hi.cc.u32 %r4182, %r25253, %r25222, %r4149;
	// end inline asm
	// begin inline asm
	madc.lo.cc.u32 %r4186, %r25253, %r25224, %r4153;
	// end inline asm
	// begin inline asm
	madc.hi.cc.u32 %r4190, %r25253, %r25224, %r4156;
	// end inline asm
	// begin inline asm
	addc.cc.u32 %r4194, %r4159, %r4953;
	// end inline asm
	// begin inline asm
	mad.lo.cc.u32 %r4197, %r25252, %r25217, %r4162;
	// end inline asm
	// begin inline asm
	madc.hi.cc.u32 %r4201, %r25252, %r25217, %r4166;
	// end inline asm
	// begin inline asm
	madc.lo.cc.u32 %r4205, %r25252, %r25219, %r4170;
	// end inline asm
	// begin inline asm
	madc.hi.cc.u32 %r4209, %r25252, %r25219, %r4174;
	// end inline asm
	// begin inline asm
	madc.lo.cc.u32 %r4213, %r25252, %r25221, %r4178;
	// end inline asm
	// begin inline asm
	madc.hi.cc.u32 %r4217, %r25252, %r25221, %r4182;
	// end inline asm
	// begin inline asm
	madc.lo.cc.u32 %r4221, %r25252, %r25223, %r4186;
	// end inline asm
	// begin inline asm
	madc.hi.cc.u32 %r4225, %r25252, %r25223, %r4190;
	// end inline asm
	// begin inline asm
	addc.cc.u32 %r4229, %r4030, %r4194;
	// end inline asm
	// begin inline asm
	addc.cc.u32 %r4232, %r4034, %r4953;
	// end inline asm
	// begin inline asm
	addc.cc.u32 %r4235, %r4953, %r4953;
	// end inline asm
	// begin inline asm
	mad.lo.cc.u32 %r4238, %r25251, %r25218, %r4205;
	// end inline asm
	// begin inline asm
	madc.hi.cc.u32 %r4242, %r25251, %r25218, %r4209;
	// end inline asm
	// begin inline asm
	madc.lo.cc.u32 %r4246, %r25251, %r25220, %r4213;
	// end inline asm
	// begin inline asm
	madc.hi.cc.u32 %r4250, %r25251, %r25220, %r4217;
	// end inline asm
	// begin inline asm
	madc.lo.cc.u32 %r4254, %r25251, %r25222, %r4221;
	// end inline asm
	// begin inline asm
	madc.hi.cc.u32 %r4258, %r25251, %r25222, %r4225;
	// end inline asm
	// begin inline asm
	madc.lo.cc.u32 %r4262, %r25251, %r25224, %r4229;
	// end inline asm
	// begin inline asm
	madc.hi.cc.u32 %r4266, %r25251, %r25224, %r4232;
	// end inline asm
	// begin inline asm
	addc.cc.u32 %r4270, %r4235, %r4953;
	// end inline asm
	// begin inline asm
	mad.lo.cc.u32 %r4273, %r25250, %r25217, %r4238;
	// end inline asm
	// begin inline asm
	madc.hi.cc.u32 %r4277, %r25250, %r25217, %r4242;
	// end inline asm
	// begin inline asm
	madc.lo.cc.u32 %r4281, %r25250, %r25219, %r4246;
	// end inline asm
	// begin inline asm
	madc.hi.cc.u32 %r4285, %r25250, %r25219, %r4250;
	// end inline asm
	// begin inline asm
	madc.lo.cc.u32 %r4289, %r25250, %r25221, %r4254;
	// end inline asm
	// begin inline asm
	madc.hi.cc.u32 %r4293, %r25250, %r25221, %r4258;
	// end inline asm
	// begin inline asm
	madc.lo.cc.u32 %r4297, %r25250, %r25223, %r4262;
	// end inline asm
	// begin inline asm
	madc.hi.cc.u32 %r4301, %r25250, %r25223, %r4266;
	// end inline asm
	// begin inline asm
	addc.cc.u32 %r4305, %r4038, %r4270;
	// end inline asm
	// begin inline asm
	addc.cc.u32 %r4308, %r4042, %r4953;
	// end inline asm
	// begin inline asm
	addc.cc.u32 %r4311, %r4953, %r4953;
	// end inline asm
	// begin inline asm
	mad.lo.cc.u32 %r4314, %r25249, %r25218, %r4281;
	// end inline asm
	// begin inline asm
	madc.hi.cc.u32 %r4318, %r25249, %r25218, %r4285;
	// end inline asm
	// begin inline asm
	madc.lo.cc.u32 %r4322, %r25249, %r25220, %r4289;
	// end inline asm
	// begin inline asm
	madc.hi.cc.u32 %r4326, %r25249, %r25220, %r4293;
	// end inline asm
	// begin inline asm
	madc.lo.cc.u32 %r4330, %r25249, %r25222, %r4297;
	// end inline asm
	// begin inline asm
	madc.hi.cc.u32 %r4334, %r25249, %r25222, %r4301;
	// end inline asm
	// begin inline asm
	madc.lo.cc.u32 %r4338, %r25249, %r25224, %r4305;
	// end inline asm
	// begin inline asm
	madc.hi.cc.u32 %r4342, %r25249, %r25224, %r4308;
	// end inline asm
	mov.b32 	%r4956, -1;
	// begin inline asm
	add.cc.u32 %r4346, %r4953, %r4956;
	// end inline asm
	// begin inline asm
	addc.cc.u32 %r4349, %r4045, %r4953;
	// end inline asm
	// begin inline asm
	addc.u32 %r4352, %r4953, %r4953;
	// end inline asm
	mul.lo.s32 	%r4419, %r4349, -460954743;
	// begin inline asm
	mad.lo.cc.u32 %r4355, %r4419, %r33, %r4349;
	// end inline asm
	// begin inline asm
	madc.hi.cc.u32 %r4359, %r4419, %r33, %r4049;
	// end inline asm
	// begin inline asm
	madc.lo.cc.u32 %r4363, %r4419, %r34, %r4121;
	// end inline asm
	// begin inline asm
	madc.hi.cc.u32 %r4367, %r4419, %r34, %r4125;
	// end inline asm
	// begin inline asm
	madc.lo.cc.u32 %r4371, %r4419, %r35, %r4197;
	// end inline asm
	// begin inline asm
	madc.hi.cc.u32 %r4375, %r4419, %r35, %r4201;
	// end inline asm
	// begin inline asm
	madc.lo.cc.u32 %r4379, %r4419, %r36, %r4273;
	// end inline asm
	// begin inline asm
	madc.hi.cc.u32 %r4383, %r4419, %r36, %r4277;
	// end inline asm
	// begin inline asm
	addc.cc.u32 %r4387, %r4953, %r4953;
	// end inline asm
	// begin inline asm
	mad.lo.cc.u32 %r4390, %r4419, %r37, %r4953;
	// end inline asm
	// begin inline asm
	madc.hi.cc.u32 %r4394, %r4419, %r37, %r4953;
	// end inline asm
	// begin inline asm
	madc.lo.cc.u32 %r4398, %r4419, %r38, %r4953;
	// end inline asm
	// begin inline asm
	madc.hi.cc.u32 %r4402, %r4419, %r38, %r4953;
	// end inline asm
	// begin inline asm
	madc.lo.cc.u32 %r4406, %r4419, %r39, %r4953;
	// end inline asm
	// begin inline asm
	madc.hi.cc.u32 %r4410, %r4419, %r39, %r4953;
	// end inline asm
	// begin inline asm
	madc.lo.cc.u32 %r4414, %r4419, %r40, %r4953;
	// end inline asm
	// begin inline asm
	madc.hi.cc.u32 %r4418, %r4419, %r40, %r4953;
	// end inline asm
	// begin inline asm
	add.cc.u32 %r4422, %r4352, %r4956;
	// end inline asm
	// begin inline asm
	addc.cc.u32 %r4425, %r4390, %r4359;
	// end inline asm
	// begin inline asm
	addc.u32 %r4428, %r4953, %r4953;
	// end inline asm
	mul.lo.s32 	%r4495, %r4425, -460954743;
	// begin inline asm
	mad.lo.cc.u32 %r4431, %r4495, %r33, %r4425;
	// end inline asm
	// begin inline asm
	madc.hi.cc.u32 %r4435, %r4495, %r33, %r4394;
	// end inline asm
	// begin inline asm
	madc.lo.cc.u32 %r4439, %r4495, %r34, %r4398;
	// end inline asm
	// begin inline asm
	madc.hi.cc.u32 %r4443, %r4495, %r34, %r4402;
	// end inline asm
	// begin inline asm
	madc.lo.cc.u32 %r4447, %r4495, %r35, %r4406;
	// end inline asm
	// begin inline asm
	madc.hi.cc.u32 %r4451, %r4495, %r35, %r4410;
	// end inline asm
	// begin inline asm
	madc.lo.cc.u32 %r4455, %r4495, %r36, %r4414;
	// end inline asm
	// begin inline asm
	madc.hi.cc.u32 %r4459, %r4495, %r36, %r4418;
	// end inline asm
	// begin inline asm
	addc.cc.u32 %r4463, %r4953, %r4953;
	// end inline asm
	// begin inline asm
	mad.lo.cc.u32 %r4466, %r4495, %r37, %r4363;
	// end inline asm
	// begin inline asm
	madc.hi.cc.u32 %r4470, %r4495, %r37, %r4367;
	// end inline asm
	// begin inline asm
	madc.lo.cc.u32 %r4474, %r4495, %r38, %r4371;
	// end inline asm
	// begin inline asm
	madc.hi.cc.u32 %r4478, %r4495, %r38, %r4375;
	// end inline asm
	// begin inline asm
	madc.lo.cc.u32 %r4482, %r4495, %r39, %r4379;
	// end inline asm
	// begin inline asm
	madc.hi.cc.u32 %r4486, %r4495, %r39, %r4383;
	// end inline asm
	// begin inline asm
	madc.lo.cc.u32 %r4490, %r4495, %r40, %r4387;
	// end inline asm
	// begin inline asm
	madc.hi.cc.u32 %r4494, %r4495, %r40, %r4953;
	// end inline asm
	// begin inline asm
	add.cc.u32 %r4498, %r4428, %r4956;
	// end inline asm
	// begin inline asm
	addc.cc.u32 %r4501, %r4466, %r4435;
	// end inline asm
	// begin inline asm
	addc.u32 %r4504, %r4953, %r4953;
	// end inline asm
	mul.lo.s32 	%r4571, %r4501, -460954743;
	// begin inline asm
	mad.lo.cc.u32 %r4507, %r4571, %r33, %r4501;
	// end inline asm
	// begin inline asm
	madc.hi.cc.u32 %r4511, %r4571, %r33, %r4470;
	// end inline asm
	// begin inline asm
	madc.lo.cc.u32 %r4515, %r4571, %r34, %r4474;
	// end inline asm
	// begin inline asm
	madc.hi.cc.u32 %r4519, %r4571, %r34, %r4478;
	// end inline asm
	// begin inline asm
	madc.lo.cc.u32 %r4523, %r4571, %r35, %r4482;
	// end inline asm
	// begin inline asm
	madc.hi.cc.u32 %r4527, %r4571, %r35, %r4486;
	// end inline asm
	// begin inline asm
	madc.lo.cc.u32 %r4531, %r4571, %r36, %r4490;
	// end inline asm
	// begin inline asm
	madc.hi.cc.u32 %r4535, %r4571, %r36, %r4494;
	// end inline asm
	// begin inline asm
	addc.cc.u32 %r4539, %r4953, %r4953;
	// end inline asm
	// begin inline asm
	mad.lo.cc.u32 %r4542, %r4571, %r37, %r4439;
	// end inline asm
	// begin inline asm
	madc.hi.cc.u32 %r4546, %r4571, %r37, %r4443;
	// end inline asm
	// begin inline asm
	madc.lo.cc.u32 %r4550, %r4571, %r38, %r4447;
	// end inline asm
	// begin inline asm
	madc.hi.cc.u32 %r4554, %r4571, %r38, %r4451;
	// end inline asm
	// begin inline asm
	madc.lo.cc.u32 %r4558, %r4571, %r39, %r4455;
	// end inline asm
	// begin inline asm
	madc.hi.cc.u32 %r4562, %r4571, %r39, %r4459;
	// end inline asm
	// begin inline asm
	madc.lo.cc.u32 %r4566, %r4571, %r40, %r4463;
	// end inline asm
	// begin inline asm
	madc.hi.cc.u32 %r4570, %r4571, %r40, %r4953;
	// end inline asm
	// begin inline asm
	add.cc.u32 %r4574, %r4504, %r4956;
	// end inline asm
	// begin inline asm
	addc.cc.u32 %r4577, %r4542, %r4511;
	// end inline asm
	// begin inline asm
	addc.u32 %r4580, %r4953, %r4953;
	// end inline asm
	mul.lo.s32 	%r4647, %r4577, -460954743;
	// begin inline asm
	mad.lo.cc.u32 %r4583, %r4647, %r33, %r4577;
	// end inline asm
	// begin inline asm
	madc.hi.cc.u32 %r4587, %r4647, %r33, %r4546;
	// end inline asm
	// begin inline asm
	madc.lo.cc.u32 %r4591, %r4647, %r34, %r4550;
	// end inline asm
	// begin inline asm
	madc.hi.cc.u32 %r4595, %r4647, %r34, %r4554;
	// end inline asm
	// begin inline asm
	madc.lo.cc.u32 %r4599, %r4647, %r35, %r4558;
	// end inline asm
	// begin inline asm
	madc.hi.cc.u32 %r4603, %r4647, %r35, %r4562;
	// end inline asm
	// begin inline asm
	madc.lo.cc.u32 %r4607, %r4647, %r36, %r4566;
	// end inline asm
	// begin inline asm
	madc.hi.cc.u32 %r4611, %r4647, %r36, %r4570;
	// end inline asm
	// begin inline asm
	addc.cc.u32 %r4615, %r4953, %r4953;
	// end inline asm
	// begin inline asm
	mad.lo.cc.u32 %r4618, %r4647, %r37, %r4515;
	// end inline asm
	// begin inline asm
	madc.hi.cc.u32 %r4622, %r4647, %r37, %r4519;
	// end inline asm
	// begin inline asm
	madc.lo.cc.u32 %r4626, %r4647, %r38, %r4523;
	// end inline asm
	// begin inline asm
	madc.hi.cc.u32 %r4630, %r4647, %r38, %r4527;
	// end inline asm
	// begin inline asm
	madc.lo.cc.u32 %r4634, %r4647, %r39, %r4531;
	// end inline asm
	// begin inline asm
	madc.hi.cc.u32 %r4638, %r4647, %r39, %r4535;
	// end inline asm
	// begin inline asm
	madc.lo.cc.u32 %r4642, %r4647, %r40, %r4539;
	// end inline asm
	// begin inline asm
	madc.hi.cc.u32 %r4646, %r4647, %r40, %r4953;
	// end inline asm
	// begin inline asm
	add.cc.u32 %r4650, %r4580, %r4956;
	// end inline asm
	// begin inline asm
	addc.cc.u32 %r4653, %r4618, %r4587;
	// end inline asm
	// begin inline asm
	addc.u32 %r4656, %r4953, %r4953;
	// end inline asm
	mul.lo.s32 	%r4723, %r4653, -460954743;
	// begin inline asm
	mad.lo.cc.u32 %r4659, %r4723, %r33, %r4653;
	// end inline asm
	// begin inline asm
	madc.hi.cc.u32 %r4663, %r4723, %r33, %r4622;
	// end inline asm
	// begin inline asm
	madc.lo.cc.u32 %r4667, %r4723, %r34, %r4626;
	// end inline asm
	// begin inline asm
	madc.hi.cc.u32 %r4671, %r4723, %r34, %r4630;
	// end inline asm
	// begin inline asm
	madc.lo.cc.u32 %r4675, %r4723, %r35, %r4634;
	// end inline asm
	// begin inline asm
	madc.hi.cc.u32 %r4679, %r4723, %r35, %r4638;
	// end inline asm
	// begin inline asm
	madc.lo.cc.u32 %r4683, %r4723, %r36, %r4642;
	// end inline asm
	// begin inline asm
	madc.hi.cc.u32 %r4687, %r4723, %r36, %r4646;
	// end inline asm
	// begin inline asm
	addc.cc.u32 %r4691, %r4953, %r4953;
	// end inline asm
	// begin inline asm
	mad.lo.cc.u32 %r4694, %r4723, %r37, %r4591;
	// end inline asm
	// begin inline asm
	madc.hi.cc.u32 %r4698, %r4723, %r37, %r4595;
	// end inline asm
	// begin inline asm
	madc.lo.cc.u32 %r4702, %r4723, %r38, %r4599;
	// end inline asm
	// begin inline asm
	madc.hi.cc.u32 %r4706, %r4723, %r38, %r4603;
	// end inline asm
	// begin inline asm
	madc.lo.cc.u32 %r4710, %r4723, %r39, %r4607;
	// end inline asm
	// begin inline asm
	madc.hi.cc.u32 %r4714, %r4723, %r39, %r4611;
	// end inline asm
	// begin inline asm
	madc.lo.cc.u32 %r4718, %r4723, %r40, %r4615;
	// end inline asm
	// begin inline asm
	madc.hi.cc.u32 %r4722, %r4723, %r40, %r4953;
	// end inline asm
	// begin inline asm
	add.cc.u32 %r4726, %r4656, %r4956;
	// end inline asm
	// begin inline asm
	addc.cc.u32 %r4729, %r4694, %r4663;
	// end inline asm
	// begin inline asm
	addc.u32 %r4732, %r4953, %r4953;
	// end inline asm
	mul.lo.s32 	%r4799, %r4729, -460954743;
	// begin inline asm
	mad.lo.cc.u32 %r4735, %r4799, %r33, %r4729;
	// end inline asm
	// begin inline asm
	madc.hi.cc.u32 %r4739, %r4799, %r33, %r4698;
	// end inline asm
	// begin inline asm
	madc.lo.cc.u32 %r4743, %r4799, %r34, %r4702;
	// end inline asm
	// begin inline asm
	madc.hi.cc.u32 %r4747, %r4799, %r34, %r4706;
	// end inline asm
	// begin inline asm
	madc.lo.cc.u32 %r4751, %r4799, %r35, %r4710;
	// end inline asm
	// begin inline asm
	madc.hi.cc.u32 %r4755, %r4799, %r35, %r4714;
	// end inline asm
	// begin inline asm
	madc.lo.cc.u32 %r4759, %r4799, %r36, %r4718;
	// end inline asm
	// begin inline asm
	madc.hi.cc.u32 %r4763, %r4799, %r36, %r4722;
	// end inline asm
	// begin inline asm
	addc.cc.u32 %r4767, %r4953, %r4953;
	// end inline asm
	// begin inline asm
	mad.lo.cc.u32 %r4770, %r4799, %r37, %r4667;
	// end inline asm
	// begin inline asm
	madc.hi.cc.u32 %r4774, %r4799, %r37, %r4671;
	// end inline asm
	// begin inline asm
	madc.lo.cc.u32 %r4778, %r4799, %r38, %r4675;
	// end inline asm
	// begin inline asm
	madc.hi.cc.u32 %r4782, %r4799, %r38, %r4679;
	// end inline asm
	// begin inline asm
	madc.lo.cc.u32 %r4786, %r4799, %r39, %r4683;
	// end inline asm
	// begin inline asm
	madc.hi.cc.u32 %r4790, %r4799, %r39, %r4687;
	// end inline asm
	// begin inline asm
	madc.lo.cc.u32 %r4794, %r4799, %r40, %r4691;
	// end inline asm
	// begin inline asm
	madc.hi.cc.u32 %r4798, %r4799, %r40, %r4953;
	// end inline asm
	// begin inline asm
	add.cc.u32 %r4802, %r4732, %r4956;
	// end inline asm
	// begin inline asm
	addc.cc.u32 %r4805, %r4770, %r4739;
	// end inline asm
	// begin inline asm
	addc.u32 %r4808, %r4953, %r4953;
	// end inline asm
	mul.lo.s32 	%r4875, %r4805, -460954743;
	// begin inline asm
	mad.lo.cc.u32 %r4811, %r4875, %r33, %r4805;
	// end inline asm
	// begin inline asm
	madc.hi.cc.u32 %r4815, %r4875, %r33, %r4774;
	// end inline asm
	// begin inline asm
	madc.lo.cc.u32 %r4819, %r4875, %r34, %r4778;
	// end inline asm
	// begin inline asm
	madc.hi.cc.u32 %r4823, %r4875, %r34, %r4782;
	// end inline asm
	// begin inline asm
	madc.lo.cc.u32 %r4827, %r4875, %r35, %r4786;
	// end inline asm
	// begin inline asm
	madc.hi.cc.u32 %r4831, %r4875, %r35, %r4790;
	// end inline asm
	// begin inline asm
	madc.lo.cc.u32 %r4835, %r4875, %r36, %r4794;
	// end inline asm
	// begin inline asm
	madc.hi.cc.u32 %r4839, %r4875, %r36, %r4798;
	// end inline asm
	// begin inline asm
	addc.cc.u32 %r4843, %r4953, %r4953;
	// end inline asm
	// begin inline asm
	mad.lo.cc.u32 %r4846, %r4875, %r37, %r4743;
	// end inline asm
	// begin inline asm
	madc.hi.cc.u32 %r4850, %r4875, %r37, %r4747;
	// end inline asm
	// begin inline asm
	madc.lo.cc.u32 %r4854, %r4875, %r38, %r4751;
	// end inline asm
	// begin inline asm
	madc.hi.cc.u32 %r4858, %r4875, %r38, %r4755;
	// end inline asm
	// begin inline asm
	madc.lo.cc.u32 %r4862, %r4875, %r39, %r4759;
	// end inline asm
	// begin inline asm
	madc.hi.cc.u32 %r4866, %r4875, %r39, %r4763;
	// end inline asm
	// begin inline asm
	madc.lo.cc.u32 %r4870, %r4875, %r40, %r4767;
	// end inline asm
	// begin inline asm
	madc.hi.cc.u32 %r4874, %r4875, %r40, %r4953;
	// end inline asm
	// begin inline asm
	add.cc.u32 %r4878, %r4808, %r4956;
	// end inline asm
	// begin inline asm
	addc.cc.u32 %r4881, %r4846, %r4815;
	// end inline asm
	// begin inline asm
	addc.u32 %r4884, %r4953, %r4953;
	// end inline asm
	mul.lo.s32 	%r4951, %r4881, -460954743;
	// begin inline asm
	mad.lo.cc.u32 %r4887, %r4951, %r33, %r4881;
	// end inline asm
	// begin inline asm
	madc.hi.cc.u32 %r4891, %r4951, %r33, %r4850;
	// end inline asm
	// begin inline asm
	madc.lo.cc.u32 %r4895, %r4951, %r34, %r4854;
	// end inline asm
	// begin inline asm
	madc.hi.cc.u32 %r4899, %r4951, %r34, %r4858;
	// end inline asm
	// begin inline asm
	madc.lo.cc.u32 %r4903, %r4951, %r35, %r4862;
	// end inline asm
	// begin inline asm
	madc.hi.cc.u32 %r4907, %r4951, %r35, %r4866;
	// end inline asm
	// begin inline asm
	madc.lo.cc.u32 %r4911, %r4951, %r36, %r4870;
	// end inline asm
	// begin inline asm
	madc.hi.cc.u32 %r4915, %r4951, %r36, %r4874;
	// end inline asm
	// begin inline asm
	addc.cc.u32 %r4919, %r4953, %r4953;
	// end inline asm
	// begin inline asm
	mad.lo.cc.u32 %r4922, %r4951, %r37, %r4819;
	// end inline asm
	// begin inline asm
	madc.hi.cc.u32 %r4926, %r4951, %r37, %r4823;
	// end inline asm
	// begin inline asm
	madc.lo.cc.u32 %r4930, %r4951, %r38, %r4827;
	// end inline asm
	// begin inline asm
	madc.hi.cc.u32 %r4934, %r4951, %r38, %r4831;
	// end inline asm
	// begin inline asm
	madc.lo.cc.u32 %r4938, %r4951, %r39, %r4835;
	// end inline asm
	// begin inline asm
	madc.hi.cc.u32 %r4942, %r4951, %r39, %r4839;
	// end inline asm
	// begin inline asm
	madc.lo.cc.u32 %r4946, %r4951, %r40, %r4843;
	// end inline asm
	// begin inline asm
	madc.hi.cc.u32 %r4950, %r4951, %r40, %r4953;
	// end inline asm
	// begin inline asm
	add.cc.u32 %r4954, %r4884, %r4956;
	// end inline asm
	// begin inline asm
	addc.cc.u32 %r4957, %r4922, %r4891;
	// end inline asm
	// begin inline asm
	addc.cc.u32 %r4960, %r4926, %r4895;
	// end inline asm
	// begin inline asm
	addc.cc.u32 %r4963, %r4930, %r4899;
	// end inline asm
	// begin inline asm
	addc.cc.u32 %r4966, %r4934, %r4903;
	// end inline asm
	// begin inline asm
	addc.cc.u32 %r4969, %r4938, %r4907;
	// end inline asm
	// begin inline asm
	addc.cc.u32 %r4972, %r4942, %r4911;
	// end inline asm
	// begin inline asm
	addc.cc.u32 %r4975, %r4946, %r4915;
	// end inline asm
	// begin inline asm
	addc.cc.u32 %r4978, %r4950, %r4919;
	// end inline asm
	// begin inline asm
	add.cc.u32 %r24912, %r4314, %r4957;
	// end inline asm
	// begin inline asm
	addc.cc.u32 %r24911, %r4318, %r4960;
	// end inline asm
	// begin inline asm
	addc.cc.u32 %r24910, %r4322, %r4963;
	// end inline asm
	// begin inline asm
	addc.cc.u32 %r24909, %r4326, %r4966;
	// end inline asm
	// begin inline asm
	addc.cc.u32 %r24908, %r4330, %r4969;
	// end inline asm
	// begin inline asm
	addc.cc.u32 %r24907, %r4334, %r4972;
	// end inline asm
	// begin inline asm
	addc.cc.u32 %r24906, %r4338, %r4975;
	// end inline asm
	// begin inline asm
	addc.u32 %r24905, %r4342, %r4978;
	// end inline asm
	setp.gt.u32 	%p52, %r24905, %r40;
	@%p52 bra 	$L__BB0_46;
	setp.lt.u32 	%p53, %r24905, %r40;
	@%p53 bra 	$L__BB0_47;
	setp.gt.u32 	%p54, %r24906, %r36;
	@%p54 bra 	$L__BB0_46;
	setp.lt.u32 	%p55, %r24906, %r36;
	@%p55 bra 	$L__BB0_47;
	setp.gt.u32 	%p56, %r24907, %r39;
	@%p56 bra 	$L__BB0_46;
	setp.lt.u32 	%p57, %r24907, %r39;
	@%p57 bra 	$L__BB0_47;
	setp.gt.u32 	%p58, %r24908, %r35;
	@%p58 bra 	$L__BB0_46;
	setp.lt.u32 	%p59, %r24908, %r35;
	@%p59 bra 	$L__BB0_47;
	setp.gt.u32 	%p60, %r24909, %r38;
	@%p60 bra 	$L__BB0_46;
	setp.lt.u32 	%p61, %r24909, %r38;
	@%p61 bra 	$L__BB0_47;
	setp.gt.u32 	%p62, %r24910, %r34;
	@%p62 bra 	$L__BB0_46;
	setp.lt.u32 	%p63, %r24910, %r34;
	@%p63 bra 	$L__BB0_47;
	setp.gt.u32 	%p64, %r24911, %r37;
	@%p64 bra 	$L__BB0_46;
	setp.lt.u32 	%p65, %r24911, %r37;
	setp.lt.u32 	%p66, %r24912, %r33;
	or.pred  	%p67, %p65, %p66;
	@%p67 bra 	$L__BB0_47;
$L__BB0_46:
	// begin inline asm
	sub.cc.u32 %r24912, %r24912, %r33;
subc.cc.u32 %r24911, %r24911, %r37;
subc.cc.u32 %r24910, %r24910, %r34;
subc.cc.u32 %r24909, %r24909, %r38;
subc.cc.u32 %r24908, %r24908, %r35;
subc.cc.u32 %r24907, %r24907, %r39;
subc.cc.u32 %r24906, %r24906, %r36;
subc.u32 %r24905, %r24905, %r40;

	// end inline asm
$L__BB0_47:
	mov.b32 	%r6205, 0;
	// begin inline asm
	mad.lo.cc.u32 %r5029, %r24912, %r24895, %r6205;
	// end inline asm
	// begin inline asm
	madc.hi.cc.u32 %r5033, %r24912, %r24895, %r6205;
	// end inline asm
	// begin inline asm
	madc.lo.cc.u32 %r5037, %r24912, %r24893, %r6205;
	// end inline asm
	// begin inline asm
	madc.hi.cc.u32 %r5041, %r24912, %r24893, %r6205;
	// end inline asm
	// begin inline asm
	madc.lo.cc.u32 %r5045, %r24912, %r24891, %r6205;
	// end inline asm
	// begin inline asm
	madc.hi.cc.u32 %r5049, %r24912, %r24891, %r6205;
	// end inline asm
	// begin inline asm
	madc.lo.cc.u32 %r5053, %r24912, %r24889, %r6205;
	// end inline asm
	// begin inline asm
	madc.hi.cc.u32 %r5057, %r24912, %r24889, %r6205;
	// end inline asm
	// begin inline asm
	mad.lo.cc.u32 %r5061, %r24911, %r24896, %r5029;
	// end inline asm
	// begin inline asm
	madc.hi.cc.u32 %r5065, %r24911, %r24896, %r5033;
	// end inline asm
	// begin inline asm
	madc.lo.cc.u32 %r5069, %r24911, %r24894, %r5037;
	// end inline asm
	// begin inline asm
	madc.hi.cc.u32 %r5073, %r24911, %r24894, %r5041;
	// end inline asm
	// begin inline asm
	madc.lo.cc.u32 %r5077, %r24911, %r24892, %r5045;
	// end inline asm
	// begin inline asm
	madc.hi.cc.u32 %r5081, %r24911, %r24892, %r5049;
	// end inline asm
	// begin inline asm
	madc.lo.cc.u32 %r5085, %r24911, %r24890, %r5053;
	// end inline asm
	// begin inline asm
	madc.hi.cc.u32 %r5089, %r24911, %r24890, %r5057;
	// end inline asm
	// begin inline asm
	addc.cc.u32 %r5093, %r6205, %r6205;
	// end inline asm
	// begin inline asm
	mad.lo.cc.u32 %r5096, %r24910, %r24895, %r5069;
	// end inline asm
	// begin inline asm
	madc.hi.cc.u32 %r5100, %r24910, %r24895, %r5073;
	// end inline asm
	// begin inline asm
	madc.lo.cc.u32 %r5104, %r24910, %r24893, %r5077;
	// end inline asm
	// begin inline asm
	madc.hi.cc.u32 %r5108, %r24910, %r24893, %r5081;
	// end inline asm
	// begin inline asm
	madc.lo.cc.u32 %r5112, %r24910, %r24891, %r5085;
	// end inline asm
	// begin inline asm
	madc.hi.cc.u32 %r5116, %r24910, %r24891, %r5089;
	// end inline asm
	// begin inline asm
	madc.lo.cc.u32 %r5120, %r24910, %r24889, %r5093;
	// end inline asm
	// begin inline asm
	madc.hi.cc.u32 %r5124, %r24910, %r24889, %r6205;
	// end inline asm
	// begin inline asm
	mad.lo.cc.u32 %r5128, %r24909, %r24896, %r5096;
	// end inline asm
	// begin inline asm
	madc.hi.cc.u32 %r5132, %r24909, %r24896, %r5100;
	// end inline asm
	// begin inline asm
	madc.lo.cc.u32 %r5136, %r24909, %r24894, %r5104;
	// end inline asm
	// begin inline asm
	madc.hi.cc.u32 %r5140, %r24909, %r24894, %r5108;
	// end inline asm
	// begin inline asm
	madc.lo.cc.u32 %r5144, %r24909, %r24892, %r5112;
	// end inline asm
	// begin inline asm
	madc.hi.cc.u32 %r5148, %r24909, %r24892, %r5116;
	// end inline asm
	// begin inline asm
	madc.lo.cc.u32 %r5152, %r24909, %r24890, %r5120;
	// end inline asm
	// begin inline asm
	madc.hi.cc.u32 %r5156, %r24909, %r24890, %r5124;
	// end inline asm
	// begin inline asm
	addc.cc.u32 %r5160, %r6205, %r6205;
	// end inline asm
	// begin inline asm
	mad.lo.cc.u32 %r5163, %r24908, %r24895, %r5136;
	// end inline asm
	// begin inline asm
	madc.hi.cc.u32 %r5167, %r24908, %r24895, %r5140;
	// end inline asm
	// begin inline asm
	madc.lo.cc.u32 %r5171, %r24908, %r24893, %r5144;
	// end inline asm
	// begin inline asm
	madc.hi.cc.u32 %r5175, %r24908, %r24893, %r5148;
	// end inline asm
	// begin inline asm
	madc.lo.cc.u32 %r5179, %r24908, %r24891, %r5152;
	// end inline asm
	// begin inline asm
	madc.hi.cc.u32 %r5183, %r24908, %r24891, %r5156;
	// end inline asm
	// begin inline asm
	madc.lo.cc.u32 %r5187, %r24908, %r24889, %r5160;
	// end inline asm
	// begin inline asm
	madc.hi.cc.u32 %r5191, %r24908, %r24889, %r6205;
	// end inline asm
	// begin inline asm
	mad.lo.cc.u32 %r5195, %r24907, %r24896, %r5163;
	// end inline asm
	// begin inline asm
	madc.hi.cc.u32 %r5199, %r24907, %r24896, %r5167;
	// end inline asm
	// begin inline asm
	madc.lo.cc.u32 %r5203, %r24907, %r24894, %r5171;
	// end inline asm
	// begin inline asm
	madc.hi.cc.u32 %r5207, %r24907, %r24894, %r5175;
	// end inline asm
	// begin inline asm
	madc.lo.cc.u32 %r5211, %r24907, %r24892, %r5179;
	// end inline asm
	// begin inline asm
	madc.hi.cc.u32 %r5215, %r24907, %r24892, %r5183;
	// end inline asm
	// begin inline asm
	madc.lo.cc.u32 %r5219, %r24907, %r24890, %r5187;
	// end inline asm
	// begin inline asm
	madc.hi.cc.u32 %r5223, %r24907, %r24890, %r5191;
	// end inline asm
	// begin inline asm
	addc.cc.u32 %r5227, %r6205, %r6205;
	// end inline asm
	// begin inline asm
	mad.lo.cc.u32 %r5230, %r24906, %r24895, %r5203;
	// end inline asm
	// begin inline asm
	madc.hi.cc.u32 %r5234, %r24906, %r24895, %r5207;
	// end inline asm
	// begin inline asm
	madc.lo.cc.u32 %r5238, %r24906, %r24893, %r5211;
	// end inline asm
	// begin inline asm
	madc.hi.cc.u32 %r5242, %r24906, %r24893, %r5215;
	// end inline asm
	// begin inline asm
	madc.lo.cc.u32 %r5246, %r24906, %r24891, %r5219;
	// end inline asm
	// begin inline asm
	madc.hi.cc.u32 %r5250, %r24906, %r24891, %r5223;
	// end inline asm
	// begin inline asm
	madc.lo.cc.u32 %r5254, %r24906, %r24889, %r5227;
	// end inline asm
	// begin inline asm
	madc.hi.cc.u32 %r5258, %r24906, %r24889, %r6205;
	// end inline asm
	// begin inline asm
	mad.lo.cc.u32 %r5262, %r24905, %r24896, %r5230;
	// end inline asm
	// begin inline asm
	madc.hi.cc.u32 %r5266, %r24905, %r24896, %r5234;
	// end inline asm
	// begin inline asm
	madc.lo.cc.u32 %r5270, %r24905, %r24894, %r5238;
	// end inline asm
	// begin inline asm
	madc.hi.cc.u32 %r5274, %r24905, %r24894, %r5242;
	// end inline asm
	// begin inline asm
	madc.lo.cc.u32 %r5278, %r24905, %r24892, %r5246;
	// end inline asm
	// begin inline asm
	madc.hi.cc.u32 %r5282, %r24905, %r24892, %r5250;
	// end inline asm
	// begin inline asm
	madc.lo.cc.u32 %r5286, %r24905, %r24890, %r5254;
	// end inline asm
	// begin inline asm
	madc.hi.cc.u32 %r5290, %r24905, %r24890, %r5258;
	// end inline asm
	// begin inline asm
	addc.cc.u32 %r5294, %r6205, %r6205;
	// end inline asm
	// begin inline asm
	mad.lo.cc.u32 %r5297, %r24912, %r24896, %r6205;
	// end inline asm
	// begin inline asm
	madc.hi.cc.u32 %r5301, %r24912, %r24896, %r5061;
	// end inline asm
	// begin inline asm
	madc.lo.cc.u32 %r5305, %r24912, %r24894, %r5065;
	// end inline asm
	// begin inline asm
	madc.hi.cc.u32 %r5309, %r24912, %r24894, %r5128;
	// end inline asm
	// begin inline asm
	madc.lo.cc.u32 %r5313, %r24912, %r24892, %r5132;
	// end inline asm
	// begin inline asm
	madc.hi.cc.u32 %r5317, %r24912, %r24892, %r5195;
	// end inline asm
	// begin inline asm
	madc.lo.cc.u32 %r5321, %r24912, %r24890, %r5199;
	// end inline asm
	// begin inline asm
	madc.hi.cc.u32 %r5325, %r24912, %r24890, %r5262;
	// end inline asm
	// begin inline asm
	addc.cc.u32 %r5329, %r5266, %r6205;
	// end inline asm
	// begin inline asm
	addc.cc.u32 %r5332, %r5270, %r6205;
	// end inline asm
	// begin inline asm
	addc.cc.u32 %r5335, %r6205, %r6205;
	// end inline asm
	// begin inline asm
	mad.lo.cc.u32 %r5338, %r24911, %r24895, %r5305;
	// end inline asm
	// begin inline asm
	madc.hi.cc.u32 %r5342, %r24911, %r24895, %r5309;
	// end inline asm
	// begin inline asm
	madc.lo.cc.u32 %r5346, %r24911, %r24893, %r5313;
	// end inline asm
	// begin inline asm
	madc.hi.cc.u32 %r5350, %r24911, %r24893, %r5317;
	// end inline asm
	// begin inline asm
	madc.lo.cc.u32 %r5354, %r24911, %r24891, %r5321;
	// end inline asm
	// begin inline asm
	madc.hi.cc.u32 %r5358, %r24911, %r24891, %r5325;
	// end inline asm
	// begin inline asm
	madc.lo.cc.u32 %r5362, %r24911, %r24889, %r5329;
	// end inline asm
	// begin inline asm
	madc.hi.cc.u32 %r5366, %r24911, %r24889, %r5332;
	// end inline asm
	// begin inline asm
	addc.cc.u32 %r5370, %r5335, %r6205;
	// end inline asm
	// begin inline asm
	mad.lo.cc.u32 %r5373, %r24910, %r24896, %r5338;
	// end inline asm
	// begin inline asm
	madc.hi.cc.u32 %r5377, %r24910, %r24896, %r5342;
	// end inline asm
	// begin inline asm
	madc.lo.cc.u32 %r5381, %r24910, %r24894, %r5346;
	// end inline asm
	// begin inline asm
	madc.hi.cc.u32 %r5385, %r24910, %r24894, %r5350;
	// end inline asm
	// begin inline asm
	madc.lo.cc.u32 %r5389, %r24910, %r24892, %r5354;
	// end inline asm
	// begin inline asm
	madc.hi.cc.u32 %r5393, %r24910, %r24892, %r5358;
	// end inline asm
	// begin inline asm
	madc.lo.cc.u32 %r5397, %r24910, %r24890, %r5362;
	// end inline asm
	// begin inline asm
	madc.hi.cc.u32 %r5401, %r24910, %r24890, %r5366;
	// end inline asm
	// begin inline asm
	addc.cc.u32 %r5405, %r5274, %r5370;
	// end inline asm
	// begin inline asm
	addc.cc.u32 %r5408, %r5278, %r6205;
	// end inline asm
	// begin inline asm
	addc.cc.u32 %r5411, %r6205, %r6205;
	// end inline asm
	// begin inline asm
	mad.lo.cc.u32 %r5414, %r24909, %r24895, %r5381;
	// end inline asm
	// begin inline asm
	madc.hi.cc.u32 %r5418, %r24909, %r24895, %r5385;
	// end inline asm
	// begin inline asm
	madc.lo.cc.u32 %r5422, %r24909, %r24893, %r5389;
	// end inline asm
	// begin inline asm
	madc.hi.cc.u32 %r5426, %r24909, %r24893, %r5393;
	// end inline asm
	// begin inline asm
	madc.lo.cc.u32 %r5430, %r24909, %r24891, %r5397;
	// end inline asm
	// begin inline asm
	madc.hi.cc.u32 %r5434, %r24909, %r24891, %r5401;
	// end inline asm
	// begin inline asm
	madc.lo.cc.u32 %r5438, %r24909, %r24889, %r5405;
	// end inline asm
	// begin inline asm
	madc.hi.cc.u32 %r5442, %r24909, %r24889, %r5408;
	// end inline asm
	// begin inline asm
	addc.cc.u32 %r5446, %r5411, %r6205;
	// end inline asm
	// begin inline asm
	mad.lo.cc.u32 %r5449, %r24908, %r24896, %r5414;
	// end inline asm
	// begin inline asm
	madc.hi.cc.u32 %r5453, %r24908, %r24896, %r5418;
	// end inline asm
	// begin inline asm
	madc.lo.cc.u32 %r5457, %r24908, %r24894, %r5422;
	// end inline asm
	// begin inline asm
	madc.hi.cc.u32 %r5461, %r24908, %r24894, %r5426;
	// end inline asm
	// begin inline asm
	madc.lo.cc.u32 %r5465, %r24908, %r24892, %r5430;
	// end inline asm
	// begin inline asm
	madc.hi.cc.u32 %r5469, %r24908, %r24892, %r5434;
	// end inline asm
	// begin inline asm
	madc.lo.cc.u32 %r5473, %r24908, %r24890, %r5438;
	// end inline asm
	// begin inline asm
	madc.hi.cc.u32 %r5477, %r24908, %r24890, %r5442;
	// end inline asm
	// begin inline asm
	addc.cc.u32 %r5481, %r5282, %r5446;
	// end inline asm
	// begin inline asm
	addc.cc.u32 %r5484, %r5286, %r6205;
	// end inline asm
	// begin inline asm
	addc.cc.u32 %r5487, %r6205, %r6205;
	// end inline asm
	// begin inline asm
	mad.lo.cc.u32 %r5490, %r24907, %r24895, %r5457;
	// end inline asm
	// begin inline asm
	madc.hi.cc.u32 %r5494, %r24907, %r24895, %r5461;
	// end inline asm
	// begin inline asm
	madc.lo.cc.u32 %r5498, %r24907, %r24893, %r5465;
	// end inline asm
	// begin inline asm
	madc.hi.cc.u32 %r5502, %r24907, %r24893, %r5469;
	// end inline asm
	// begin inline asm
	madc.lo.cc.u32 %r5506, %r24907, %r24891, %r5473;
	// end inline asm
	// begin inline asm
	madc.hi.cc.u32 %r5510, %r24907, %r24891, %r5477;
	// end inline asm
	// begin inline asm
	madc.lo.cc.u32 %r5514, %r24907, %r24889, %r5481;
	// end inline asm
	// begin inline asm
	madc.hi.cc.u32 %r5518, %r24907, %r24889, %r5484;
	// end inline asm
	// begin inline asm
	addc.cc.u32 %r5522, %r5487, %r6205;
	// end inline asm
	// begin inline asm
	mad.lo.cc.u32 %r5525, %r24906, %r24896, %r5490;
	// end inline asm
	// begin inline asm
	madc.hi.cc.u32 %r5529, %r24906, %r24896, %r5494;
	// end inline asm
	// begin inline asm
	madc.lo.cc.u32 %r5533, %r24906, %r24894, %r5498;
	// end inline asm
	// begin inline asm
	madc.hi.cc.u32 %r5537, %r24906, %r24894, %r5502;
	// end inline asm
	// begin inline asm
	madc.lo.cc.u32 %r5541, %r24906, %r24892, %r5506;
	// end inline asm
	// begin inline asm
	madc.hi.cc.u32 %r5545, %r24906, %r24892, %r5510;
	// end inline asm
	// begin inline asm
	madc.lo.cc.u32 %r5549, %r24906, %r24890, %r5514;
	// end inline asm
	// begin inline asm
	madc.hi.cc.u32 %r5553, %r24906, %r24890, %r5518;
	// end inline asm
	// begin inline asm
	addc.cc.u32 %r5557, %r5290, %r5522;
	// end inline asm
	// begin inline asm
	addc.cc.u32 %r5560, %r5294, %r6205;
	// end inline asm
	// begin inline asm
	addc.cc.u32 %r5563, %r6205, %r6205;
	// end inline asm
	// begin inline asm
	mad.lo.cc.u32 %r5566, %r24905, %r24895, %r5533;
	// end inline asm
	// begin inline asm
	madc.hi.cc.u32 %r5570, %r24905, %r24895, %r5537;
	// end inline asm
	// begin inline asm
	madc.lo.cc.u32 %r5574, %r24905, %r24893, %r5541;
	// end inline asm
	// begin inline asm
	madc.hi.cc.u32 %r5578, %r24905, %r24893, %r5545;
	// end inline asm
	// begin inline asm
	madc.lo.cc.u32 %r5582, %r24905, %r24891, %r5549;
	// end inline asm
	// begin inline asm
	madc.hi.cc.u32 %r5586, %r24905, %r24891, %r5553;
	// end inline asm
	// begin inline asm
	madc.lo.cc.u32 %r5590, %r24905, %r24889, %r5557;
	// end inline asm
	// begin inline asm
	madc.hi.cc.u32 %r5594, %r24905, %r24889, %r5560;
	// end inline asm
	mov.b32 	%r6208, -1;
	// begin inline asm
	add.cc.u32 %r5598, %r6205, %r6208;
	// end inline asm
	// begin inline asm
	addc.cc.u32 %r5601, %r5297, %r6205;
	// end inline asm
	// begin inline asm
	addc.u32 %r5604, %r6205, %r6205;
	// end inline asm
	mul.lo.s32 	%r5671, %r5601, -460954743;
	// begin inline asm
	mad.lo.cc.u32 %r5607, %r5671, %r33, %r5601;
	// end inline asm
	// begin inline asm
	madc.hi.cc.u32 %r5611, %r5671, %r33, %r5301;
	// end inline asm
	// begin inline asm
	madc.lo.cc.u32 %r5615, %r5671, %r34, %r5373;
	// end inline asm
	// begin inline asm
	madc.hi.cc.u32 %r5619, %r5671, %r34, %r5377;
	// end inline asm
	// begin inline asm
	madc.lo.cc.u32 %r5623, %r5671, %r35, %r5449;
	// end inline asm
	// begin inline asm
	madc.hi.cc.u32 %r5627, %r5671, %r35, %r5453;
	// end inline asm
	// begin inline asm
	madc.lo.cc.u32 %r5631, %r5671, %r36, %r5525;
	// end inline asm
	// begin inline asm
	madc.hi.cc.u32 %r5635, %r5671, %r36, %r5529;
	// end inline asm
	// begin inline asm
	addc.cc.u32 %r5639, %r6205, %r6205;
	// end inline asm
	// begin inline asm
	mad.lo.cc.u32 %r5642, %r5671, %r37, %r6205;
	// end inline asm
	// begin inline asm
	madc.hi.cc.u32 %r5646, %r5671, %r37, %r6205;
	// end inline asm
	// begin inline asm
	madc.lo.cc.u32 %r5650, %r5671, %r38, %r6205;
	// end inline asm
	// begin inline asm
	madc.hi.cc.u32 %r5654, %r5671, %r38, %r6205;
	// end inline asm
	// begin inline asm
	madc.lo.cc.u32 %r5658, %r5671, %r39, %r6205;
	// end inline asm
	// begin inline asm
	madc.hi.cc.u32 %r5662, %r5671, %r39, %r6205;
	// end inline asm
	// begin inline asm
	madc.lo.cc.u32 %r5666, %r5671, %r40, %r6205;
	// end inline asm
	// begin inline asm
	madc.hi.cc.u32 %r5670, %r5671, %r40, %r6205;
	// end inline asm
	// begin inline asm
	add.cc.u32 %r5674, %r5604, %r6208;
	// end inline asm
	// begin inline asm
	addc.cc.u32 %r5677, %r5642, %r5611;
	// end inline asm
	// begin inline asm
	addc.u32 %r5680, %r6205, %r6205;
	// end inline asm
	mul.lo.s32 	%r5747, %r5677, -460954743;
	// begin inline asm
	mad.lo.cc.u32 %r5683, %r5747, %r33, %r5677;
	// end inline asm
	// begin inline asm
	madc.hi.cc.u32 %r5687, %r5747, %r33, %r5646;
	// end inline asm
	// begin inline asm
	madc.lo.cc.u32 %r5691, %r5747, %r34, %r5650;
	// end inline asm
	// begin inline asm
	madc.hi.cc.u32 %r5695, %r5747, %r34, %r5654;
	// end inline asm
	// begin inline asm
	madc.lo.cc.u32 %r5699, %r5747, %r35, %r5658;
	// end inline asm
	// begin inline asm
	madc.hi.cc.u32 %r5703, %r5747, %r35, %r5662;
	// end inline asm
	// begin inline asm
	madc.lo.cc.u32 %r5707, %r5747, %r36, %r5666;
	// end inline asm
	// begin inline asm
	madc.hi.cc.u32 %r5711, %r5747, %r36, %r5670;
	// end inline asm
	// begin inline asm
	addc.cc.u32 %r5715, %r6205, %r6205;
	// end inline asm
	// begin inline asm
	mad.lo.cc.u32 %r5718, %r5747, %r37, %r5615;
	// end inline asm
	// begin inline asm
	madc.hi.cc.u32 %r5722, %r5747, %r37, %r5619;
	// end inline asm
	// begin inline asm
	madc.lo.cc.u32 %r5726, %r5747, %r38, %r5623;
	// end inline asm
	// begin inline asm
	madc.hi.cc.u32 %r5730, %r5747, %r38, %r5627;
	// end inline asm
	// begin inline asm
	madc.lo.cc.u32 %r5734, %r5747, %r39, %r5631;
	// end inline asm
	// begin inline asm
	madc.hi.cc.u32 %r5738, %r5747, %r39, %r5635;
	// end inline asm
	// begin inline asm
	madc.lo.cc.u32 %r5742, %r5747, %r40, %r5639;
	// end inline asm
	// begin inline asm
	madc.hi.cc.u32 %r5746, %r5747, %r40, %r6205;
	// end inline asm
	// begin inline asm
	add.cc.u32 %r5750, %r5680, %r6208;
	// end inline asm
	// begin inline asm
	addc.cc.u32 %r5753, %r5718, %r5687;
	// end inline asm
	// begin inline asm
	addc.u32 %r5756, %r6205, %r6205;
	// end inline asm
	mul.lo.s32 	%r5823, %r5753, -460954743;
	// begin inline asm
	mad.lo.cc.u32 %r5759, %r5823, %r33, %r5753;
	// end inline asm
	// begin inline asm
	madc.hi.cc.u32 %r5763, %r5823, %r33, %r5722;
	// end inline asm
	// begin inline asm
	madc.lo.cc.u32 %r5767, %r5823, %r34, %r5726;
	// end inline asm
	// begin inline asm
	madc.hi.cc.u32 %r5771, %r5823, %r34, %r5730;
	// end inline asm
	// begin inline asm
	madc.lo.cc.u32 %r5775, %r5823, %r35, %r5734;
	// end inline asm
	// begin inline asm
	madc.hi.cc.u32 %r5779, %r5823, %r35, %r5738;
	// end inline asm
	// begin inline asm
	madc.lo.cc.u32 %r5783, %r5823, %r36, %r5742;
	// end inline asm
	// begin inline asm
	madc.hi.cc.u32 %r5787, %r5823, %r36, %r5746;
	// end inline asm
	// begin inline asm
	addc.cc.u32 %r5791, %r6205, %r6205;
	// end inline asm
	// begin inline asm
	mad.lo.cc.u32 %r5794, %r5823, %r37, %r5691;
	// end inline asm
	// begin inline asm
	madc.hi.cc.u32 %r5798, %r5823, %r37, %r5695;
	// end inline asm
	// begin inline asm
	madc.lo.cc.u32 %r5802, %r5823, %r38, %r5699;
	// end inline asm
	// begin inline asm
	madc.hi.cc.u32 %r5806, %r5823, %r38, %r5703;
	// end inline asm
	// begin inline asm
	madc.lo.cc.u32 %r5810, %r5823, %r39, %r5707;
	// end inline asm
	// begin inline asm
	madc.hi.cc.u32 %r5814, %r5823, %r39, %r5711;
	// end inline asm
	// begin inline asm
	madc.lo.cc.u32 %r5818, %r5823, %r40, %r5715;
	// end inline asm
	// begin inline asm
	madc.hi.cc.u32 %r5822, %r5823, %r40, %r6205;
	// end inline asm
	// begin inline asm
	add.cc.u32 %r5826, %r5756, %r6208;
	// end inline asm
	// begin inline asm
	addc.cc.u32 %r5829, %r5794, %r5763;
	// end inline asm
	// begin inline asm
	addc.u32 %r5832, %r6205, %r6205;
	// end inline asm
	mul.lo.s32 	%r5899, %r5829, -460954743;
	// begin inline asm
	mad.lo.cc.u32 %r5835, %r5899, %r33, %r5829;
	// end inline asm
	// begin inline asm
	madc.hi.cc.u32 %r5839, %r5899, %r33, %r5798;
	// end inline asm
	// begin inline asm
	madc.lo.cc.u32 %r5843, %r5899, %r34, %r5802;
	// end inline asm
	// begin inline asm
	madc.hi.cc.u32 %r5847, %r5899, %r34, %r5806;
	// end inline asm
	// begin inline asm
	madc.lo.cc.u32 %r5851, %r5899, %r35, %r5810;
	// end inline asm
	// begin inline asm
	madc.hi.cc.u32 %r5855, %r5899, %r35, %r5814;
	// end inline asm
	// begin inline asm
	madc.lo.cc.u32 %r5859, %r5899, %r36, %r5818;
	// end inline asm
	// begin inline asm
	madc.hi.cc.u32 %r5863, %r5899, %r36, %r5822;
	// end inline asm
	// begin inline asm
	addc.cc.u32 %r5867, %r6205, %r6205;
	// end inline asm
	// begin inline asm
	mad.lo.cc.u32 %r5870, %r5899, %r37, %r5767;
	// end inline asm
	// begin inline asm
	madc.hi.cc.u32 %r5874, %r5899, %r37, %r5771;
	// end inline asm
	// begin inline asm
	madc.lo.cc.u32 %r5878, %r5899, %r38, %r5775;
	// end inline asm
	// begin inline asm
	madc.hi.cc.u32 %r5882, %r5899, %r38, %r5779;
	// end inline asm
	// begin inline asm
	madc.lo.cc.u32 %r5886, %r5899, %r39, %r5783;
	// end inline asm
	// begin inline asm
	madc.hi.cc.u32 %r5890, %r5899, %r39, %r5787;
	// end inline asm
	// begin inline asm
	madc.lo.cc.u32 %r5894, %r5899, %r40, %r5791;
	// end inline asm
	// begin inline asm
	madc.hi.cc.u32 %r5898, %r5899, %r40, %r6205;
	// end inline asm
	// begin inline asm
	add.cc.u32 %r5902, %r5832, %r6208;
	// end inline asm
	// begin inline asm
	addc.cc.u32 %r5905, %r5870, %r5839;
	// end inline asm
	// begin inline asm
	addc.u32 %r5908, %r6205, %r6205;
	// end inline asm
	mul.lo.s32 	%r5975, %r5905, -460954743;
	// begin inline asm
	mad.lo.cc.u32 %r5911, %r5975, %r33, %r5905;
	// end inline asm
	// begin inline asm
	madc.hi.cc.u32 %r5915, %r5975, %r33, %r5874;
	// end inline asm
	// begin inline asm
	madc.lo.cc.u32 %r5919, %r5975, %r34, %r5878;
	// end inline asm
	// begin inline asm
	madc.hi.cc.u32 %r5923, %r5975, %r34, %r5882;
	// end inline asm
	// begin inline asm
	madc.lo.cc.u32 %r5927, %r5975, %r35, %r5886;
	// end inline asm
	// begin inline asm
	madc.hi.cc.u32 %r5931, %r5975, %r35, %r5890;
	// end inline asm
	// begin inline asm
	madc.lo.cc.u32 %r5935, %r5975, %r36, %r5894;
	// end inline asm
	// begin inline asm
	madc.hi.cc.u32 %r5939, %r5975, %r36, %r5898;
	// end inline asm
	// begin inline asm
	addc.cc.u32 %r5943, %r6205, %r6205;
	// end inline asm
	// begin inline asm
	mad.lo.cc.u32 %r5946, %r5975, %r37, %r5843;
	// end inline asm
	// begin inline asm
	madc.hi.cc.u32 %r5950, %r5975, %r37, %r5847;
	// end inline asm
	// begin inline asm
	madc.lo.cc.u32 %r5954, %r5975, %r38, %r5851;
	// end inline asm
	// begin inline asm
	madc.hi.cc.u32 %r5958, %r5975, %r38, %r5855;
	// end inline asm
	// begin inline asm
	madc.lo.cc.u32 %r5962, %r5975, %r39, %r5859;
	// end inline asm
	// begin inline asm
	madc.hi.cc.u32 %r5966, %r5975, %r39, %r5863;
	// end inline asm
	// begin inline asm
	madc.lo.cc.u32 %r5970, %r5975, %r40, %r5867;
	// end inline asm
	// begin inline asm
	madc.hi.cc.u32 %r5974, %r5975, %r40, %r6205;
	// end inline asm
	// begin inline asm
	add.cc.u32 %r5978, %r5908, %r6208;
	// end inline asm
	// begin inline asm
	addc.cc.u32 %r5981, %r5946, %r5915;
	// end inline asm
	// begin inline asm
	addc.u32 %r5984, %r6205, %r6205;
	// end inline asm
	mul.lo.s32 	%r6051, %r5981, -460954743;
	// begin inline asm
	mad.lo.cc.u32 %r5987, %r6051, %r33, %r5981;
	// end inline asm
	// begin inline asm
	madc.hi.cc.u32 %r5991, %r6051, %r33, %r5950;
	// end inline asm
	// begin inline asm
	madc.lo.cc.u32 %r5995, %r6051, %r34, %r5954;
	// end inline asm
	// begin inline asm
	madc.hi.cc.u32 %r5999, %r6051, %r34, %r5958;
	// end inline asm
	// begin inline asm
	madc.lo.cc.u32 %r6003, %r6051, %r35, %r5962;
	// end inline asm
	// begin inline asm
	madc.hi.cc.u32 %r6007, %r6051, %r35, %r5966;
	// end inline asm
	// begin inline asm
	madc.lo.cc.u32 %r6011, %r6051, %r36, %r5970;
	// end inline asm
	// begin inline asm
	madc.hi.cc.u32 %r6015, %r6051, %r36, %r5974;
	// end inline asm
	// begin inline asm
	addc.cc.u32 %r6019, %r6205, %r6205;
	// end inline asm
	// begin inline asm
	mad.lo.cc.u32 %r6022, %r6051, %r37, %r5919;
	// end inline asm
	// begin inline asm
	madc.hi.cc.u32 %r6026, %r6051, %r37, %r5923;
	// end inline asm
	// begin inline asm
	madc.lo.cc.u32 %r6030, %r6051, %r38, %r5927;
	// end inline asm
	// begin inline asm
	madc.hi.cc.u32 %r6034, %r6051, %r38, %r5931;
	// end inline asm
	// begin inline asm
	madc.lo.cc.u32 %r6038, %r6051, %r39, %r5935;
	// end inline asm
	// begin inline asm
	madc.hi.cc.u32 %r6042, %r6051, %r39, %r5939;
	// end inline asm
	// begin inline asm
	madc.lo.cc.u32 %r6046, %r6051, %r40, %r5943;
	// end inline asm
	// begin inline asm
	madc.hi.cc.u32 %r6050, %r6051, %r40, %r6205;
	// end inline asm
	// begin inline asm
	add.cc.u32 %r6054, %r5984, %r6208;
	// end inline asm
	// begin inline asm
	addc.cc.u32 %r6057, %r6022, %r5991;
	// end inline asm
	// begin inline asm
	addc.u32 %r6060, %r6205, %r6205;
	// end inline asm
	mul.lo.s32 	%r6127, %r6057, -460954743;
	// begin inline asm
	mad.lo.cc.u32 %r6063, %r6127, %r33, %r6057;
	// end inline asm
	// begin inline asm
	madc.hi.cc.u32 %r6067, %r6127, %r33, %r6026;
	// end inline asm
	// begin inline asm
	madc.lo.cc.u32 %r6071, %r6127, %r34, %r6030;
	// end inline asm
	// begin inline asm
	madc.hi.cc.u32 %r6075, %r6127, %r34, %r6034;
	// end inline asm
	// begin inline asm
	madc.lo.cc.u32 %r6079, %r6127, %r35, %r6038;
	// end inline asm
	// begin inline asm
	madc.hi.cc.u32 %r6083, %r6127, %r35, %r6042;
	// end inline asm
	// begin inline asm
	madc.lo.cc.u32 %r6087, %r6127, %r36, %r6046;
	// end inline asm
	// begin inline asm
	madc.hi.cc.u32 %r6091, %r6127, %r36, %r6050;
	// end inline asm
	// begin inline asm
	addc.cc.u32 %r6095, %r6205, %r6205;
	// end inline asm
	// begin inline asm
	mad.lo.cc.u32 %r6098, %r6127, %r37, %r5995;
	// end inline asm
	// begin inline asm
	madc.hi.cc.u32 %r6102, %r6127, %r37, %r5999;
	// end inline asm
	// begin inline asm
	madc.lo.cc.u32 %r6106, %r6127, %r38, %r6003;
	// end inline asm
	// begin inline asm
	madc.hi.cc.u32 %r6110, %r6127, %r38, %r6007;
	// end inline asm
	// begin inline asm
	madc.lo.cc.u32 %r6114, %r6127, %r39, %r6011;
	// end inline asm
	// begin inline asm
	madc.hi.cc.u32 %r6118, %r6127, %r39, %r6015;
	// end inline asm
	// begin inline asm
	madc.lo.cc.u32 %r6122, %r6127, %r40, %r6019;
	// end inline asm
	// begin inline asm
	madc.hi.cc.u32 %r6126, %r6127, %r40, %r6205;
	// end inline asm
	// begin inline asm
	add.cc.u32 %r6130, %r6060, %r6208;
	// end inline asm
	// begin inline asm
	addc.cc.u32 %r6133, %r6098, %r6067;
	// end inline asm
	// begin inline asm
	addc.u32 %r6136, %r6205, %r6205;
	// end inline asm
	mul.lo.s32 	%r6203, %r6133, -460954743;
	// begin inline asm
	mad.lo.cc.u32 %r6139, %r6203, %r33, %r6133;
	// end inline asm
	// begin inline asm
	madc.hi.cc.u32 %r6143, %r6203, %r33, %r6102;
	// end inline asm
	// begin inline asm
	madc.lo.cc.u32 %r6147, %r6203, %r34, %r6106;
	// end inline asm
	// begin inline asm
	madc.hi.cc.u32 %r6151, %r6203, %r34, %r6110;
	// end inline asm
	// begin inline asm
	madc.lo.cc.u32 %r6155, %r6203, %r35, %r6114;
	// end inline asm
	// begin inline asm
	madc.hi.cc.u32 %r6159, %r6203, %r35, %r6118;
	// end inline asm
	// begin inline asm
	madc.lo.cc.u32 %r6163, %r6203, %r36, %r6122;
	// end inline asm
	// begin inline asm
	madc.hi.cc.u32 %r6167, %r6203, %r36, %r6126;
	// end inline asm
	// begin inline asm
	addc.cc.u32 %r6171, %r6205, %r6205;
	// end inline asm
	// begin inline asm
	mad.lo.cc.u32 %r6174, %r6203, %r37, %r6071;
	// end inline asm
	// begin inline asm
	madc.hi.cc.u32 %r6178, %r6203, %r37, %r6075;
	// end inline asm
	// begin inline asm
	madc.lo.cc.u32 %r6182, %r6203, %r38, %r6079;
	// end inline asm
	// begin inline asm
	madc.hi.cc.u32 %r6186, %r6203, %r38, %r6083;
	// end inline asm
	// begin inline asm
	madc.lo.cc.u32 %r6190, %r6203, %r39, %r6087;
	// end inline asm
	// begin inline asm
	madc.hi.cc.u32 %r6194, %r6203, %r39, %r6091;
	// end inline asm
	// begin inline asm
	madc.lo.cc.u32 %r6198, %r6203, %r40, %r6095;
	// end inline asm
	// begin inline asm
	madc.hi.cc.u32 %r6202, %r6203, %r40, %r6205;
	// end inline asm
	// begin inline asm
	add.cc.u32 %r6206, %r6136, %r6208;
	// end inline asm
	// begin inline asm
	addc.cc.u32 %r6209, %r6174, %r6143;
	// end inline asm
	// begin inline asm
	addc.cc.u32 %r6212, %r6178, %r6147;
	// end inline asm
	// begin inline asm
	addc.cc.u32 %r6215, %r6182, %r6151;
	// end inline asm
	// begin inline asm
	addc.cc.u32 %r6218, %r6186, %r6155;
	// end inline asm
	// begin inline asm
	addc.cc.u32 %r6221, %r6190, %r6159;
	// end inline asm
	// begin inline asm
	addc.cc.u32 %r6224, %r6194, %r6163;
	// end inline asm
	// begin inline asm
	addc.cc.u32 %r6227, %r6198, %r6167;
	// end inline asm
	// begin inline asm
	addc.cc.u32 %r6230, %r6202, %r6171;
	// end inline asm
	// begin inline asm
	add.cc.u32 %r24920, %r5566, %r6209;
	// end inline asm
	// begin inline asm
	addc.cc.u32 %r24919, %r5570, %r6212;
	// end inline asm
	// begin inline asm
	addc.cc.u32 %r24918, %r5574, %r6215;
	// end inline asm
	// begin inline asm
	addc.cc.u32 %r24917, %r5578, %r6218;
	// end inline asm
	// begin inline asm
	addc.cc.u32 %r24916, %r5582, %r6221;
	// end inline asm
	// begin inline asm
	addc.cc.u32 %r24915, %r5586, %r6224;
	// end inline asm
	// begin inline asm
	addc.cc.u32 %r24914, %r5590, %r6227;
	// end inline asm
	// begin inline asm
	addc.u32 %r24913, %r5594, %r6230;
	// end inline asm
	setp.gt.u32 	%p68, %r24913, %r40;
	@%p68 bra 	$L__BB0_61;
	setp.lt.u32 	%p69, %r24913, %r40;
	@%p69 bra 	$L__BB0_62;
	setp.gt.u32 	%p70, %r24914, %r36;
	@%p70 bra 	$L__BB0_61;
	setp.lt.u32 	%p71, %r24914, %r36;
	@%p71 bra 	$L__BB0_62;
	setp.gt.u32 	%p72, %r24915, %r39;
	@%p72 bra 	$L__BB0_61;
	setp.lt.u32 	%p73, %r24915, %r39;
	@%p73 bra 	$L__BB0_62;
	setp.gt.u32 	%p74, %r24916, %r35;
	@%p74 bra 	$L__BB0_61;
	setp.lt.u32 	%p75, %r24916, %r35;
	@%p75 bra 	$L__BB0_62;
	setp.gt.u32 	%p76, %r24917, %r38;
	@%p76 bra 	$L__BB0_61;
	setp.lt.u32 	%p77, %r24917, %r38;
	@%p77 bra 	$L__BB0_62;
	setp.gt.u32 	%p78, %r24918, %r34;
	@%p78 bra 	$L__BB0_61;
	setp.lt.u32 	%p79, %r24918, %r34;
	@%p79 bra 	$L__BB0_62;
	setp.gt.u32 	%p80, %r24919, %r37;
	@%p80 bra 	$L__BB0_61;
	setp.lt.u32 	%p81, %r24919, %r37;
	setp.lt.u32 	%p82, %r24920, %r33;
	or.pred  	%p83, %p81, %p82;
	@%p83 bra 	$L__BB0_62;
$L__BB0_61:
	// begin inline asm
	sub.cc.u32 %r24920, %r24920, %r33;
subc.cc.u32 %r24919, %r24919, %r37;
subc.cc.u32 %r24918, %r24918, %r34;
subc.cc.u32 %r24917, %r24917, %r38;
subc.cc.u32 %r24916, %r24916, %r35;
subc.cc.u32 %r24915, %r24915, %r39;
subc.cc.u32 %r24914, %r24914, %r36;
subc.u32 %r24913, %r24913, %r40;

	// end inline asm
$L__BB0_62:
	setp.ne.s32 	%p84, %r24945, %r24904;
	setp.ne.s32 	%p85, %r24946, %r24903;
	or.pred  	%p86, %p84, %p85;
	setp.ne.s32 	%p87, %r24947, %r24902;
	or.pred  	%p88, %p86, %p87;
	setp.ne.s32 	%p89, %r24948, %r24901;
	or.pred  	%p90, %p88, %p89;
	setp.ne.s32 	%p91, %r24949, %r24900;
	or.pred  	%p92, %p90, %p91;
	setp.ne.s32 	%p93, %r24950, %r24899;
	or.pred  	%p94, %p92, %p93;
	setp.ne.s32 	%p95, %r24951, %r24898;
	or.pred  	%p96, %p94, %p95;
	setp.ne.s32 	%p97, %r24952, %r24897;
	or.pred  	%p98, %p96, %p97;
	@%p98 bra 	$L__BB0_392;
	setp.ne.s32 	%p99, %r1226, %r24920;
	setp.ne.s32 	%p100, %r1227, %r24919;
	or.pred  	%p101, %p99, %p100;
	setp.ne.s32 	%p102, %r1228, %r24918;
	or.pred  	%p103, %p101, %p102;
	setp.ne.s32 	%p104, %r1229, %r24917;
	or.pred  	%p105, %p103, %p104;
	setp.ne.s32 	%p106, %r1230, %r24916;
	or.pred  	%p107, %p105, %p106;
	setp.ne.s32 	%p108, %r1231, %r24915;
	or.pred  	%p109, %p107, %p108;
	setp.ne.s32 	%p110, %r1232, %r24914;
	or.pred  	%p111, %p109, %p110;
	setp.ne.s32 	%p112, %r1233, %r24913;
	or.pred  	%p113, %p111, %p112;
	@%p113 bra 	$L__BB0_392;
	mov.b32 	%r16773, 0;
	// begin inline asm
	mad.lo.cc.u32 %r15597, %r24945, %r24946, %r16773;
	// end inline asm
	// begin inline asm
	madc.hi.cc.u32 %r15601, %r24945, %r24946, %r16773;
	// end inline asm
	// begin inline asm
	madc.lo.cc.u32 %r15605, %r24945, %r24948, %r16773;
	// end inline asm
	// begin inline asm
	madc.hi.cc.u32 %r15609, %r24945, %r24948, %r16773;
	// end inline asm
	// begin inline asm
	madc.lo.cc.u32 %r15613, %r24945, %r24950, %r16773;
	// end inline asm
	// begin inline asm
	madc.hi.cc.u32 %r15617, %r24945, %r24950, %r16773;
	// end inline asm
	// begin inline asm
	madc.lo.cc.u32 %r15621, %r24945, %r24952, %r16773;
	// end inline asm
	// begin inline asm
	madc.hi.cc.u32 %r15625, %r24945, %r24952, %r16773;
	// end inline asm
	// begin inline asm
	mad.lo.cc.u32 %r15629, %r24946, %r24945, %r15597;
	// end inline asm
	// begin inline asm
	madc.hi.cc.u32 %r15633, %r24946, %r24945, %r15601;
	// end inline asm
	// begin inline asm
	madc.lo.cc.u32 %r15637, %r24946, %r24947, %r15605;
	// end inline asm
	// begin inline asm
	madc.hi.cc.u32 %r15641, %r24946, %r24947, %r15609;
	// end inline asm
	// begin inline asm
	madc.lo.cc.u32 %r15645, %r24946, %r24949, %r15613;
	// end inline asm
	// begin inline asm
	madc.hi.cc.u32 %r15649, %r24946, %r24949, %r15617;
	// end inline asm
	// begin inline asm
	madc.lo.cc.u32 %r15653, %r24946, %r24951, %r15621;
	// end inline asm
	// begin inline asm
	madc.hi.cc.u32 %r15657, %r24946, %r24951, %r15625;
	// end inline asm
	// begin inline asm
	addc.cc.u32 %r15661, %r16773, %r16773;
	// end inline asm
	// begin inline asm
	mad.lo.cc.u32 %r15664, %r24947, %r24946, %r15637;
	// end inline asm
	// begin inline asm
	madc.hi.cc.u32 %r15668, %r24947, %r24946, %r15641;
	// end inline asm
	// begin inline asm
	madc.lo.cc.u32 %r15672, %r24947, %r24948, %r15645;
	// end inline asm
	// begin inline asm
	madc.hi.cc.u32 %r15676, %r24947, %r24948, %r15649;
	// end inline asm
	// begin inline asm
	madc.lo.cc.u32 %r15680, %r24947, %r24950, %r15653;
	// end inline asm
	// begin inline asm
	madc.hi.cc.u32 %r15684, %r24947, %r24950, %r15657;
	// end inline asm
	// begin inline asm
	madc.lo.cc.u32 %r15688, %r24947, %r24952, %r15661;
	// end inline asm
	// begin inline asm
	madc.hi.cc.u32 %r15692, %r24947, %r24952, %r16773;
	// end inline asm
	// begin inline asm
	mad.lo.cc.u32 %r15696, %r24948, %r24945, %r15664;
	// end inline asm
	// begin inline asm
	madc.hi.cc.u32 %r15700, %r24948, %r24945, %r15668;
	// end inline asm
	// begin inline asm
	madc.lo.cc.u32 %r15704, %r24948, %r24947, %r15672;
	// end inline asm
	// begin inline asm
	madc.hi.cc.u32 %r15708, %r24948, %r24947, %r15676;
	// end inline asm
	// begin inline asm
	madc.lo.cc.u32 %r15712, %r24948, %r24949, %r15680;
	// end inline asm
	// begin inline asm
	madc.hi.cc.u32 %r15716, %r24948, %r24949, %r15684;
	// end inline asm
	// begin inline asm
	madc.lo.cc.u32 %r15720, %r24948, %r24951, %r15688;
	// end inline asm
	// begin inline asm
	madc.hi.cc.u32 %r15724, %r24948, %r24951, %r15692;
	// end inline asm
	// begin inline asm
	addc.cc.u32 %r15728, %r16773, %r16773;
	// end inline asm
	// begin inline asm
	mad.lo.cc.u32 %r15731, %r24949, %r24946, %r15704;
	// end inline asm
	// begin inline asm
	madc.hi.cc.u32 %r15735, %r24949, %r24946, %r15708;
	// end inline asm
	// begin inline asm
	madc.lo.cc.u32 %r15739, %r24949, %r24948, %r15712;
	// end inline asm
	// begin inline asm
	madc.hi.cc.u32 %r15743, %r24949, %r24948, %r15716;
	// end inline asm
	// begin inline asm
	madc.lo.cc.u32 %r15747, %r24949, %r24950, %r15720;
	// end inline asm
	// begin inline asm
	madc.hi.cc.u32 %r15751, %r24949, %r24950, %r15724;
	// end inline asm
	// begin inline asm
	madc.lo.cc.u32 %r15755, %r24949, %r24952, %r15728;
	// end inline asm
	// begin inline asm
	madc.hi.cc.u32 %r15759, %r24949, %r24952, %r16773;
	// end inline asm
	// begin inline asm
	mad.lo.cc.u32 %r15763, %r24950, %r24945, %r15731;
	// end inline asm
	// begin inline asm
	madc.hi.cc.u32 %r15767, %r24950, %r24945, %r15735;
	// end inline asm
	// begin inline asm
	madc.lo.cc.u32 %r15771, %r24950, %r24947, %r15739;
	// end inline asm
	// begin inline asm
	madc.hi.cc.u32 %r15775, %r24950, %r24947, %r15743;
	// end inline asm
	// begin inline asm
	madc.lo.cc.u32 %r15779, %r24950, %r24949, %r15747;
	// end inline asm
	// begin inline asm
	madc.hi.cc.u32 %r15783, %r24950, %r24949, %r15751;
	// end inline asm
	// begin inline asm
	madc.lo.cc.u32 %r15787, %r24950, %r24951, %r15755;
	// end inline asm
	// begin inline asm
	madc.hi.cc.u32 %r15791, %r24950, %r24951, %r15759;
	// end inline asm
	// begin inline asm
	addc.cc.u32 %r15795, %r16773, %r16773;
	// end inline asm
	// begin inline asm
	mad.lo.cc.u32 %r15798, %r24951, %r24946, %r15771;
	// end inline asm
	// begin inline asm
	madc.hi.cc.u32 %r15802, %r24951, %r24946, %r15775;
	// end inline asm
	// begin inline asm
	madc.lo.cc.u32 %r15806, %r24951, %r24948, %r15779;
	// end inline asm
	// begin inline asm
	madc.hi.cc.u32 %r15810, %r24951, %r24948, %r15783;
	// end inline asm
	// begin inline asm
	madc.lo.cc.u32 %r15814, %r24951, %r24950, %r15787;
	// end inline asm
	// begin inline asm
	madc.hi.cc.u32 %r15818, %r24951, %r24950, %r15791;
	// end inline asm
	// begin inline asm
	madc.lo.cc.u32 %r15822, %r24951, %r24952, %r15795;
	// end inline asm
	// begin inline asm
	madc.hi.cc.u32 %r15826, %r24951, %r24952, %r16773;
	// end inline asm
	// begin inline asm
	mad.lo.cc.u32 %r15830, %r24952, %r24945, %r15798;
	// end inline asm
	// begin inline asm
	madc.hi.cc.u32 %r15834, %r24952, %r24945, %r15802;
	// end inline asm
	// begin inline asm
	madc.lo.cc.u32 %r15838, %r24952, %r24947, %r15806;
	// end inline asm
	// begin inline asm
	madc.hi.cc.u32 %r15842, %r24952, %r24947, %r15810;
	// end inline asm
	// begin inline asm
	madc.lo.cc.u32 %r15846, %r24952, %r24949, %r15814;
	// end inline asm
	// begin inline asm
	madc.hi.cc.u32 %r15850, %r24952, %r24949, %r15818;
	// end inline asm
	// begin inline asm
	madc.lo.cc.u32 %r15854, %r24952, %r24951, %r15822;
	// end inline asm
	// begin inline asm
	madc.hi.cc.u32 %r15858, %r24952, %r24951, %r15826;
	// end inline asm
	// begin inline asm
	addc.cc.u32 %r15862, %r16773, %r16773;
	// end inline asm
	// begin inline asm
	mad.lo.cc.u32 %r15865, %r24945, %r24945, %r16773;
	// end inline asm
	// begin inline asm
	madc.hi.cc.u32 %r15869, %r24945, %r24945, %r15629;
	// end inline asm
	// begin inline asm
	madc.lo.cc.u32 %r15873, %r24945, %r24947, %r15633;
	// end inline asm
	// begin inline asm
	madc.hi.cc.u32 %r15877, %r24945, %r24947, %r15696;
	// end inline asm
	// begin inline asm
	madc.lo.cc.u32 %r15881, %r24945, %r24949, %r15700;
	// end inline asm
	// begin inline asm
	madc.hi.cc.u32 %r15885, %r24945, %r24949, %r15763;
	// end inline asm
	// begin inline asm
	madc.lo.cc.u32 %r15889, %r24945, %r24951, %r15767;
	// end inline asm
	// begin inline asm
	madc.hi.cc.u32 %r15893, %r24945, %r24951, %r15830;
	// end inline asm
	// begin inline asm
	addc.cc.u32 %r15897, %r15834, %r16773;
	// end inline asm
	// begin inline asm
	addc.cc.u32 %r15900, %r15838, %r16773;
	// end inline asm
	// begin inline asm
	addc.cc.u32 %r15903, %r16773, %r16773;
	// end inline asm
	// begin inline asm
	mad.lo.cc.u32 %r15906, %r24946, %r24946, %r15873;
	// end inline asm
	// begin inline asm
	madc.hi.cc.u32 %r15910, %r24946, %r24946, %r15877;
	// end inline asm
	// begin inline asm
	madc.lo.cc.u32 %r15914, %r24946, %r24948, %r15881;
	// end inline asm
	// begin inline asm
	madc.hi.cc.u32 %r15918, %r24946, %r24948, %r15885;
	// end inline asm
	// begin inline asm
	madc.lo.cc.u32 %r15922, %r24946, %r24950, %r15889;
	// end inline asm
	// begin inline asm
	madc.hi.cc.u32 %r15926, %r24946, %r24950, %r15893;
	// end inline asm
	// begin inline asm
	madc.lo.cc.u32 %r15930, %r24946, %r24952, %r15897;
	// end inline asm
	// begin inline asm
	madc.hi.cc.u32 %r15934, %r24946, %r24952, %r15900;
	// end inline asm
	// begin inline asm
	addc.cc.u32 %r15938, %r15903, %r16773;
	// end inline asm
	// begin inline asm
	mad.lo.cc.u32 %r15941, %r24947, %r24945, %r15906;
	// end inline asm
	// begin inline asm
	madc.hi.cc.u32 %r15945, %r24947, %r24945, %r15910;
	// end inline asm
	// begin inline asm
	madc.lo.cc.u32 %r15949, %r24947, %r24947, %r15914;
	// end inline asm
	// begin inline asm
	madc.hi.cc.u32 %r15953, %r24947, %r24947, %r15918;
	// end inline asm
	// begin inline asm
	madc.lo.cc.u32 %r15957, %r24947, %r24949, %r15922;
	// end inline asm
	// begin inline asm
	madc.hi.cc.u32 %r15961, %r24947, %r24949, %r15926;
	// end inline asm
	// begin inline asm
	madc.lo.cc.u32 %r15965, %r24947, %r24951, %r15930;
	// end inline asm
	// begin inline asm
	madc.hi.cc.u32 %r15969, %r24947, %r24951, %r15934;
	// end inline asm
	// begin inline asm
	addc.cc.u32 %r15973, %r15842, %r15938;
	// end inline asm
	// begin inline asm
	addc.cc.u32 %r15976, %r15846, %r16773;
	// end inline asm
	// begin inline asm
	addc.cc.u32 %r15979, %r16773, %r16773;
	// end inline asm
	// begin inline asm
	mad.lo.cc.u32 %r15982, %r24948, %r24946, %r15949;
	// end inline asm
	// begin inline asm
	madc.hi.cc.u32 %r15986, %r24948, %r24946, %r15953;
	// end inline asm
	// begin inline asm
	madc.lo.cc.u32 %r15990, %r24948, %r24948, %r15957;
	// end inline asm
	// begin inline asm
	madc.hi.cc.u32 %r15994, %r24948, %r24948, %r15961;
	// end inline asm
	// begin inline asm
	madc.lo.cc.u32 %r15998, %r24948, %r24950, %r15965;
	// end inline asm
	// begin inline asm
	madc.hi.cc.u32 %r16002, %r24948, %r24950, %r15969;
	// end inline asm
	// begin inline asm
	madc.lo.cc.u32 %r16006, %r24948, %r24952, %r15973;
	// end inline asm
	// begin inline asm
	madc.hi.cc.u32 %r16010, %r24948, %r24952, %r15976;
	// end inline asm
	// begin inline asm
	addc.cc.u32 %r16014, %r15979, %r16773;
	// end inline asm
	// begin inline asm
	mad.lo.cc.u32 %r16017, %r24949, %r24945, %r15982;
	// end inline asm
	// begin inline asm
	madc.hi.cc.u32 %r16021, %r24949, %r24945, %r15986;
	// end inline asm
	// begin inline asm
	madc.lo.cc.u32 %r16025, %r24949, %r24947, %r15990;
	// end inline asm
	// begin inline asm
	madc.hi.cc.u32 %r16029, %r24949, %r24947, %r15994;
	// end inline asm
	// begin inline asm
	madc.lo.cc.u32 %r16033, %r24949, %r24949, %r15998;
	// end inline asm
	// begin inline asm
	madc.hi.cc.u32 %r16037, %r24949, %r24949, %r16002;
	// end inline asm
	// begin inline asm
	madc.lo.cc.u32 %r16041, %r24949, %r24951, %r16006;
	// end inline asm
	// begin inline asm
	madc.hi.cc.u32 %r16045, %r24949, %r24951, %r16010;
	// end inline asm
	// begin inline asm
	addc.cc.u32 %r16049, %r15850, %r16014;
	// end inline asm
	// begin inline asm
	addc.cc.u32 %r16052, %r15854, %r16773;
	// end inline asm
	// begin inline asm
	addc.cc.u32 %r16055, %r16773, %r16773;
	// end inline asm
	// begin inline asm
	mad.lo.cc.u32 %r16058, %r24950, %r24946, %r16025;
	// end inline asm
	// begin inline asm
	madc.hi.cc.u32 %r16062, %r24950, %r24946, %r16029;
	// end inline asm
	// begin inline asm
	madc.lo.cc.u32 %r16066, %r24950, %r24948, %r16033;
	// end inline asm
	// begin inline asm
	madc.hi.cc.u32 %r16070, %r24950, %r24948, %r16037;
	// end inline asm
	// begin inline asm
	madc.lo.cc.u32 %r16074, %r24950, %r24950, %r16041;
	// end inline asm
	// begin inline asm
	madc.hi.cc.u32 %r16078, %r24950, %r24950, %r16045;
	// end inline asm
	// begin inline asm
	madc.lo.cc.u32 %r16082, %r24950, %r24952, %r16049;
	// end inline asm
	// begin inline asm
	madc.hi.cc.u32 %r16086, %r24950, %r24952, %r16052;
	// end inline asm
	// begin inline asm
	addc.cc.u32 %r16090, %r16055, %r16773;
	// end inline asm
	// begin inline asm
	mad.lo.cc.u32 %r16093, %r24951, %r24945, %r16058;
	// end inline asm
	// begin inline asm
	madc.hi.cc.u32 %r16097, %r24951, %r24945, %r16062;
	// end inline asm
	// begin inline asm
	madc.lo.cc.u32 %r16101, %r24951, %r24947, %r16066;
	// end inline asm
	// begin inline asm
	madc.hi.cc.u32 %r16105, %r24951, %r24947, %r16070;
	// end inline asm
	// begin inline asm
	madc.lo.cc.u32 %r16109, %r24951, %r24949, %r16074;
	// end inline asm
	// begin inline asm
	madc.hi.cc.u32 %r16113, %r24951, %r24949, %r16078;
	// end inline asm
	// begin inline asm
	madc.lo.cc.u32 %r16117, %r24951, %r24951, %r16082;
	// end inline asm
	// begin inline asm
	madc.hi.cc.u32 %r16121, %r24951, %r24951, %r16086;
	// end inline asm
	// begin inline asm
	addc.cc.u32 %r16125, %r15858, %r16090;
	// end inline asm
	// begin inline asm
	addc.cc.u32 %r16128, %r15862, %r16773;
	// end inline asm
	// begin inline asm
	addc.cc.u32 %r16131, %r16773, %r16773;
	// end inline asm
	// begin inline asm
	mad.lo.cc.u32 %r16134, %r24952, %r24946, %r16101;
	// end inline asm
	// begin inline asm
	madc.hi.cc.u32 %r16138, %r24952, %r24946, %r16105;
	// end inline asm
	// begin inline asm
	madc.lo.cc.u32 %r16142, %r24952, %r24948, %r16109;
	// end inline asm
	// begin inline asm
	madc.hi.cc.u32 %r16146, %r24952, %r24948, %r16113;
	// end inline asm
	// begin inline asm
	madc.lo.cc.u32 %r16150, %r24952, %r24950, %r16117;
	// end inline asm
	// begin inline asm
	madc.hi.cc.u32 %r16154, %r24952, %r24950, %r16121;
	// end inline asm
	// begin inline asm
	madc.lo.cc.u32 %r16158, %r24952, %r24952, %r16125;
	// end inline asm
	// begin inline asm
	madc.hi.cc.u32 %r16162, %r24952, %r24952, %r16128;
	// end inline asm
	mov.b32 	%r16776, -1;
	// begin inline asm
	add.cc.u32 %r16166, %r16773, %r16776;
	// end inline asm
	// begin inline asm
	addc.cc.u32 %r16169, %r15865, %r16773;
	// end inline asm
	// begin inline asm
	addc.u32 %r16172, %r16773, %r16773;
	// end inline asm
	mul.lo.s32 	%r16239, %r16169, -460954743;
	// begin inline asm
	mad.lo.cc.u32 %r16175, %r16239, %r33, %r16169;
	// end inline asm
	// begin inline asm
	madc.hi.cc.u32 %r16179, %r16239, %r33, %r15869;
	// end inline asm
	// begin inline asm
	madc.lo.cc.u32 %r16183, %r16239, %r34, %r15941;
	// end inline asm
	// begin inline asm
	madc.hi.cc.u32 %r16187, %r16239, %r34, %r15945;
	// end inline asm
	// begin inline asm
	madc.lo.cc.u32 %r16191, %r16239, %r35, %r16017;
	// end inline asm
	// begin inline asm
	madc.hi.cc.u32 %r16195, %r16239, %r35, %r16021;
	// end inline asm
	// begin inline asm
	madc.lo.cc.u32 %r16199, %r16239, %r36, %r16093;
	// end inline asm
	// begin inline asm
	madc.hi.cc.u32 %r16203, %r16239, %r36, %r16097;
	// end inline asm
	// begin inline asm
	addc.cc.u32 %r16207, %r16773, %r16773;
	// end inline asm
	// begin inline asm
	mad.lo.cc.u32 %r16210, %r16239, %r37, %r16773;
	// end inline asm
	// begin inline asm
	madc.hi.cc.u32 %r16214, %r16239, %r37, %r16773;
	// end inline asm
	// begin inline asm
	madc.lo.cc.u32 %r16218, %r16239, %r38, %r16773;
	// end inline asm
	// begin inline asm
	madc.hi.cc.u32 %r16222, %r16239, %r38, %r16773;
	// end inline asm
	// begin inline asm
	madc.lo.cc.u32 %r16226, %r16239, %r39, %r16773;
	// end inline asm
	// begin inline asm
	madc.hi.cc.u32 %r16230, %r16239, %r39, %r16773;
	// end inline asm
	// begin inline asm
	madc.lo.cc.u32 %r16234, %r16239, %r40, %r16773;
	// end inline asm
	// begin inline asm
	madc.hi.cc.u32 %r16238, %r16239, %r40, %r16773;
	// end inline asm
	// begin inline asm
	add.cc.u32 %r16242, %r16172, %r16776;
	// end inline asm
	// begin inline asm
	addc.cc.u32 %r16245, %r16210, %r16179;
	// end inline asm
	// begin inline asm
	addc.u32 %r16248, %r16773, %r16773;
	// end inline asm
	mul.lo.s32 	%r16315, %r16245, -460954743;
	// begin inline asm
	mad.lo.cc.u32 %r16251, %r16315, %r33, %r16245;
	// end inline asm
	// begin inline asm
	madc.hi.cc.u32 %r16255, %r16315, %r33, %r16214;
	// end inline asm
	// begin inline asm
	madc.lo.cc.u32 %r16259, %r16315, %r34, %r16218;
	// end inline asm
	// begin inline asm
	madc.hi.cc.u32 %r16263, %r16315, %r34, %r16222;
	// end inline asm
	// begin inline asm
	madc.lo.cc.u32 %r16267, %r16315, %r35, %r16226;
	// end inline asm
	// begin inline asm
	madc.hi.cc.u32 %r16271, %r16315, %r35, %r16230;
	// end inline asm
	// begin inline asm
	madc.lo.cc.u32 %r16275, %r16315, %r36, %r16234;
	// end inline asm
	// begin inline asm
	madc.hi.cc.u32 %r16279, %r16315, %r36, %r16238;
	// end inline asm
	// begin inline asm
	addc.cc.u32 %r16283, %r16773, %r16773;
	// end inline asm
	// begin inline asm
	mad.lo.cc.u32 %r16286, %r16315, %r37, %r16183;
	// end inline asm
	// begin inline asm
	madc.hi.cc.u32 %r16290, %r16315, %r37, %r16187;
	// end inline asm
	// begin inline asm
	madc.lo.cc.u32 %r16294, %r16315, %r38, %r16191;
	// end inline asm
	// begin inline asm
	madc.hi.cc.u32 %r16298, %r16315, %r38, %r16195;
	// end inline asm
	// begin inline asm
	madc.lo.cc.u32 %r16302, %r16315, %r39, %r16199;
	// end inline asm
	// begin inline asm
	madc.hi.cc.u32 %r16306, %r16315, %r39, %r16203;
	// end inline asm
	// begin inline asm
	madc.lo.cc.u32 %r16310, %r16315, %r40, %r16207;
	// end inline asm
	// begin inline asm
	madc.hi.cc.u32 %r16314, %r16315, %r40, %r16773;
	// end inline asm
	// begin inline asm
	add.cc.u32 %r16318, %r16248, %r16776;
	// end inline asm
	// begin inline asm
	addc.cc.u32 %r16321, %r16286, %r16255;
	// end inline asm
	// begin inline asm
	addc.u32 %r16324, %r16773, %r16773;
	// end inline asm
	mul.lo.s32 	%r16391, %r16321, -460954743;
	// begin inline asm
	mad.lo.cc.u32 %r16327, %r16391, %r33, %r16321;
	// end inline asm
	// begin inline asm
	madc.hi.cc.u32 %r16331, %r16391, %r33, %r16290;
	// end inline asm
	// begin inline asm
	madc.lo.cc.u32 %r16335, %r16391, %r34, %r16294;
	// end inline asm
	// begin inline asm
	madc.hi.cc.u32 %r16339, %r16391, %r34, %r16298;
	// end inline asm
	// begin inline asm
	madc.lo.cc.u32 %r16343, %r16391, %r35, %r16302;
	// end inline asm
	// begin inline asm
	madc.hi.cc.u32 %r16347, %r16391, %r35, %r16306;
	// end inline asm
	// begin inline asm
	madc.lo.cc.u32 %r16351, %r16391, %r36, %r16310;
	// end inline asm
	// begin inline asm
	madc.hi.cc.u32 %r16355, %r16391, %r36, %r16314;
	// end inline asm
	// begin inline asm
	addc.cc.u32 %r16359, %r16773, %r16773;
	// end inline asm
	// begin inline asm
	mad.lo.cc.u32 %r16362, %r16391, %r37, %r16259;
	// end inline asm
	// begin inline asm
	madc.hi.cc.u32 %r16366, %r16391, %r37, %r16263;
	// end inline asm
	// begin inline asm
	madc.lo.cc.u32 %r16370, %r16391, %r38, %r16267;
	// end inline asm
	// begin inline asm
	madc.hi.cc.u32 %r16374, %r16391, %r38, %r16271;
	// end inline asm
	// begin inline asm
	madc.lo.cc.u32 %r16378, %r16391, %r39, %r16275;
	// end inline asm
	// begin inline asm
	madc.hi.cc.u32 %r16382, %r16391, %r39, %r16279;
	// end inline asm
	// begin inline asm
	madc.lo.cc.u32 %r16386, %r16391, %r40, %r16283;
	// end inline asm
	// begin inline asm
	madc.hi.cc.u32 %r16390, %r16391, %r40, %r16773;
	// end inline asm
	// begin inline asm
	add.cc.u32 %r16394, %r16324, %r16776;
	// end inline asm
	// begin inline asm
	addc.cc.u32 %r16397, %r16362, %r16331;
	// end inline asm
	// begin inline asm
	addc.u32 %r16400, %r16773, %r16773;
	// end inline asm
	mul.lo.s32 	%r16467, %r16397, -460954743;
	// begin inline asm
	mad.lo.cc.u32 %r16403, %r16467, %r33, %r16397;
	// end inline asm
	// begin inline asm
	madc.hi.cc.u32 %r16407, %r16467, %r33, %r16366;
	// end inline asm
	// begin inline asm
	madc.lo.cc.u32 %r16411, %r16467, %r34, %r16370;
	// end inline asm
	// begin inline asm
	madc.hi.cc.u32 %r16415, %r16467, %r34, %r16374;
	// end inline asm
	// begin inline asm
	madc.lo.cc.u32 %r16419, %r16467, %r35, %r16378;
	// end inline asm
	// begin inline asm
	madc.hi.cc.u32 %r16423, %r16467, %r35, %r16382;
	// end inline asm
	// begin inline asm
	madc.lo.cc.u32 %r16427, %r16467, %r36, %r16386;
	// end inline asm
	// begin inline asm
	madc.hi.cc.u32 %r16431, %r16467, %r36, %r16390;
	// end inline asm
	// begin inline asm
	addc.cc.u32 %r16435, %r16773, %r16773;
	// end inline asm
	// begin inline asm
	mad.lo.cc.u32 %r16438, %r16467, %r37, %r16335;
	// end inline asm
	// begin inline asm
	madc.hi.cc.u32 %r16442, %r16467, %r37, %r16339;
	// end inline asm
	// begin inline asm
	madc.lo.cc.u32 %r16446, %r16467, %r38, %r16343;
	// end inline asm
	// begin inline asm
	madc.hi.cc.u32 %r16450, %r16467, %r38, %r16347;
	// end inline asm
	// begin inline asm
	madc.lo.cc.u32 %r16454, %r16467, %r39, %r16351;
	// end inline asm
	// begin inline asm
	madc.hi.cc.u32 %r16458, %r16467, %r39, %r16355;
	// end inline asm
	// begin inline asm
	madc.lo.cc.u32 %r16462, %r16467, %r40, %r16359;
	// end inline asm
	// begin inline asm
	madc.hi.cc.u32 %r16466, %r16467, %r40, %r16773;
	// end inline asm
	// begin inline asm
	add.cc.u32 %r16470, %r16400, %r16776;
	// end inline asm
	// begin inline asm
	addc.cc.u32 %r16473, %r16438, %r16407;
	// end inline asm
	// begin inline asm
	addc.u32 %r16476, %r16773, %r16773;
	// end inline asm
	mul.lo.s32 	%r16543, %r16473, -460954743;
	// begin inline asm
	mad.lo.cc.u32 %r16479, %r16543, %r33, %r16473;
	// end inline asm
	// begin inline asm
	madc.hi.cc.u32 %r16483, %r16543, %r33, %r16442;
	// end inline asm
	// begin inline asm
	madc.lo.cc.u32 %r16487, %r16543, %r34, %r16446;
	// end inline asm
	// begin inline asm
	madc.hi.cc.u32 %r16491, %r16543, %r34, %r16450;
	// end inline asm
	// begin inline asm
	madc.lo.cc.u32 %r16495, %r16543, %r35, %r16454;
	// end inline asm
	// begin inline asm
	madc.hi.cc.u32 %r16499, %r16543, %r35, %r16458;
	// end inline asm
	// begin inline asm
	madc.lo.cc.u32 %r16503, %r16543, %r36, %r16462;
	// end inline asm
	// begin inline asm
	madc.hi.cc.u32 %r16507, %r16543, %r36, %r16466;
	// end inline asm
	// begin inline asm
	addc.cc.u32 %r16511, %r16773, %r16773;
	// end inline asm
	// begin inline asm
	mad.lo.cc.u32 %r16514, %r16543, %r37, %r16411;
	// end inline asm
	// begin inline asm
	madc.hi.cc.u32 %r16518, %r16543, %r37, %r16415;
	// end inline asm
	// begin inline asm
	madc.lo.cc.u32 %r16522, %r16543, %r38, %r16419;
	// end inline asm
	// begin inline asm
	madc.hi.cc.u32 %r16526, %r16543, %r38, %r16423;
	// end inline asm
	// begin inline asm
	madc.lo.cc.u32 %r16530, %r16543, %r39, %r16427;
	// end inline asm
	// begin inline asm
	madc.hi.cc.u32 %r16534, %r16543, %r39, %r16431;
	// end inline asm
	// begin inline asm
	madc.lo.cc.u32 %r16538, %r16543, %r40, %r16435;
	// end inline asm
	// begin inline asm
	madc.hi.cc.u32 %r16542, %r16543, %r40, %r16773;
	// end inline asm
	// begin inline asm
	add.cc.u32 %r16546, %r16476, %r16776;
	// end inline asm
	// begin inline asm
	addc.cc.u32 %r16549, %r16514, %r16483;
	// end inline asm
	// begin inline asm
	addc.u32 %r16552, %r16773, %r16773;
	// end inline asm
	mul.lo.s32 	%r16619, %r16549, -460954743;
	// begin inline asm
	mad.lo.cc.u32 %r16555, %r16619, %r33, %r16549;
	// end inline asm
	// begin inline asm
	madc.hi.cc.u32 %r16559, %r16619, %r33, %r16518;
	// end inline asm
	// begin inline asm
	madc.lo.cc.u32 %r16563, %r16619, %r34, %r16522;
	// end inline asm
	// begin inline asm
	madc.hi.cc.u32 %r16567, %r16619, %r34, %r16526;
	// end inline asm
	// begin inline asm
	madc.lo.cc.u32 %r16571, %r16619, %r35, %r16530;
	// end inline asm
	// begin inline asm
	madc.hi.cc.u32 %r16575, %r16619, %r35, %r16534;
	// end inline asm
	// begin inline asm
	madc.lo.cc.u32 %r16579, %r16619, %r36, %r16538;
	// end inline asm
	// begin inline asm
	madc.hi.cc.u32 %r16583, %r16619, %r36, %r16542;
	// end inline asm
	// begin inline asm
	addc.cc.u32 %r16587, %r16773, %r16773;
	// end inline asm
	// begin inline asm
	mad.lo.cc.u32 %r16590, %r16619, %r37, %r16487;
	// end inline asm
	// begin inline asm
	madc.hi.cc.u32 %r16594, %r16619, %r37, %r16491;
	// end inline asm
	// begin inline asm
	madc.lo.cc.u32 %r16598, %r16619, %r38, %r16495;
	// end inline asm
	// begin inline asm
	madc.hi.cc.u32 %r16602, %r16619, %r38, %r16499;
	// end inline asm
	// begin inline asm
	madc.lo.cc.u32 %r16606, %r16619, %r39, %r16503;
	// end inline asm
	// begin inline asm
	madc.hi.cc.u32 %r16610, %r16619, %r39, %r16507;
	// end inline asm
	// begin inline asm
	madc.lo.cc.u32 %r16614, %r16619, %r40, %r16511;
	// end inline asm
	// begin inline asm
	madc.hi.cc.u32 %r16618, %r16619, %r40, %r16773;
	// end inline asm
	// begin inline asm
	add.cc.u32 %r16622, %r16552, %r16776;
	// end inline asm
	// begin inline asm
	addc.cc.u32 %r16625, %r16590, %r16559;
	// end inline asm
	// begin inline asm
	addc.u32 %r16628, %r16773, %r16773;
	// end inline asm
	mul.lo.s32 	%r16695, %r16625, -460954743;
	// begin inline asm
	mad.lo.cc.u32 %r16631, %r16695, %r33, %r16625;
	// end inline asm
	// begin inline asm
	madc.hi.cc.u32 %r16635, %r16695, %r33, %r16594;
	// end inline asm
	// begin inline asm
	madc.lo.cc.u32 %r16639, %r16695, %r34, %r16598;
	// end inline asm
	// begin inline asm
	madc.hi.cc.u32 %r16643, %r16695, %r34, %r16602;
	// end inline asm
	// begin inline asm
	madc.lo.cc.u32 %r16647, %r16695, %r35, %r16606;
	// end inline asm
	// begin inline asm
	madc.hi.cc.u32 %r16651, %r16695, %r35, %r16610;
	// end inline asm
	// begin inline asm
	madc.lo.cc.u32 %r16655, %r16695, %r36, %r16614;
	// end inline asm
	// begin inline asm
	madc.hi.cc.u32 %r16659, %r16695, %r36, %r16618;
	// end inline asm
	// begin inline asm
	addc.cc.u32 %r16663, %r16773, %r16773;
	// end inline asm
	// begin inline asm
	mad.lo.cc.u32 %r16666, %r16695, %r37, %r16563;
	// end inline asm
	// begin inline asm
	madc.hi.cc.u32 %r16670, %r16695, %r37, %r16567;
	// end inline asm
	// begin inline asm
	madc.lo.cc.u32 %r16674, %r16695, %r38, %r16571;
	// end inline asm
	// begin inline asm
	madc.hi.cc.u32 %r16678, %r16695, %r38, %r16575;
	// end inline asm
	// begin inline asm
	madc.lo.cc.u32 %r16682, %r16695, %r39, %r16579;
	// end inline asm
	// begin inline asm
	madc.hi.cc.u32 %r16686, %r16695, %r39, %r16583;
	// end inline asm
	// begin inline asm
	madc.lo.cc.u32 %r16690, %r16695, %r40, %r16587;
	// end inline asm
	// begin inline asm
	madc.hi.cc.u32 %r16694, %r16695, %r40, %r16773;
	// end inline asm
	// begin inline asm
	add.cc.u32 %r16698, %r16628, %r16776;
	// end inline asm
	// begin inline asm
	addc.cc.u32 %r16701, %r16666, %r16635;
	// end inline asm
	// begin inline asm
	addc.u32 %r16704, %r16773, %r16773;
	// end inline asm
	mul.lo.s32 	%r16771, %r16701, -460954743;
	// begin inline asm
	mad.lo.cc.u32 %r16707, %r16771, %r33, %r16701;
	// end inline asm
	// begin inline asm
	madc.hi.cc.u32 %r16711, %r16771, %r33, %r16670;
	// end inline asm
	// begin inline asm
	madc.lo.cc.u32 %r16715, %r16771, %r34, %r16674;
	// end inline asm
	// begin inline asm
	madc.hi.cc.u32 %r16719, %r16771, %r34, %r16678;
	// end inline asm
	// begin inline asm
	madc.lo.cc.u32 %r16723, %r16771, %r35, %r16682;
	// end inline asm
	// begin inline asm
	madc.hi.cc.u32 %r16727, %r16771, %r35, %r16686;
	// end inline asm
	// begin inline asm
	madc.lo.cc.u32 %r16731, %r16771, %r36, %r16690;
	// end inline asm
	// begin inline asm
	madc.hi.cc.u32 %r16735, %r16771, %r36, %r16694;
	// end inline asm
	// begin inline asm
	addc.cc.u32 %r16739, %r16773, %r16773;
	// end inline asm
	// begin inline asm
	mad.lo.cc.u32 %r16742, %r16771, %r37, %r16639;
	// end inline asm
	// begin inline asm
	madc.hi.cc.u32 %r16746, %r16771, %r37, %r16643;
	// end inline asm
	// begin inline asm
	madc.lo.cc.u32 %r16750, %r16771, %r38, %r16647;
	// end inline asm
	// begin inline asm
	madc.hi.cc.u32 %r16754, %r16771, %r38, %r16651;
	// end inline asm
	// begin inline asm
	madc.lo.cc.u32 %r16758, %r16771, %r39, %r16655;
	// end inline asm
	// begin inline asm
	madc.hi.cc.u32 %r16762, %r16771, %r39, %r16659;
	// end inline asm
	// begin inline asm
	madc.lo.cc.u32 %r16766, %r16771, %r40, %r16663;
	// end inline asm
	// begin inline asm
	madc.hi.cc.u32 %r16770, %r16771, %r40, %r16773;
	// end inline asm
	// begin inline asm
	add.cc.u32 %r16774, %r16704, %r16776;
	// end inline asm
	// begin inline asm
	addc.cc.u32 %r16777, %r16742, %r16711;
	// end inline asm
	// begin inline asm
	addc.cc.u32 %r16780, %r16746, %r16715;
	// end inline asm
	// begin inline asm
	addc.cc.u32 %r16783, %r16750, %r16719;
	// end inline asm
	// begin inline asm
	addc.cc.u32 %r16786, %r16754, %r16723;
	// end inline asm
	// begin inline asm
	addc.cc.u32 %r16789, %r16758, %r16727;
	// end inline asm
	// begin inline asm
	addc.cc.u32 %r16792, %r16762, %r16731;
	// end inline asm
	// begin inline asm
	addc.cc.u32 %r16795, %r16766, %r16735;
	// end inline asm
	// begin inline asm
	addc.cc.u32 %r16798, %r16770, %r16739;
	// end inline asm
	// begin inline asm
	add.cc.u32 %r24921, %r16134, %r16777;
	// end inline asm
	// begin inline asm
	addc.cc.u32 %r24922, %r16138, %r16780;
	// end inline asm
	// begin inline asm
	addc.cc.u32 %r24923, %r16142, %r16783;
	// end inline asm
	// begin inline asm
	addc.cc.u32 %r24924, %r16146, %r16786;
	// end inline asm
	// begin inline asm
	addc.cc.u32 %r24925, %r16150, %r16789;
	// end inline asm
	// begin inline asm
	addc.cc.u32 %r24926, %r16154, %r16792;
	// end inline asm
	// begin inline asm
	addc.cc.u32 %r24927, %r16158, %r16795;
	// end inline asm
	// begin inline asm
	addc.u32 %r24928, %r16162, %r16798;
	// end inline asm
	setp.gt.u32 	%p462, %r24928, %r40;
	@%p462 bra 	$L__BB0_78;
	setp.lt.u32 	%p463, %r24928, %r40;
	@%p463 bra 	$L__BB0_79;
	setp.gt.u32 	%p464, %r24927, %r36;
	@%p464 bra 	$L__BB0_78;
	setp.lt.u32 	%p465, %r24927, %r36;
	@%p465 bra 	$L__BB0_79;
	setp.gt.u32 	%p466, %r24926, %r39;
	@%p466 bra 	$L__BB0_78;
	setp.lt.u32 	%p467, %r24926, %r39;
	@%p467 bra 	$L__BB0_79;
	setp.gt.u32 	%p468, %r24925, %r35;
	@%p468 bra 	$L__BB0_78;
	setp.lt.u32 	%p469, %r24925, %r35;
	@%p469 bra 	$L__BB0_79;
	setp.gt.u32 	%p470, %r24924, %r38;
	@%p470 bra 	$L__BB0_78;
	setp.lt.u32 	%p471, %r24924, %r38;
	@%p471 bra 	$L__BB0_79;
	setp.gt.u32 	%p472, %r24923, %r34;
	@%p472 bra 	$L__BB0_78;
	setp.lt.u32 	%p473, %r24923, %r34;
	@%p473 bra 	$L__BB0_79;
	setp.gt.u32 	%p474, %r24922, %r37;
	@%p474 bra 	$L__BB0_78;
	setp.lt.u32 	%p475, %r24922, %r37;
	setp.lt.u32 	%p476, %r24921, %r33;
	or.pred  	%p477, %p475, %p476;
	@%p477 bra 	$L__BB0_79;
$L__BB0_78:
	// begin inline asm
	sub.cc.u32 %r24921, %r24921, %r33;
subc.cc.u32 %r24922, %r24922, %r37;
subc.cc.u32 %r24923, %r24923, %r34;
subc.cc.u32 %r24924, %r24924, %r38;
subc.cc.u32 %r24925, %r24925, %r35;
subc.cc.u32 %r24926, %r24926, %r39;
subc.cc.u32 %r24927, %r24927, %r36;
subc.u32 %r24928, %r24928, %r40;

	// end inline asm
$L__BB0_79:
	mov.b32 	%r18025, 0;
	// begin inline asm
	mad.lo.cc.u32 %r16849, %r1226, %r1227, %r18025;
	// end inline asm
	// begin inline asm
	madc.hi.cc.u32 %r16853, %r1226, %r1227, %r18025;
	// end inline asm
	// begin inline asm
	madc.lo.cc.u32 %r16857, %r1226, %r1229, %r18025;
	// end inline asm
	// begin inline asm
	madc.hi.cc.u32 %r16861, %r1226, %r1229, %r18025;
	// end inline asm
	// begin inline asm
	madc.lo.cc.u32 %r16865, %r1226, %r1231, %r18025;
	// end inline asm
	// begin inline asm
	madc.hi.cc.u32 %r16869, %r1226, %r1231, %r18025;
	// end inline asm
	// begin inline asm
	madc.lo.cc.u32 %r16873, %r1226, %r1233, %r18025;
	// end inline asm
	// begin inline asm
	madc.hi.cc.u32 %r16877, %r1226, %r1233, %r18025;
	// end inline asm
	// begin inline asm
	mad.lo.cc.u32 %r16881, %r1227, %r1226, %r16849;
	// end inline asm
	// begin inline asm
	madc.hi.cc.u32 %r16885, %r1227, %r1226, %r16853;
	// end inline asm
	// begin inline asm
	madc.lo.cc.u32 %r16889, %r1227, %r1228, %r16857;
	// end inline asm
	// begin inline asm
	madc.hi.cc.u32 %r16893, %r1227, %r1228, %r16861;
	// end inline asm
	// begin inline asm
	madc.lo.cc.u32 %r16897, %r1227, %r1230, %r16865;
	// end inline asm
	// begin inline asm
	madc.hi.cc.u32 %r16901, %r1227, %r1230, %r16869;
	// end inline asm
	// begin inline asm
	madc.lo.cc.u32 %r16905, %r1227, %r1232, %r16873;
	// end inline asm
	// begin inline asm
	madc.hi.cc.u32 %r16909, %r1227, %r1232, %r16877;
	// end inline asm
	// begin inline asm
	addc.cc.u32 %r16913, %r18025, %r18025;
	// end inline asm
	// begin inline asm
	mad.lo.cc.u32 %r16916, %r1228, %r1227, %r16889;
	// end inline asm
	// begin inline asm
	madc.hi.cc.u32 %r16920, %r1228, %r1227, %r16893;
	// end inline asm
	// begin inline asm
	madc.lo.cc.u32 %r16924, %r1228, %r1229, %r16897;
	// end inline asm
	// begin inline asm
	madc.hi.cc.u32 %r16928, %r1228, %r1229, %r16901;
	// end inline asm
	// begin inline asm
	madc.lo.cc.u32 %r16932, %r1228, %r1231, %r16905;
	// end inline asm
	// begin inline asm
	madc.hi.cc.u32 %r16936, %r1228, %r1231, %r16909;
	// end inline asm
	// begin inline asm
	madc.lo.cc.u32 %r16940, %r1228, %r1233, %r16913;
	// end inline asm
	// begin inline asm
	madc.hi.cc.u32 %r16944, %r1228, %r1233, %r18025;
	// end inline asm
	// begin inline asm
	mad.lo.cc.u32 %r16948, %r1229, %r1226, %r16916;
	// end inline asm
	// begin inline asm
	madc.hi.cc.u32 %r16952, %r1229, %r1226, %r16920;
	// end inline asm
	// begin inline asm
	madc.lo.cc.u32 %r16956, %r1229, %r1228, %r16924;
	// end inline asm
	// begin inline asm
	madc.hi.cc.u32 %r16960, %r1229, %r1228, %r16928;
	// end inline asm
	// begin inline asm
	madc.lo.cc.u32 %r16964, %r1229, %r1230, %r16932;
	// end inline asm
	// begin inline asm
	madc.hi.cc.u32 %r16968, %r1229, %r1230, %r16936;
	// end inline asm
	// begin inline asm
	madc.lo.cc.u32 %r16972, %r1229, %r1232, %r16940;
	// end inline asm
	// begin inline asm
	madc.hi.cc.u32 %r16976, %r1229, %r1232, %r16944;
	// end inline asm
	// begin inline asm
	addc.cc.u32 %r16980, %r18025, %r18025;
	// end inline asm
	// begin inline asm
	mad.lo.cc.u32 %r16983, %r1230, %r1227, %r16956;
	// end inline asm
	// begin inline asm
	madc.hi.cc.u32 %r16987, %r1230, %r1227, %r16960;
	// end inline asm
	// begin inline asm
	madc.lo.cc.u32 %r16991, %r1230, %r1229, %r16964;
	// end inline asm
	// begin inline asm
	madc.hi.cc.u32 %r16995, %r1230, %r1229, %r16968;
	// end inline asm
	// begin inline asm
	madc.lo.cc.u32 %r16999, %r1230, %r1231, %r16972;
	// end inline asm
	// begin inline asm
	madc.hi.cc.u32 %r17003, %r1230, %r1231, %r16976;
	// end inline asm
	// begin inline asm
	madc.lo.cc.u32 %r17007, %r1230, %r1233, %r16980;
	// end inline asm
	// begin inline asm
	madc.hi.cc.u32 %r17011, %r1230, %r1233, %r18025;
	// end inline asm
	// begin inline asm
	mad.lo.cc.u32 %r17015, %r1231, %r1226, %r16983;
	// end inline asm
	// begin inline asm
	madc.hi.cc.u32 %r17019, %r1231, %r1226, %r16987;
	// end inline asm
	// begin inline asm
	madc.lo.cc.u32 %r17023, %r1231, %r1228, %r16991;
	// end inline asm
	// begin inline asm
	madc.hi.cc.u32 %r17027, %r1231, %r1228, %r16995;
	// end inline asm
	// begin inline asm
	madc.lo.cc.u32 %r17031, %r1231, %r1230, %r16999;
	// end inline asm
	// begin inline asm
	madc.hi.cc.u32 %r17035, %r1231, %r1230, %r17003;
	// end inline asm
	// begin inline asm
	madc.lo.cc.u32 %r17039, %r1231, %r1232, %r17007;
	// end inline asm
	// begin inline asm
	madc.hi.cc.u32 %r17043, %r1231, %r1232, %r17011;
	// end inline asm
	// begin inline asm
	addc.cc.u32 %r17047, %r18025, %r18025;
	// end inline asm
	// begin inline asm
	mad.lo.cc.u32 %r17050, %r1232, %r1227, %r17023;
	// end inline asm
	// begin inline asm
	madc.hi.cc.u32 %r17054, %r1232, %r1227, %r17027;
	// end inline asm
	// begin inline asm
	madc.lo.cc.u32 %r17058, %r1232, %r1229, %r17031;
	// end inline asm
	// begin inline asm
	madc.hi.cc.u32 %r17062, %r1232, %r1229, %r17035;
	// end inline asm
	// begin inline asm
	madc.lo.cc.u32 %r17066, %r1232, %r1231, %r17039;
	// end inline asm
	// begin inline asm
	madc.hi.cc.u32 %r17070, %r1232, %r1231, %r17043;
	// end inline asm
	// begin inline asm
	madc.lo.cc.u32 %r17074, %r1232, %r1233, %r17047;
	// end inline asm
	// begin inline asm
	madc.hi.cc.u32 %r17078, %r1232, %r1233, %r18025;
	// end inline asm
	// begin inline asm
	mad.lo.cc.u32 %r17082, %r1233, %r1226, %r17050;
	// end inline asm
	// begin inline asm
	madc.hi.cc.u32 %r17086, %r1233, %r1226, %r17054;
	// end inline asm
	// begin inline asm
	madc.lo.cc.u32 %r17090, %r1233, %r1228, %r17058;
	// end inline asm
	// begin inline asm
	madc.hi.cc.u32 %r17094, %r1233, %r1228, %r17062;
	// end inline asm
	// begin inline asm
	madc.lo.cc.u32 %r17098, %r1233, %r1230, %r17066;
	// end inline asm
	// begin inline asm
	madc.hi.cc.u32 %r17102, %r1233, %r1230, %r17070;
	// end inline asm
	// begin inline asm
	madc.lo.cc.u32 %r17106, %r1233, %r1232, %r17074;
	// end inline asm
	// begin inline asm
	madc.hi.cc.u32 %r17110, %r1233, %r1232, %r17078;
	// end inline asm
	// begin inline asm
	addc.cc.u32 %r17114, %r18025, %r18025;
	// end inline asm
	// begin inline asm
	mad.lo.cc.u32 %r17117, %r1226, %r1226, %r18025;
	// end inline asm
	// begin inline asm
	madc.hi.cc.u32 %r17121, %r1226, %r1226, %r16881;
	// end inline asm
	// begin inline asm
	madc.lo.cc.u32 %r17125, %r1226, %r1228, %r16885;
	// end inline asm
	// begin inline asm
	madc.hi.cc.u32 %r17129, %r1226, %r1228, %r16948;
	// end inline asm
	// begin inline asm
	madc.lo.cc.u32 %r17133, %r1226, %r1230, %r16952;
	// end inline asm
	// begin inline asm
	madc.hi.cc.u32 %r17137, %r1226, %r1230, %r17015;
	// end inline asm
	// begin inline asm
	madc.lo.cc.u32 %r17141, %r1226, %r1232, %r17019;
	// end inline asm
	// begin inline asm
	madc.hi.cc.u32 %r17145, %r1226, %r1232, %r17082;
	// end inline asm
	// begin inline asm
	addc.cc.u32 %r17149, %r17086, %r18025;
	// end inline asm
	// begin inline asm
	addc.cc.u32 %r17152, %r17090, %r18025;
	// end inline asm
	// begin inline asm
	addc.cc.u32 %r17155, %r18025, %r18025;
	// end inline asm
	// begin inline asm
	mad.lo.cc.u32 %r17158, %r1227, %r1227, %r17125;
	// end inline asm
	// begin inline asm
	madc.hi.cc.u32 %r17162, %r1227, %r1227, %r17129;
	// end inline asm
	// begin inline asm
	madc.lo.cc.u32 %r17166, %r1227, %r1229, %r17133;
	// end inline asm
	// begin inline asm
	madc.hi.cc.u32 %r17170, %r1227, %r1229, %r17137;
	// end inline asm
	// begin inline asm
	madc.lo.cc.u32 %r17174, %r1227, %r1231, %r17141;
	// end inline asm
	// begin inline asm
	madc.hi.cc.u32 %r17178, %r1227, %r1231, %r17145;
	// end inline asm
	// begin inline asm
	madc.lo.cc.u32 %r17182, %r1227, %r1233, %r17149;
	// end inline asm
	// begin inline asm
	madc.hi.cc.u32 %r17186, %r1227, %r1233, %r17152;
	// end inline asm
	// begin inline asm
	addc.cc.u32 %r17190, %r17155, %r18025;
	// end inline asm
	// begin inline asm
	mad.lo.cc.u32 %r17193, %r1228, %r1226, %r17158;
	// end inline asm
	// begin inline asm
	madc.hi.cc.u32 %r17197, %r1228, %r1226, %r17162;
	// end inline asm
	// begin inline asm
	madc.lo.cc.u32 %r17201, %r1228, %r1228, %r17166;
	// end inline asm
	// begin inline asm
	madc.hi.cc.u32 %r17205, %r1228, %r1228, %r17170;
	// end inline asm
	// begin inline asm
	madc.lo.cc.u32 %r17209, %r1228, %r1230, %r17174;
	// end inline asm
	// begin inline asm
	madc.hi.cc.u32 %r17213, %r1228, %r1230, %r17178;
	// end inline asm
	// begin inline asm
	madc.lo.cc.u32 %r17217, %r1228, %r1232, %r17182;
	// end inline asm
	// begin inline asm
	madc.hi.cc.u32 %r17221, %r1228, %r1232, %r17186;
	// end inline asm
	// begin inline asm
	addc.cc.u32 %r17225, %r17094, %r17190;
	// end inline asm
	// begin inline asm
	addc.cc.u32 %r17228, %r17098, %r18025;
	// end inline asm
	// begin inline asm
	addc.cc.u32 %r17231, %r18025, %r18025;
	// end inline asm
	// begin inline asm
	mad.lo.cc.u32 %r17234, %r1229, %r1227, %r17201;
	// end inline asm
	// begin inline asm
	madc.hi.cc.u32 %r17238, %r1229, %r1227, %r17205;
	// end inline asm
	// begin inline asm
	madc.lo.cc.u32 %r17242, %r1229, %r1229, %r17209;
	// end inline asm
	// begin inline asm
	madc.hi.cc.u32 %r17246, %r1229, %r1229, %r17213;
	// end inline asm
	// begin inline asm
	madc.lo.cc.u32 %r17250, %r1229, %r1231, %r17217;
	// end inline asm
	// begin inline asm
	madc.hi.cc.u32 %r17254, %r1229, %r1231, %r17221;
	// end inline asm
	// begin inline asm
	madc.lo.cc.u32 %r17258, %r1229, %r1233, %r17225;
	// end inline asm
	// begin inline asm
	madc.hi.cc.u32 %r17262, %r1229, %r1233, %r17228;
	// end inline asm
	// begin inline asm
	addc.cc.u32 %r17266, %r17231, %r18025;
	// end inline asm
	// begin inline asm
	mad.lo.cc.u32 %r17269, %r1230, %r1226, %r17234;
	// end inline asm
	// begin inline asm
	madc.hi.cc.u32 %r17273, %r1230, %r1226, %r17238;
	// end inline asm
	// begin inline asm
	madc.lo.cc.u32 %r17277, %r1230, %r1228, %r17242;
	// end inline asm
	// begin inline asm
	madc.hi.cc.u32 %r17281, %r1230, %r1228, %r17246;
	// end inline asm
	// begin inline asm
	madc.lo.cc.u32 %r17285, %r1230, %r1230, %r17250;
	// end inline asm
	// begin inline asm
	madc.hi.cc.u32 %r17289, %r1230, %r1230, %r17254;
	// end inline asm
	// begin inline asm
	madc.lo.cc.u32 %r17293, %r1230, %r1232, %r17258;
	// end inline asm
	// begin inline asm
	madc.hi.cc.u32 %r17297, %r1230, %r1232, %r17262;
	// end inline asm
	// begin inline asm
	addc.cc.u32 %r17301, %r17102, %r17266;
	// end inline asm
	// begin inline asm
	addc.cc.u32 %r17304, %r17106, %r18025;
	// end inline asm
	// begin inline asm
	addc.cc.u32 %r17307, %r18025, %r18025;
	// end inline asm
	// begin inline asm
	mad.lo.cc.u32 %r17310, %r1231, %r1227, %r17277;
	// end inline asm
	// begin inline asm
	madc.hi.cc.u32 %r17314, %r1231, %r1227, %r17281;
	// end inline asm
	// begin inline asm
	madc.lo.cc.u32 %r17318, %r1231, %r1229, %r17285;
	// end inline asm
	// begin inline asm
	madc.hi.cc.u32 %r17322, %r1231, %r1229, %r17289;
	// end inline asm
	// begin inline asm
	madc.lo.cc.u32 %r17326, %r1231, %r1231, %r17293;
	// end inline asm
	// begin inline asm
	madc.hi.cc.u32 %r17330, %r1231, %r1231, %r17297;
	// end inline asm
	// begin inline asm
	madc.lo.cc.u32 %r17334, %r1231, %r1233, %r17301;
	// end inline asm
	// begin inline asm
	madc.hi.cc.u32 %r17338, %r1231, %r1233, %r17304;
	// end inline asm
	// begin inline asm
	addc.cc.u32 %r17342, %r17307, %r18025;
	// end inline asm
	// begin inline asm
	mad.lo.cc.u32 %r17345, %r1232, %r1226, %r17310;
	// end inline asm
	// begin inline asm
	madc.hi.cc.u32 %r17349, %r1232, %r1226, %r17314;
	// end inline asm
	// begin inline asm
	madc.lo.cc.u32 %r17353, %r1232, %r1228, %r17318;
	// end inline asm
	// begin inline asm
	madc.hi.cc.u32 %r17357, %r1232, %r1228, %r17322;
	// end inline asm
	// begin inline asm
	madc.lo.cc.u32 %r17361, %r1232, %r1230, %r17326;
	// end inline asm
	// begin inline asm
	madc.hi.cc.u32 %r17365, %r1232, %r1230, %r17330;
	// end inline asm
	// begin inline asm
	madc.lo.cc.u32 %r17369, %r1232, %r1232, %r17334;
	// end inline asm
	// begin inline asm
	madc.hi.cc.u32 %r17373, %r1232, %r1232, %r17338;
	// end inline asm
	// begin inline asm
	addc.cc.u32 %r17377, %r17110, %r17342;
	// end inline asm
	// begin inline asm
	addc.cc.u32 %r17380, %r17114, %r18025;
	// end inline asm
	// begin inline asm
	addc.cc.u32 %r17383, %r18025, %r18025;
	// end inline asm
	// begin inline asm
	mad.lo.cc.u32 %r17386, %r1233, %r1227, %r17353;
	// end inline asm
	// begin inline asm
	madc.hi.cc.u32 %r17390, %r1233, %r1227, %r17357;
	// end inline asm
	// begin inline asm
	madc.lo.cc.u32 %r17394, %r1233, %r1229, %r17361;
	// end inline asm
	// begin inline asm
	madc.hi.cc.u32 %r17398, %r1233, %r1229, %r17365;
	// end inline asm
	// begin inline asm
	madc.lo.cc.u32 %r17402, %r1233, %r1231, %r17369;
	// end inline asm
	// begin inline asm
	madc.hi.cc.u32 %r17406, %r1233, %r1231, %r17373;
	// end inline asm
	// begin inline asm
	madc.lo.cc.u32 %r17410, %r1233, %r1233, %r17377;
	// end inline asm
	// begin inline asm
	madc.hi.cc.u32 %r17414, %r1233, %r1233, %r17380;
	// end inline asm
	mov.b32 	%r18028, -1;
	// begin inline asm
	add.cc.u32 %r17418, %r18025, %r18028;
	// end inline asm
	// begin inline asm
	addc.cc.u32 %r17421, %r17117, %r18025;
	// end inline asm
	// begin inline asm
	addc.u32 %r17424, %r18025, %r18025;
	// end inline asm
	mul.lo.s32 	%r17491, %r17421, -460954743;
	// begin inline asm
	mad.lo.cc.u32 %r17427, %r17491, %r33, %r17421;
	// end inline asm
	// begin inline asm
	madc.hi.cc.u32 %r17431, %r17491, %r33, %r17121;
	// end inline asm
	// begin inline asm
	madc.lo.cc.u32 %r17435, %r17491, %r34, %r17193;
	// end inline asm
	// begin inline asm
	madc.hi.cc.u32 %r17439, %r17491, %r34, %r17197;
	// end inline asm
	// begin inline asm
	madc.lo.cc.u32 %r17443, %r17491, %r35, %r17269;
	// end inline asm
	// begin inline asm
	madc.hi.cc.u32 %r17447, %r17491, %r35, %r17273;
	// end inline asm
	// begin inline asm
	madc.lo.cc.u32 %r17451, %r17491, %r36, %r17345;
	// end inline asm
	// begin inline asm
	madc.hi.cc.u32 %r17455, %r17491, %r36, %r17349;
	// end inline asm
	// begin inline asm
	addc.cc.u32 %r17459, %r18025, %r18025;
	// end inline asm
	// begin inline asm
	mad.lo.cc.u32 %r17462, %r17491, %r37, %r18025;
	// end inline asm
	// begin inline asm
	madc.hi.cc.u32 %r17466, %r17491, %r37, %r18025;
	// end inline asm
	// begin inline asm
	madc.lo.cc.u32 %r17470, %r17491, %r38, %r18025;
	// end inline asm
	// begin inline asm
	madc.hi.cc.u32 %r17474, %r17491, %r38, %r18025;
	// end inline asm
	// begin inline asm
	madc.lo.cc.u32 %r17478, %r17491, %r39, %r18025;
	// end inline asm
	// begin inline asm
	madc.hi.cc.u32 %r17482, %r17491, %r39, %r18025;
	// end inline asm
	// begin inline asm
	madc.lo.cc.u32 %r17486, %r17491, %r40, %r18025;
	// end inline asm
	// begin inline asm
	madc.hi.cc.u32 %r17490, %r17491, %r40, %r18025;
	// end inline asm
	// begin inline asm
	add.cc.u32 %r17494, %r17424, %r18028;
	// end inline asm
	// begin inline asm
	addc.cc.u32 %r17497, %r17462, %r17431;
	// end inline asm
	// begin inline asm
	addc.u32 %r17500, %r18025, %r18025;
	// end inline asm
	mul.lo.s32 	%r17567, %r17497, -460954743;
	// begin inline asm
	mad.lo.cc.u32 %r17503, %r17567, %r33, %r17497;
	// end inline asm
	// begin inline asm
	madc.hi.cc.u32 %r17507, %r17567, %r33, %r17466;
	// end inline asm
	// begin inline asm
	madc.lo.cc.u32 %r17511, %r17567, %r34, %r17470;
	// end inline asm
	// begin inline asm
	madc.hi.cc.u32 %r17515, %r17567, %r34, %r17474;
	// end inline asm
	// begin inline asm
	madc.lo.cc.u32 %r17519, %r17567, %r35, %r17478;
	// end inline asm
	// begin inline asm
	madc.hi.cc.u32 %r17523, %r17567, %r35, %r17482;
	// end inline asm
	// begin inline asm
	madc.lo.cc.u32 %r17527, %r17567, %r36, %r17486;
	// end inline asm
	// begin inline asm
	madc.hi.cc.u32 %r17531, %r17567, %r36, %r17490;
	// end inline asm
	// begin inline asm
	addc.cc.u32 %r17535, %r18025, %r18025;
	// end inline asm
	// begin inline asm
	mad.lo.cc.u32 %r17538, %r17567, %r37, %r17435;
	// end inline asm
	// begin inline asm
	madc.hi.cc.u32 %r17542, %r17567, %r37, %r17439;
	// end inline asm
	// begin inline asm
	madc.lo.cc.u32 %r17546, %r17567, %r38, %r17443;
	// end inline asm
	// begin inline asm
	madc.hi.cc.u32 %r17550, %r17567, %r38, %r17447;
	// end inline asm
	// begin inline asm
	madc.lo.cc.u32 %r17554, %r17567, %r39, %r17451;
	// end inline asm
	// begin inline asm
	madc.hi.cc.u32 %r17558, %r17567, %r39, %r17455;
	// end inline asm
	// begin inline asm
	madc.lo.cc.u32 %r17562, %r17567, %r40, %r17459;
	// end inline asm
	// begin inline asm
	madc.hi.cc.u32 %r17566, %r17567, %r40, %r18025;
	// end inline asm
	// begin inline asm
	add.cc.u32 %r17570, %r17500, %r18028;
	// end inline asm
	// begin inline asm
	addc.cc.u32 %r17573, %r17538, %r17507;
	// end inline asm
	// begin inline asm
	addc.u32 %r17576, %r18025, %r18025;
	// end inline asm
	mul.lo.s32 	%r17643, %r17573, -460954743;
	// begin inline asm
	mad.lo.cc.u32 %r17579, %r17643, %r33, %r17573;
	// end inline asm
	// begin inline asm
	madc.hi.cc.u32 %r17583, %r17643, %r33, %r17542;
	// end inline asm
	// begin inline asm
	madc.lo.cc.u32 %r17587, %r17643, %r34, %r17546;
	// end inline asm
	// begin inline asm
	madc.hi.cc.u32 %r17591, %r17643, %r34, %r17550;
	// end inline asm
	// begin inline asm
	madc.lo.cc.u32 %r17595, %r17643, %r35, %r17554;
	// end inline asm
	// begin inline asm
	madc.hi.cc.u32 %r17599, %r17643, %r35, %r17558;
	// end inline asm
	// begin inline asm
	madc.lo.cc.u32 %r17603, %r17643, %r36, %r17562;
	// end inline asm
	// begin inline asm
	madc.hi.cc.u32 %r17607, %r17643, %r36, %r17566;
	// end inline asm
	// begin inline asm
	addc.cc.u32 %r17611, %r18025, %r18025;
	// end inline asm
	// begin inline asm
	mad.lo.cc.u32 %r17614, %r17643, %r37, %r17511;
	// end inline asm
	// begin inline asm
	madc.hi.cc.u32 %r17618, %r17643, %r37, %r17515;
	// end inline asm
	// begin inline asm
	madc.lo.cc.u32 %r17622, %r17643, %r38, %r17519;
	// end inline asm
	// begin inline asm
	madc.hi.cc.u32 %r17626, %r17643, %r38, %r17523;
	// end inline asm
	// begin inline asm
	madc.lo.cc.u32 %r17630, %r17643, %r39, %r17527;
	// end inline asm
	// begin inline asm
	madc.hi.cc.u32 %r17634, %r17643, %r39, %r17531;
	// end inline asm
	// begin inline asm
	madc.lo.cc.u32 %r17638, %r17643, %r40, %r17535;
	// end inline asm
	// begin inline asm
	madc.hi.cc.u32 %r17642, %r17643, %r40, %r18025;
	// end inline asm
	// begin inline asm
	add.cc.u32 %r17646, %r17576, %r18028;
	// end inline asm
	// begin inline asm
	addc.cc.u32 %r17649, %r17614, %r17583;
	// end inline asm
	// begin inline asm
	addc.u32 %r17652, %r18025, %r18025;
	// end inline asm
	mul.lo.s32 	%r17719, %r17649, -460954743;
	// begin inline asm
	mad.lo.cc.u32 %r17655, %r17719, %r33, %r17649;
	// end inline asm
	// begin inline asm
	madc.hi.cc.u32 %r17659, %r17719, %r33, %r17618;
	// end inline asm
	// begin inline asm
	madc.lo.cc.u32 %r17663, %r17719, %r34, %r17622;
	// end inline asm
	// begin inline asm
	madc.hi.cc.u32 %r17667, %r17719, %r34, %r17626;
	// end inline asm
	// begin inline asm
	madc.lo.cc.u32 %r17671, %r17719, %r35, %r17630;
	// end inline asm
	// begin inline asm
	madc.hi.cc.u32 %r17675, %r17719, %r35, %r17634;
	// end inline asm
	// begin inline asm
	madc.lo.cc.u32 %r17679, %r17719, %r36, %r17638;
	// end inline asm
	// begin inline asm
	madc.hi.cc.u32 %r17683, %r17719, %r36, %r17642;
	// end inline asm
	// begin inline asm
	addc.cc.u32 %r17687, %r18025, %r18025;
	// end inline asm
	// begin inline asm
	mad.lo.cc.u32 %r17690, %r17719, %r37, %r17587;
	// end inline asm
	// begin inline asm
	madc.hi.cc.u32 %r17694, %r17719, %r37, %r17591;
	// end inline asm
	// begin inline asm
	madc.lo.cc.u32 %r17698, %r17719, %r38, %r17595;
	// end inline asm
	// begin inline asm
	madc.hi.cc.u32 %r17702, %r17719, %r38, %r17599;
	// end inline asm
	// begin inline asm
	madc.lo.cc.u32 %r17706, %r17719, %r39, %r17603;
	// end inline asm
	// begin inline asm
	madc.hi.cc.u32 %r17710, %r17719, %r39, %r17607;
	// end inline asm
	// begin inline asm
	madc.lo.cc.u32 %r17714, %r17719, %r40, %r17611;
	// end inline asm
	// begin inline asm
	madc.hi.cc.u32 %r17718, %r17719, %r40, %r18025;
	// end inline asm
	// begin inline asm
	add.cc.u32 %r17722, %r17652, %r18028;
	// end inline asm
	// begin inline asm
	addc.cc.u32 %r17725, %r17690, %r17659;
	// end inline asm
	// begin inline asm
	addc.u32 %r17728, %r18025, %r18025;
	// end inline asm
	mul.lo.s32 	%r17795, %r17725, -460954743;
	// begin inline asm
	mad.lo.cc.u32 %r17731, %r17795, %r33, %r17725;
	// end inline asm
	// begin inline asm
	madc.hi.cc.u32 %r17735, %r17795, %r33, %r17694;
	// end inline asm
	// begin inline asm
	madc.lo.cc.u32 %r17739, %r17795, %r34, %r17698;
	// end inline asm
	// begin inline asm
	madc.hi.cc.u32 %r17743, %r17795, %r34, %r17702;
	// end inline asm
	// begin inline asm
	madc.lo.cc.u32 %r17747, %r17795, %r35, %r17706;
	// end inline asm
	// begin inline asm
	madc.hi.cc.u32 %r17751, %r17795, %r35, %r17710;
	// end inline asm
	// begin inline asm
	madc.lo.cc.u32 %r17755, %r17795, %r36, %r17714;
	// end inline asm
	// begin inline asm
	madc.hi.cc.u32 %r17759, %r17795, %r36, %r17718;
	// end inline asm
	// begin inline asm
	addc.cc.u32 %r17763, %r18025, %r18025;
	// end inline asm
	// begin inline asm
	mad.lo.cc.u32 %r17766, %r17795, %r37, %r17663;
	// end inline asm
	// begin inline asm
	madc.hi.cc.u32 %r17770, %r17795, %r37, %r17667;
	// end inline asm
	// begin inline asm
	madc.lo.cc.u32 %r17774, %r17795, %r38, %r17671;
	// end inline asm
	// begin inline asm
	madc.hi.cc.u32 %r17778, %r17795, %r38, %r17675;
	// end inline asm
	// begin inline asm
	madc.lo.cc.u32 %r17782, %r17795, %r39, %r17679;
	// end inline asm
	// begin inline asm
	madc.hi.cc.u32 %r17786, %r17795, %r39, %r17683;
	// end inline asm
	// begin inline asm
	madc.lo.cc.u32 %r17790, %r17795, %r40, %r17687;
	// end inline asm
	// begin inline asm
	madc.hi.cc.u32 %r17794, %r17795, %r40, %r18025;
	// end inline asm
	// begin inline asm
	add.cc.u32 %r17798, %r17728, %r18028;
	// end inline asm
	// begin inline asm
	addc.cc.u32 %r17801, %r17766, %r17735;
	// end inline asm
	// begin inline asm
	addc.u32 %r17804, %r18025, %r18025;
	// end inline asm
	mul.lo.s32 	%r17871, %r17801, -460954743;
	// begin inline asm
	mad.lo.cc.u32 %r17807, %r17871, %r33, %r17801;
	// end inline asm
	// begin inline asm
	madc.hi.cc.u32 %r17811, %r17871, %r33, %r17770;
	// end inline asm
	// begin inline asm
	madc.lo.cc.u32 %r17815, %r17871, %r34, %r17774;
	// end inline asm
	// begin inline asm
	madc.hi.cc.u32 %r17819, %r17871, %r34, %r17778;
	// end inline asm
	// begin inline asm
	madc.lo.cc.u32 %r17823, %r17871, %r35, %r17782;
	// end inline asm
	// begin inline asm
	madc.hi.cc.u32 %r17827, %r17871, %r35, %r17786;
	// end inline asm
	// begin inline asm
	madc.lo.cc.u32 %r17831, %r17871, %r36, %r17790;
	// end inline asm
	// begin inline asm
	madc.hi.cc.u32 %r17835, %r17871, %r36, %r17794;
	// end inline asm
	// begin inline asm
	addc.cc.u32 %r17839, %r18025, %r18025;
	// end inline asm
	// begin inline asm
	mad.lo.cc.u32 %r17842, %r17871, %r37, %r17739;
	// end inline asm
	// begin inline asm
	madc.hi.cc.u32 %r17846, %r17871, %r37, %r17743;
	// end inline asm
	// begin inline asm
	madc.lo.cc.u32 %r17850, %r17871, %r38, %r17747;
	// end inline asm
	// begin inline asm
	madc.hi.cc.u32 %r17854, %r17871, %r38, %r17751;
	// end inline asm
	// begin inline asm
	madc.lo.cc.u32 %r17858, %r17871, %r39, %r17755;
	// end inline asm
	// begin inline asm
	madc.hi.cc.u32 %r17862, %r17871, %r39, %r17759;
	// end inline asm
	// begin inline asm
	madc.lo.cc.u32 %r17866, %r17871, %r40, %r17763;
	// end inline asm
	// begin inline asm
	madc.hi.cc.u32 %r17870, %r17871, %r40, %r18025;
	// end inline asm
	// begin inline asm
	add.cc.u32 %r17874, %r17804, %r18028;
	// end inline asm
	// begin inline asm
	addc.cc.u32 %r17877, %r17842, %r17811;
	// end inline asm
	// begin inline asm
	addc.u32 %r17880, %r18025, %r18025;
	// end inline asm
	mul.lo.s32 	%r17947, %r17877, -460954743;
	// begin inline asm
	mad.lo.cc.u32 %r17883, %r17947, %r33, %r17877;
	// end inline asm
	// begin inline asm
	madc.hi.cc.u32 %r17887, %r17947, %r33, %r17846;
	// end inline asm
	// begin inline asm
	madc.lo.cc.u32 %r17891, %r17947, %r34, %r17850;
	// end inline asm
	// begin inline asm
	madc.hi.cc.u32 %r17895, %r17947, %r34, %r17854;
	// end inline asm
	// begin inline asm
	madc.lo.cc.u32 %r17899, %r17947, %r35, %r17858;
	// end inline asm
	// begin inline asm
	madc.hi.cc.u32 %r17903, %r17947, %r35, %r17862;
	// end inline asm
	// begin inline asm
	madc.lo.cc.u32 %r17907, %r17947, %r36, %r17866;
	// end inline asm
	// begin inline asm
	madc.hi.cc.u32 %r17911, %r17947, %r36, %r17870;
	// end inline asm
	// begin inline asm
	addc.cc.u32 %r17915, %r18025, %r18025;
	// end inline asm
	// begin inline asm
	mad.lo.cc.u32 %r17918, %r17947, %r37, %r17815;
	// end inline asm
	// begin inline asm
	madc.hi.cc.u32 %r17922, %r17947, %r37, %r17819;
	// end inline asm
	// begin inline asm
	madc.lo.cc.u32 %r17926, %r17947, %r38, %r17823;
	// end inline asm
	// begin inline asm
	madc.hi.cc.u32 %r17930, %r17947, %r38, %r17827;
	// end inline asm
	// begin inline asm
	madc.lo.cc.u32 %r17934, %r17947, %r39, %r17831;
	// end inline asm
	// begin inline asm
	madc.hi.cc.u32 %r17938, %r17947, %r39, %r17835;
	// end inline asm
	// begin inline asm
	madc.lo.cc.u32 %r17942, %r17947, %r40, %r17839;
	// end inline asm
	// begin inline asm
	madc.hi.cc.u32 %r17946, %r17947, %r40, %r18025;
	// end inline asm
	// begin inline asm
	add.cc.u32 %r17950, %r17880, %r18028;
	// end inline asm
	// begin inline asm
	addc.cc.u32 %r17953, %r17918, %r17887;
	// end inline asm
	// begin inline asm
	addc.u32 %r17956, %r18025, %r18025;
	// end inline asm
	mul.lo.s32 	%r18023, %r17953, -460954743;
	// begin inline asm
	mad.lo.cc.u32 %r17959, %r18023, %r33, %r17953;
	// end inline asm
	// begin inline asm
	madc.hi.cc.u32 %r17963, %r18023, %r33, %r17922;
	// end inline asm
	// begin inline asm
	madc.lo.cc.u32 %r17967, %r18023, %r34, %r17926;
	// end inline asm
	// begin inline asm
	madc.hi.cc.u32 %r17971, %r18023, %r34, %r17930;
	// end inline asm
	// begin inline asm
	madc.lo.cc.u32 %r17975, %r18023, %r35, %r17934;
	// end inline asm
	// begin inline asm
	madc.hi.cc.u32 %r17979, %r18023, %r35, %r17938;
	// end inline asm
	// begin inline asm
	madc.lo.cc.u32 %r17983, %r18023, %r36, %r17942;
	// end inline asm
	// begin inline asm
	madc.hi.cc.u32 %r17987, %r18023, %r36, %r17946;
	// end inline asm
	// begin inline asm
	addc.cc.u32 %r17991, %r18025, %r18025;
	// end inline asm
	// begin inline asm
	mad.lo.cc.u32 %r17994, %r18023, %r37, %r17891;
	// end inline asm
	// begin inline asm
	madc.hi.cc.u32 %r17998, %r18023, %r37, %r17895;
	// end inline asm
	// begin inline asm
	madc.lo.cc.u32 %r18002, %r18023, %r38, %r17899;
	// end inline asm
	// begin inline asm
	madc.hi.cc.u32 %r18006, %r18023, %r38, %r17903;
	// end inline asm
	// begin inline asm
	madc.lo.cc.u32 %r18010, %r18023, %r39, %r17907;
	// end inline asm
	// begin inline asm
	madc.hi.cc.u32 %r18014, %r18023, %r39, %r17911;
	// end inline asm
	// begin inline asm
	madc.lo.cc.u32 %r18018, %r18023, %r40, %r17915;
	// end inline asm
	// begin inline asm
	madc.hi.cc.u32 %r18022, %r18023, %r40, %r18025;
	// end inline asm
	// begin inline asm
	add.cc.u32 %r18026, %r17956, %r18028;
	// end inline asm
	// begin inline asm
	addc.cc.u32 %r18029, %r17994, %r17963;
	// end inline asm
	// begin inline asm
	addc.cc.u32 %r18032, %r17998, %r17967;
	// end inline asm
	// begin inline asm
	addc.cc.u32 %r18035, %r18002, %r17971;
	// end inline asm
	// begin inline asm
	addc.cc.u32 %r18038, %r18006, %r17975;
	// end inline asm
	// begin inline asm
	addc.cc.u32 %r18041, %r18010, %r17979;
	// end inline asm
	// begin inline asm
	addc.cc.u32 %r18044, %r18014, %r17983;
	// end inline asm
	// begin inline asm
	addc.cc.u32 %r18047, %r18018, %r17987;
	// end inline asm
	// begin inline asm
	addc.cc.u32 %r18050, %r18022, %r17991;
	// end inline asm
	// begin inline asm
	add.cc.u32 %r24929, %r17386, %r18029;
	// end inline asm
	// begin inline asm
	addc.cc.u32 %r24930, %r17390, %r18032;
	// end inline asm
	// begin inline asm
	addc.cc.u32 %r24931, %r17394, %r18035;
	// end inline asm
	// begin inline asm
	addc.cc.u32 %r24932, %r17398, %r18038;
	// end inline asm
	// begin inline asm
	addc.cc.u32 %r24933, %r17402, %r18041;
	// end inline asm
	// begin inline asm
	addc.cc.u32 %r24934, %r17406, %r18044;
	// end inline asm
	// begin inline asm
	addc.cc.u32 %r24935, %r17410, %r18047;
	// end inline asm
	// begin inline asm
	addc.u32 %r24936, %r17414, %r18050;
	// end inline asm
	setp.gt.u32 	%p478, %r24936, %r40;
	@%p478 bra 	$L__BB0_93;
	setp.lt.u32 	%p479, %r24936, %r40;
	@%p479 bra 	$L__BB0_94;
	setp.gt.u32 	%p480, %r24935, %r36;
	@%p480 bra 	$L__BB0_93;
	setp.lt.u32 	%p481, %r24935, %r36;
	@%p481 bra 	$L__BB0_94;
	setp.gt.u32 	%p482, %r24934, %r39;
	@%p482 bra 	$L__BB0_93;
	setp.lt.u32 	%p483, %r24934, %r39;
	@%p483 bra 	$L__BB0_94;
	setp.gt.u32 	%p484, %r24933, %r35;
	@%p484 bra 	$L__BB0_93;
	setp.lt.u32 	%p485, %r24933, %r35;
	@%p485 bra 	$L__BB0_94;
	setp.gt.u32 	%p486, %r24932, %r38;
	@%p486 bra 	$L__BB0_93;
	setp.lt.u32 	%p487, %r24932, %r38;
	@%p487 bra 	$L__BB0_94;
	setp.gt.u32 	%p488, %r24931, %r34;
	@%p488 bra 	$L__BB0_93;
	setp.lt.u32 	%p489, %r24931, %r34;
	@%p489 bra 	$L__BB0_94;
	setp.gt.u32 	%p490, %r24930, %r37;
	@%p490 bra 	$L__BB0_93;
	setp.lt.u32 	%p491, %r24930, %r37;
	setp.lt.u32 	%p492, %r24929, %r33;
	or.pred  	%p493, %p491, %p492;
	@%p493 bra 	$L__BB0_94;
$L__BB0_93:
	// begin inline asm
	sub.cc.u32 %r24929, %r24929, %r33;
subc.cc.u32 %r24930, %r24930, %r37;
subc.cc.u32 %r24931, %r24931, %r34;
subc.cc.u32 %r24932, %r24932, %r38;
subc.cc.u32 %r24933, %r24933, %r35;
subc.cc.u32 %r24934, %r24934, %r39;
subc.cc.u32 %r24935, %r24935, %r36;
subc.u32 %r24936, %r24936, %r40;

	// end inline asm
$L__BB0_94:
	mov.b32 	%r19277, 0;
	// begin inline asm
	mad.lo.cc.u32 %r18101, %r24929, %r24930, %r19277;
	// end inline asm
	// begin inline asm
	madc.hi.cc.u32 %r18105, %r24929, %r24930, %r19277;
	// end inline asm
	// begin inline asm
	madc.lo.cc.u32 %r18109, %r24929, %r24932, %r19277;
	// end inline asm
	// begin inline asm
	madc.hi.cc.u32 %r18113, %r24929, %r24932, %r19277;
	// end inline asm
	// begin inline asm
	madc.lo.cc.u32 %r18117, %r24929, %r24934, %r19277;
	// end inline asm
	// begin inline asm
	madc.hi.cc.u32 %r18121, %r24929, %r24934, %r19277;
	// end inline asm
	// begin inline asm
	madc.lo.cc.u32 %r18125, %r24929, %r24936, %r19277;
	// end inline asm
	// begin inline asm
	madc.hi.cc.u32 %r18129, %r24929, %r24936, %r19277;
	// end inline asm
	// begin inline asm
	mad.lo.cc.u32 %r18133, %r24930, %r24929, %r18101;
	// end inline asm
	// begin inline asm
	madc.hi.cc.u32 %r18137, %r24930, %r24929, %r18105;
	// end inline asm
	// begin inline asm
	madc.lo.cc.u32 %r18141, %r24930, %r24931, %r18109;
	// end inline asm
	// begin inline asm
	madc.hi.cc.u32 %r18145, %r24930, %r24931, %r18113;
	// end inline asm
	// begin inline asm
	madc.lo.cc.u32 %r18149, %r24930, %r24933, %r18117;
	// end inline asm
	// begin inline asm
	madc.hi.cc.u32 %r18153, %r24930, %r24933, %r18121;
	// end inline asm
	// begin inline asm
	madc.lo.cc.u32 %r18157, %r24930, %r24935, %r18125;
	// end inline asm
	// begin inline asm
	madc.hi.cc.u32 %r18161, %r24930, %r24935, %r18129;
	// end inline asm
	// begin inline asm
	addc.cc.u32 %r18165, %r19277, %r19277;
	// end inline asm
	// begin inline asm
	mad.lo.cc.u32 %r18168, %r24931, %r24930, %r18141;
	// end inline asm
	// begin inline asm
	madc.hi.cc.u32 %r18172, %r24931, %r24930, %r18145;
	// end inline asm
	// begin inline asm
	madc.lo.cc.u32 %r18176, %r24931, %r24932, %r18149;
	// end inline asm
	// begin inline asm
	madc.hi.cc.u32 %r18180, %r24931, %r24932, %r18153;
	// end inline asm
	// begin inline asm
	madc.lo.cc.u32 %r18184, %r24931, %r24934, %r18157;
	// end inline asm
	// begin inline asm
	madc.hi.cc.u32 %r18188, %r24931, %r24934, %r18161;
	// end inline asm
	// begin inline asm
	madc.lo.cc.u32 %r18192, %r24931, %r24936, %r18165;
	// end inline asm
	// begin inline asm
	madc.hi.cc.u32 %r18196, %r24931, %r24936, %r19277;
	// end inline asm
	// begin inline asm
	mad.lo.cc.u32 %r18200, %r24932, %r24929, %r18168;
	// end inline asm
	// begin inline asm
	madc.hi.cc.u32 %r18204, %r24932, %r24929, %r18172;
	// end inline asm
	// begin inline asm
	madc.lo.cc.u32 %r18208, %r24932, %r24931, %r18176;
	// end inline asm
	// begin inline asm
	madc.hi.cc.u32 %r18212, %r24932, %r24931, %r18180;
	// end inline asm
	// begin inline asm
	madc.lo.cc.u32 %r18216, %r24932, %r24933, %r18184;
	// end inline asm
	// begin inline asm
	madc.hi.cc.u32 %r18220, %r24932, %r24933, %r18188;
	// end inline asm
	// begin inline asm
	madc.lo.cc.u32 %r18224, %r24932, %r24935, %r18192;
	// end inline asm
	// begin inline asm
	madc.hi.cc.u32 %r18228, %r24932, %r24935, %r18196;
	// end inline asm
	// begin inline asm
	addc.cc.u32 %r18232, %r19277, %r19277;
	// end inline asm
	// begin inline asm
	mad.lo.cc.u32 %r18235, %r24933, %r24930, %r18208;
	// end inline asm
	// begin inline asm
	madc.hi.cc.u32 %r18239, %r24933, %r24930, %r18212;
	// end inline asm
	// begin inline asm
	madc.lo.cc.u32 %r18243, %r24933, %r24932, %r18216;
	// end inline asm
	// begin inline asm
	madc.hi.cc.u32 %r18247, %r24933, %r24932, %r18220;
	// end inline asm
	// begin inline asm
	madc.lo.cc.u32 %r18251, %r24933, %r24934, %r18224;
	// end inline asm
	// begin inline asm
	madc.hi.cc.u32 %r18255, %r24933, %r24934, %r18228;
	// end inline asm
	// begin inline asm
	madc.lo.cc.u32 %r18259, %r24933, %r24936, %r18232;
	// end inline asm
	// begin inline asm
	madc.hi.cc.u32 %r18263, %r24933, %r24936, %r19277;
	// end inline asm
	// begin inline asm
	mad.lo.cc.u32 %r18267, %r24934, %r24929, %r18235;
	// end inline asm
	// begin inline asm
	madc.hi.cc.u32 %r18271, %r24934, %r24929, %r18239;
	// end inline asm
	// begin inline asm
	madc.lo.cc.u32 %r18275, %r24934, %r24931, %r18243;
	// end inline asm
	// begin inline asm
	madc.hi.cc.u32 %r18279, %r24934, %r24931, %r18247;
	// end inline asm
	// begin inline asm
	madc.lo.cc.u32 %r18283, %r24934, %r24933, %r18251;
	// end inline asm
	// begin inline asm
	madc.hi.cc.u32 %r18287, %r24934, %r24933, %r18255;
	// end inline asm
	// begin inline asm
	madc.lo.cc.u32 %r18291, %r24934, %r24935, %r18259;
	// end inline asm
	// begin inline asm
	madc.hi.cc.u32 %r18295, %r24934, %r24935, %r18263;
	// end inline asm
	// begin inline asm
	addc.cc.u32 %r18299, %r19277, %r19277;
	// end inline asm
	// begin inline asm
	mad.lo.cc.u32 %r18302, %r24935, %r24930, %r18275;
	// end inline asm
	// begin inline asm
	madc.hi.cc.u32 %r18306, %r24935, %r24930, %r18279;
	// end inline asm
	// begin inline asm
	madc.lo.cc.u32 %r18310, %r24935, %r24932, %r18283;
	// end inline asm
	// begin inline asm
	madc.hi.cc.u32 %r18314, %r24935, %r24932, %r18287;
	// end inline asm
	// begin inline asm
	madc.lo.cc.u32 %r18318, %r24935, %r24934, %r18291;
	// end inline asm
	// begin inline asm
	madc.hi.cc.u32 %r18322, %r24935, %r24934, %r18295;
	// end inline asm
	// begin inline asm
	madc.lo.cc.u32 %r18326, %r24935, %r24936, %r18299;
	// end inline asm
	// begin inline asm
	madc.hi.cc.u32 %r18330, %r24935, %r24936, %r19277;
	// end inline asm
	// begin inline asm
	mad.lo.cc.u32 %r18334, %r24936, %r24929, %r18302;
	// end inline asm
	// begin inline asm
	madc.hi.cc.u32 %r18338, %r24936, %r24929, %r18306;
	// end inline asm
	// begin inline asm
	madc.lo.cc.u32 %r18342, %r24936, %r24931, %r18310;
	// end inline asm
	// begin inline asm
	madc.hi.cc.u32 %r18346, %r24936, %r24931, %r18314;
	// end inline asm
	// begin inline asm
	madc.lo.cc.u32 %r18350, %r24936, %r24933, %r18318;
	// end inline asm
	// begin inline asm
	madc.hi.cc.u32 %r18354, %r24936, %r24933, %r18322;
	// end inline asm
	// begin inline asm
	madc.lo.cc.u32 %r18358, %r24936, %r24935, %r18326;
	// end inline asm
	// begin inline asm
	madc.hi.cc.u32 %r18362, %r24936, %r24935, %r18330;
	// end inline asm
	// begin inline asm
	addc.cc.u32 %r18366, %r19277, %r19277;
	// end inline asm
	// begin inline asm
	mad.lo.cc.u32 %r18369, %r24929, %r24929, %r19277;
	// end inline asm
	// begin inline asm
	madc.hi.cc.u32 %r18373, %r24929, %r24929, %r18133;
	// end inline asm
	// begin inline asm
	madc.lo.cc.u32 %r18377, %r24929, %r24931, %r18137;
	// end inline asm
	// begin inline asm
	madc.hi.cc.u32 %r18381, %r24929, %r24931, %r18200;
	// end inline asm
	// begin inline asm
	madc.lo.cc.u32 %r18385, %r24929, %r24933, %r18204;
	// end inline asm
	// begin inline asm
	madc.hi.cc.u32 %r18389, %r24929, %r24933, %r18267;
	// end inline asm
	// begin inline asm
	madc.lo.cc.u32 %r18393, %r24929, %r24935, %r18271;
	// end inline asm
	// begin inline asm
	madc.hi.cc.u32 %r18397, %r24929, %r24935, %r18334;
	// end inline asm
	// begin inline asm
	addc.cc.u32 %r18401, %r18338, %r19277;
	// end inline asm
	// begin inline asm
	addc.cc.u32 %r18404, %r18342, %r19277;
	// end inline asm
	// begin inline asm
	addc.cc.u32 %r18407, %r19277, %r19277;
	// end inline asm
	// begin inline asm
	mad.lo.cc.u32 %r18410, %r24930, %r24930, %r18377;
	// end inline asm
	// begin inline asm
	madc.hi.cc.u32 %r18414, %r24930, %r24930, %r18381;
	// end inline asm
	// begin inline asm
	madc.lo.cc.u32 %r18418, %r24930, %r24932, %r18385;
	// end inline asm
	// begin inline asm
	madc.hi.cc.u32 %r18422, %r24930, %r24932, %r18389;
	// end inline asm
	// begin inline asm
	madc.lo.cc.u32 %r18426, %r24930, %r24934, %r18393;
	// end inline asm
	// begin inline asm
	madc.hi.cc.u32 %r18430, %r24930, %r24934, %r18397;
	// end inline asm
	// begin inline asm
	madc.lo.cc.u32 %r18434, %r24930, %r24936, %r18401;
	// end inline asm
	// begin inline asm
	madc.hi.cc.u32 %r18438, %r24930, %r24936, %r18404;
	// end inline asm
	// begin inline asm
	addc.cc.u32 %r18442, %r18407, %r19277;
	// end inline asm
	// begin inline asm
	mad.lo.cc.u32 %r18445, %r24931, %r24929, %r18410;
	// end inline asm
	// begin inline asm
	madc.hi.cc.u32 %r18449, %r24931, %r24929, %r18414;
	// end inline asm
	// begin inline asm
	madc.lo.cc.u32 %r18453, %r24931, %r24931, %r18418;
	// end inline asm
	// begin inline asm
	madc.hi.cc.u32 %r18457, %r24931, %r24931, %r18422;
	// end inline asm
	// begin inline asm
	madc.lo.cc.u32 %r18461, %r24931, %r24933, %r18426;
	// end inline asm
	// begin inline asm
	madc.hi.cc.u32 %r18465, %r24931, %r24933, %r18430;
	// end inline asm
	// begin inline asm
	madc.lo.cc.u32 %r18469, %r24931, %r24935, %r18434;
	// end inline asm
	// begin inline asm
	madc.hi.cc.u32 %r18473, %r24931, %r24935, %r18438;
	// end inline asm
	// begin inline asm
	addc.cc.u32 %r18477, %r18346, %r18442;
	// end inline asm
	// begin inline asm
	addc.cc.u32 %r18480, %r18350, %r19277;
	// end inline asm
	// begin inline asm
	addc.cc.u32 %r18483, %r19277, %r19277;
	// end inline asm
	// begin inline asm
	mad.lo.cc.u32 %r18486, %r24932, %r24930, %r18453;
	// end inline asm
	// begin inline asm
	madc.hi.cc.u32 %r18490, %r24932, %r24930, %r18457;
	// end inline asm
	// begin inline asm
	madc.lo.cc.u32 %r18494, %r24932, %r24932, %r18461;
	// end inline asm
	// begin inline asm
	madc.hi.cc.u32 %r18498, %r24932, %r24932, %r18465;
	// end inline asm
	// begin inline asm
	madc.lo.cc.u32 %r18502, %r24932, %r24934, %r18469;
	// end inline asm
	// begin inline asm
	madc.hi.cc.u32 %r18506, %r24932, %r24934, %r18473;
	// end inline asm
	// begin inline asm
	madc.lo.cc.u32 %r18510, %r24932, %r24936, %r18477;
	// end inline asm
	// begin inline asm
	madc.hi.cc.u32 %r18514, %r24932, %r24936, %r18480;
	// end inline asm
	// begin inline asm
	addc.cc.u32 %r18518, %r18483, %r19277;
	// end inline asm
	// begin inline asm
	mad.lo.cc.u32 %r18521, %r24933, %r24929, %r18486;
	// end inline asm
	// begin inline asm
	madc.hi.cc.u32 %r18525, %r24933, %r24929, %r18490;
	// end inline asm
	// begin inline asm
	madc.lo.cc.u32 %r18529, %r24933, %r24931, %r18494;
	// end inline asm
	// begin inline asm
	madc.hi.cc.u32 %r18533, %r24933, %r24931, %r18498;
	// end inline asm
	// begin inline asm
	madc.lo.cc.u32 %r18537, %r24933, %r24933, %r18502;
	// end inline asm
	// begin inline asm
	madc.hi.cc.u32 %r18541, %r24933, %r24933, %r18506;
	// end inline asm
	// begin inline asm
	madc.lo.cc.u32 %r18545, %r24933, %r24935, %r18510;
	// end inline asm
	// begin inline asm
	madc.hi.cc.u32 %r18549, %r24933, %r24935, %r18514;
	// end inline asm
	// begin inline asm
	addc.cc.u32 %r18553, %r18354, %r18518;
	// end inline asm
	// begin inline asm
	addc.cc.u32 %r18556, %r18358, %r19277;
	// end inline asm
	// begin inline asm
	addc.cc.u32 %r18559, %r19277, %r19277;
	// end inline asm
	// begin inline asm
	mad.lo.cc.u32 %r18562, %r24934, %r24930, %r18529;
	// end inline asm
	// begin inline asm
	madc.hi.cc.u32 %r18566, %r24934, %r24930, %r18533;
	// end inline asm
	// begin inline asm
	madc.lo.cc.u32 %r18570, %r24934, %r24932, %r18537;
	// end inline asm
	// begin inline asm
	madc.hi.cc.u32 %r18574, %r24934, %r24932, %r18541;
	// end inline asm
	// begin inline asm
	madc.lo.cc.u32 %r18578, %r24934, %r24934, %r18545;
	// end inline asm
	// begin inline asm
	madc.hi.cc.u32 %r18582, %r24934, %r24934, %r18549;
	// end inline asm
	// begin inline asm
	madc.lo.cc.u32 %r18586, %r24934, %r24936, %r18553;
	// end inline asm
	// begin inline asm
	madc.hi.cc.u32 %r18590, %r24934, %r24936, %r18556;
	// end inline asm
	// begin inline asm
	addc.cc.u32 %r18594, %r18559, %r19277;
	// end inline asm
	// begin inline asm
	mad.lo.cc.u32 %r18597, %r24935, %r24929, %r18562;
	// end inline asm
	// begin inline asm
	madc.hi.cc.u32 %r18601, %r24935, %r24929, %r18566;
	// end inline asm
	// begin inline asm
	madc.lo.cc.u32 %r18605, %r24935, %r24931, %r18570;
	// end inline asm
	// begin inline asm
	madc.hi.cc.u32 %r18609, %r24935, %r24931, %r18574;
	// end inline asm
	// begin inline asm
	madc.lo.cc.u32 %r18613, %r24935, %r24933, %r18578;
	// end inline asm
	// begin inline asm
	madc.hi.cc.u32 %r18617, %r24935, %r24933, %r18582;
	// end inline asm
	// begin inline asm
	madc.lo.cc.u32 %r18621, %r24935, %r24935, %r18586;
	// end inline asm
	// begin inline asm
	madc.hi.cc.u32 %r18625, %r24935, %r24935, %r18590;
	// end inline asm
	// begin inline asm
	addc.cc.u32 %r18629, %r18362, %r18594;
	// end inline asm
	// begin inline asm
	addc.cc.u32 %r18632, %r18366, %r19277;
	// end inline asm
	// begin inline asm
	addc.cc.u32 %r18635, %r19277, %r19277;
	// end inline asm
	// begin inline asm
	mad.lo.cc.u32 %r18638, %r24936, %r24930, %r18605;
	// end inline asm
	// begin inline asm
	madc.hi.cc.u32 %r18642, %r24936, %r24930, %r18609;
	// end inline asm
	// begin inline asm
	madc.lo.cc.u32 %r18646, %r24936, %r24932, %r18613;
	// end inline asm
	// begin inline asm
	madc.hi.cc.u32 %r18650, %r24936, %r24932, %r18617;
	// end inline asm
	// begin inline asm
	madc.lo.cc.u32 %r18654, %r24936, %r24934, %r18621;
	// end inline asm
	// begin inline asm
	madc.hi.cc.u32 %r18658, %r24936, %r24934, %r18625;
	// end inline asm
	// begin inline asm
	madc.lo.cc.u32 %r18662, %r24936, %r24936, %r18629;
	// end inline asm
	// begin inline asm
	madc.hi.cc.u32 %r18666, %r24936, %r24936, %r18632;
	// end inline asm
	mov.b32 	%r19280, -1;
	// begin inline asm
	add.cc.u32 %r18670, %r19277, %r19280;
	// end inline asm
	// begin inline asm
	addc.cc.u32 %r18673, %r18369, %r19277;
	// end inline asm
	// begin inline asm
	addc.u32 %r18676, %r19277, %r19277;
	// end inline asm
	mul.lo.s32 	%r18743, %r18673, -460954743;
	// begin inline asm
	mad.lo.cc.u32 %r18679, %r18743, %r33, %r18673;
	// end inline asm
	// begin inline asm
	madc.hi.cc.u32 %r18683, %r18743, %r33, %r18373;
	// end inline asm
	// begin inline asm
	madc.lo.cc.u32 %r18687, %r18743, %r34, %r18445;
	// end inline asm
	// begin inline asm
	madc.hi.cc.u32 %r18691, %r18743, %r34, %r18449;
	// end inline asm
	// begin inline asm
	madc.lo.cc.u32 %r18695, %r18743, %r35, %r18521;
	// end inline asm
	// begin inline asm
	madc.hi.cc.u32 %r18699, %r18743, %r35, %r18525;
	// end inline asm
	// begin inline asm
	madc.lo.cc.u32 %r18703, %r18743, %r36, %r18597;
	// end inline asm
	// begin inline asm
	madc.hi.cc.u32 %r18707, %r18743, %r36, %r18601;
	// end inline asm
	// begin inline asm
	addc.cc.u32 %r18711, %r19277, %r19277;
	// end inline asm
	// begin inline asm
	mad.lo.cc.u32 %r18714, %r18743, %r37, %r19277;
	// end inline asm
	// begin inline asm
	madc.hi.cc.u32 %r18718, %r18743, %r37, %r19277;
	// end inline asm
	// begin inline asm
	madc.lo.cc.u32 %r18722, %r18743, %r38, %r19277;
	// end inline asm
	// begin inline asm
	madc.hi.cc.u32 %r18726, %r18743, %r38, %r19277;
	// end inline asm
	// begin inline asm
	madc.lo.cc.u32 %r18730, %r18743, %r39, %r19277;
	// end inline asm
	// begin inline asm
	madc.hi.cc.u32 %r18734, %r18743, %r39, %r19277;
	// end inline asm
	// begin inline asm
	madc.lo.cc.u32 %r18738, %r18743, %r40, %r19277;
	// end inline asm
	// begin inline asm
	madc.hi.cc.u32 %r18742, %r18743, %r40, %r19277;
	// end inline asm
	// begin inline asm
	add.cc.u32 %r18746, %r18676, %r19280;
	// end inline asm
	// begin inline asm
	addc.cc.u32 %r18749, %r18714, %r18683;
	// end inline asm
	// begin inline asm
	addc.u32 %r18752, %r19277, %r19277;
	// end inline asm
	mul.lo.s32 	%r18819, %r18749, -460954743;
	// begin inline asm
	mad.lo.cc.u32 %r18755, %r18819, %r33, %r18749;
	// end inline asm
	// begin inline asm
	madc.hi.cc.u32 %r18759, %r18819, %r33, %r18718;
	// end inline asm
	// begin inline asm
	madc.lo.cc.u32 %r18763, %r18819, %r34, %r18722;
	// end inline asm
	// begin inline asm
	madc.hi.cc.u32 %r18767, %r18819, %r34, %r18726;
	// end inline asm
	// begin inline asm
	madc.lo.cc.u32 %r18771, %r18819, %r35, %r18730;
	// end inline asm
	// begin inline asm
	madc.hi.cc.u32 %r18775, %r18819, %r35, %r18734;
	// end inline asm
	// begin inline asm
	madc.lo.cc.u32 %r18779, %r18819, %r36, %r18738;
	// end inline asm
	// begin inline asm
	madc.hi.cc.u32 %r18783, %r18819, %r36, %r18742;
	// end inline asm
	// begin inline asm
	addc.cc.u32 %r18787, %r19277, %r19277;
	// end inline asm
	// begin inline asm
	mad.lo.cc.u32 %r18790, %r18819, %r37, %r18687;
	// end inline asm
	// begin inline asm
	madc.hi.cc.u32 %r18794, %r18819, %r37, %r18691;
	// end inline asm
	// begin inline asm
	madc.lo.cc.u32 %r18798, %r18819, %r38, %r18695;
	// end inline asm
	// begin inline asm
	madc.hi.cc.u32 %r18802, %r18819, %r38, %r18699;
	// end inline asm
	// begin inline asm
	madc.lo.cc.u32 %r18806, %r18819, %r39, %r18703;
	// end inline asm
	// begin inline asm
	madc.hi.cc.u32 %r18810, %r18819, %r39, %r18707;
	// end inline asm
	// begin inline asm
	madc.lo.cc.u32 %r18814, %r18819, %r40, %r18711;
	// end inline asm
	// begin inline asm
	madc.hi.cc.u32 %r18818, %r18819, %r40, %r19277;
	// end inline asm
	// begin inline asm
	add.cc.u32 %r18822, %r18752, %r19280;
	// end inline asm
	// begin inline asm
	addc.cc.u32 %r18825, %r18790, %r18759;
	// end inline asm
	// begin inline asm
	addc.u32 %r18828, %r19277, %r19277;
	// end inline asm
	mul.lo.s32 	%r18895, %r18825, -460954743;
	// begin inline asm
	mad.lo.cc.u32 %r18831, %r18895, %r33, %r18825;
	// end inline asm
	// begin inline asm
	madc.hi.cc.u32 %r18835, %r18895, %r33, %r18794;
	// end inline asm
	// begin inline asm
	madc.lo.cc.u32 %r18839, %r18895, %r34, %r18798;
	// end inline asm
	// begin inline asm
	madc.hi.cc.u32 %r18843, %r18895, %r34, %r18802;
	// end inline asm
	// begin inline asm
	madc.lo.cc.u32 %r18847, %r18895, %r35, %r18806;
	// end inline asm
	// begin inline asm
	madc.hi.cc.u32 %r18851, %r18895, %r35, %r18810;
	// end inline asm
	// begin inline asm
	madc.lo.cc.u32 %r18855, %r18895, %r36, %r18814;
	// end inline asm
	// begin inline asm
	madc.hi.cc.u32 %r18859, %r18895, %r36, %r18818;
	// end inline asm
	// begin inline asm
	addc.cc.u32 %r18863, %r19277, %r19277;
	// end inline asm
	// begin inline asm
	mad.lo.cc.u32 %r18866, %r18895, %r37, %r18763;
	// end inline asm
	// begin inline asm
	madc.hi.cc.u32 %r18870, %r18895, %r37, %r18767;
	// end inline asm
	// begin inline asm
	madc.lo.cc.u32 %r18874, %r18895, %r38, %r18771;
	// end inline asm
	// begin inline asm
	madc.hi.cc.u32 %r18878, %r18895, %r38, %r18775;
	// end inline asm
	// begin inline asm
	madc.lo.cc.u32 %r18882, %r18895, %r39, %r18779;
	// end inline asm
	// begin inline asm
	madc.hi.cc.u32 %r18886, %r18895, %r39, %r18783;
	// end inline asm
	// begin inline asm
	madc.lo.cc.u32 %r18890, %r18895, %r40, %r18787;
	// end inline asm
	// begin inline asm
	madc.hi.cc.u32 %r18894, %r18895, %r40, %r19277;
	// end inline asm
	// begin inline asm
	add.cc.u32 %r18898, %r18828, %r19280;
	// end inline asm
	// begin inline asm
	addc.cc.u32 %r18901, %r18866, %r18835;
	// end inline asm
	// begin inline asm
	addc.u32 %r18904, %r19277, %r19277;
	// end inline asm
	mul.lo.s32 	%r18971, %r18901, -460954743;
	// begin inline asm
	mad.lo.cc.u32 %r18907, %r18971, %r33, %r18901;
	// end inline asm
	// begin inline asm
	madc.hi.cc.u32 %r18911, %r18971, %r33, %r18870;
	// end inline asm
	// begin inline asm
	madc.lo.cc.u32 %r18915, %r18971, %r34, %r18874;
	// end inline asm
	// begin inline asm
	madc.hi.cc.u32 %r18919, %r18971, %r34, %r18878;
	// end inline asm
	// begin inline asm
	madc.lo.cc.u32 %r18923, %r18971, %r35, %r18882;
	// end inline asm
	// begin inline asm
	madc.hi.cc.u32 %r18927, %r18971, %r35, %r18886;
	// end inline asm
	// begin inline asm
	madc.lo.cc.u32 %r18931, %r18971, %r36, %r18890;
	// end inline asm
	// begin inline asm
	madc.hi.cc.u32 %r18935, %r18971, %r36, %r18894;
	// end inline asm
	// begin inline asm
	addc.cc.u32 %r18939, %r19277, %r19277;
	// end inline asm
	// begin inline asm
	mad.lo.cc.u32 %r18942, %r18971, %r37, %r18839;
	// end inline asm
	// begin inline asm
	madc.hi.cc.u32 %r18946, %r18971, %r37, %r18843;
	// end inline asm
	// begin inline asm
	madc.lo.cc.u32 %r18950, %r18971, %r38, %r18847;
	// end inline asm
	// begin inline asm
	madc.hi.cc.u32 %r18954, %r18971, %r38, %r18851;
	// end inline asm
	// begin inline asm
	madc.lo.cc.u32 %r18958, %r18971, %r39, %r18855;
	// end inline asm
	// begin inline asm
	madc.hi.cc.u32 %r18962, %r18971, %r39, %r18859;
	// end inline asm
	// begin inline asm
	madc.lo.cc.u32 %r18966, %r18971, %r40, %r18863;
	// end inline asm
	// begin inline asm
	madc.hi.cc.u32 %r18970, %r18971, %r40, %r19277;
	// end inline asm
	// begin inline asm
	add.cc.u32 %r18974, %r18904, %r19280;
	// end inline asm
	// begin inline asm
	addc.cc.u32 %r18977, %r18942, %r18911;
	// end inline asm
	// begin inline asm
	addc.u32 %r18980, %r19277, %r19277;
	// end inline asm
	mul.lo.s32 	%r19047, %r18977, -460954743;
	// begin inline asm
	mad.lo.cc.u32 %r18983, %r19047, %r33, %r18977;
	// end inline asm
	// begin inline asm
	madc.hi.cc.u32 %r18987, %r19047, %r33, %r18946;
	// end inline asm
	// begin inline asm
	madc.lo.cc.u32 %r18991, %r19047, %r34, %r18950;
	// end inline asm
	// begin inline asm
	madc.hi.cc.u32 %r18995, %r19047, %r34, %r18954;
	// end inline asm
	// begin inline asm
	madc.lo.cc.u32 %r18999, %r19047, %r35, %r18958;
	// end inline asm
	// begin inline asm
	madc.hi.cc.u32 %r19003, %r19047, %r35, %r18962;
	// end inline asm
	// begin inline asm
	madc.lo.cc.u32 %r19007, %r19047, %r36, %r18966;
	// end inline asm
	// begin inline asm
	madc.hi.cc.u32 %r19011, %r19047, %r36, %r18970;
	// end inline asm
	// begin inline asm
	addc.cc.u32 %r19015, %r19277, %r19277;
	// end inline asm
	// begin inline asm
	mad.lo.cc.u32 %r19018, %r19047, %r37, %r18915;
	// end inline asm
	// begin inline asm
	madc.hi.cc.u32 %r19022, %r19047, %r37, %r18919;
	// end inline asm
	// begin inline asm
	madc.lo.cc.u32 %r19026, %r19047, %r38, %r18923;
	// end inline asm
	// begin inline asm
	madc.hi.cc.u32 %r19030, %r19047, %r38, %r18927;
	// end inline asm
	// begin inline asm
	madc.lo.cc.u32 %r19034, %r19047, %r39, %r18931;
	// end inline asm
	// begin inline asm
	madc.hi.cc.u32 %r19038, %r19047, %r39, %r18935;
	// end inline asm
	// begin inline asm
	madc.lo.cc.u32 %r19042, %r19047, %r40, %r18939;
	// end inline asm
	// begin inline asm
	madc.hi.cc.u32 %r19046, %r19047, %r40, %r19277;
	// end inline asm
	// begin inline asm
	add.cc.u32 %r19050, %r18980, %r19280;
	// end inline asm
	// begin inline asm
	addc.cc.u32 %r19053, %r19018, %r18987;
	// end inline asm
	// begin inline asm
	addc.u32 %r19056, %r19277, %r19277;
	// end inline asm
	mul.lo.s32 	%r19123, %r19053, -460954743;
	// begin inline asm
	mad.lo.cc.u32 %r19059, %r19123, %r33, %r19053;
	// end inline asm
	// begin inline asm
	madc.hi.cc.u32 %r19063, %r19123, %r33, %r19022;
	// end inline asm
	// begin inline asm
	madc.lo.cc.u32 %r19067, %r19123, %r34, %r19026;
	// end inline asm
	// begin inline asm
	madc.hi.cc.u32 %r19071, %r19123, %r34, %r19030;
	// end inline asm
	// begin inline asm
	madc.lo.cc.u32 %r19075, %r19123, %r35, %r19034;
	// end inline asm
	// begin inline asm
	madc.hi.cc.u32 %r19079, %r19123, %r35, %r19038;
	// end inline asm
	// begin inline asm
	madc.lo.cc.u32 %r19083, %r19123, %r36, %r19042;
	// end inline asm
	// begin inline asm
	madc.hi.cc.u32 %r19087, %r19123, %r36, %r19046;
	// end inline asm
	// begin inline asm
	addc.cc.u32 %r19091, %r19277, %r19277;
	// end inline asm
	// begin inline asm
	mad.lo.cc.u32 %r19094, %r19123, %r37, %r18991;
	// end inline asm
	// begin inline asm
	madc.hi.cc.u32 %r19098, %r19123, %r37, %r18995;
	// end inline asm
	// begin inline asm
	madc.lo.cc.u32 %r19102, %r19123, %r38, %r18999;
	// end inline asm
	// begin inline asm
	madc.hi.cc.u32 %r19106, %r19123, %r38, %r19003;
	// end inline asm
	// begin inline asm
	madc.lo.cc.u32 %r19110, %r19123, %r39, %r19007;
	// end inline asm
	// begin inline asm
	madc.hi.cc.u32 %r19114, %r19123, %r39, %r19011;
	// end inline asm
	// begin inline asm
	madc.lo.cc.u32 %r19118, %r19123, %r40, %r19015;
	// end inline asm
	// begin inline asm
	madc.hi.cc.u32 %r19122, %r19123, %r40, %r19277;
	// end inline asm
	// begin inline asm
	add.cc.u32 %r19126, %r19056, %r19280;
	// end inline asm
	// begin inline asm
	addc.cc.u32 %r19129, %r19094, %r19063;
	// end inline asm
	// begin inline asm
	addc.u32 %r19132, %r19277, %r19277;
	// end inline asm
	mul.lo.s32 	%r19199, %r19129, -460954743;
	// begin inline asm
	mad.lo.cc.u32 %r19135, %r19199, %r33, %r19129;
	// end inline asm
	// begin inline asm
	madc.hi.cc.u32 %r19139, %r19199, %r33, %r19098;
	// end inline asm
	// begin inline asm
	madc.lo.cc.u32 %r19143, %r19199, %r34, %r19102;
	// end inline asm
	// begin inline asm
	madc.hi.cc.u32 %r19147, %r19199, %r34, %r19106;
	// end inline asm
	// begin inline asm
	madc.lo.cc.u32 %r19151, %r19199, %r35, %r19110;
	// end inline asm
	// begin inline asm
	madc.hi.cc.u32 %r19155, %r19199, %r35, %r19114;
	// end inline asm
	// begin inline asm
	madc.lo.cc.u32 %r19159, %r19199, %r36, %r19118;
	// end inline asm
	// begin inline asm
	madc.hi.cc.u32 %r19163, %r19199, %r36, %r19122;
	// end inline asm
	// begin inline asm
	addc.cc.u32 %r19167, %r19277, %r19277;
	// end inline asm
	// begin inline asm
	mad.lo.cc.u32 %r19170, %r19199, %r37, %r19067;
	// end inline asm
	// begin inline asm
	madc.hi.cc.u32 %r19174, %r19199, %r37, %r19071;
	// end inline asm
	// begin inline asm
	madc.lo.cc.u32 %r19178, %r19199, %r38, %r19075;
	// end inline asm
	// begin inline asm
	madc.hi.cc.u32 %r19182, %r19199, %r38, %r19079;
	// end inline asm
	// begin inline asm
	madc.lo.cc.u32 %r19186, %r19199, %r39, %r19083;
	// end inline asm
	// begin inline asm
	madc.hi.cc.u32 %r19190, %r19199, %r39, %r19087;
	// end inline asm
	// begin inline asm
	madc.lo.cc.u32 %r19194, %r19199, %r40, %r19091;
	// end inline asm
	// begin inline asm
	madc.hi.cc.u32 %r19198, %r19199, %r40, %r19277;
	// end inline asm
	// begin inline asm
	add.cc.u32 %r19202, %r19132, %r19280;
	// end inline asm
	// begin inline asm
	addc.cc.u32 %r19205, %r19170, %r19139;
	// end inline asm
	// begin inline asm
	addc.u32 %r19208, %r19277, %r19277;
	// end inline asm
	mul.lo.s32 	%r19275, %r19205, -460954743;
	// begin inline asm
	mad.lo.cc.u32 %r19211, %r19275, %r33, %r19205;
	// end inline asm
	// begin inline asm
	madc.hi.cc.u32 %r19215, %r19275, %r33, %r19174;
	// end inline asm
	// begin inline asm
	madc.lo.cc.u32 %r19219, %r19275, %r34, %r19178;
	// end inline asm
	// begin inline asm
	madc.hi.cc.u32 %r19223, %r19275, %r34, %r19182;
	// end inline asm
	// begin inline asm
	madc.lo.cc.u32 %r19227, %r19275, %r35, %r19186;
	// end inline asm
	// begin inline asm
	madc.hi.cc.u32 %r19231, %r19275, %r35, %r19190;
	// end inline asm
	// begin inline asm
	madc.lo.cc.u32 %r19235, %r19275, %r36, %r19194;
	// end inline asm
	// begin inline asm
	madc.hi.cc.u32 %r19239, %r19275, %r36, %r19198;
	// end inline asm
	// begin inline asm
	addc.cc.u32 %r19243, %r19277, %r19277;
	// end inline asm
	// begin inline asm
	mad.lo.cc.u32 %r19246, %r19275, %r37, %r19143;
	// end inline asm
	// begin inline asm
	madc.hi.cc.u32 %r19250, %r19275, %r37, %r19147;
	// end inline asm
	// begin inline asm
	madc.lo.cc.u32 %r19254, %r19275, %r38, %r19151;
	// end inline asm
	// begin inline asm
	madc.hi.cc.u32 %r19258, %r19275, %r38, %r19155;
	// end inline asm
	// begin inline asm
	madc.lo.cc.u32 %r19262, %r19275, %r39, %r19159;
	// end inline asm
	// begin inline asm
	madc.hi.cc.u32 %r19266, %r19275, %r39, %r19163;
	// end inline asm
	// begin inline asm
	madc.lo.cc.u32 %r19270, %r19275, %r40, %r19167;
	// end inline asm
	// begin inline asm
	madc.hi.cc.u32 %r19274, %r19275, %r40, %r19277;
	// end inline asm
	// begin inline asm
	add.cc.u32 %r19278, %r19208, %r19280;
	// end inline asm
	// begin inline asm
	addc.cc.u32 %r19281, %r19246, %r19215;
	// end inline asm
	// begin inline asm
	addc.cc.u32 %r19284, %r19250, %r19219;
	// end inline asm
	// begin inline asm
	addc.cc.u32 %r19287, %r19254, %r19223;
	// end inline asm
	// begin inline asm
	addc.cc.u32 %r19290, %r19258, %r19227;
	// end inline asm
	// begin inline asm
	addc.cc.u32 %r19293, %r19262, %r19231;
	// end inline asm
	// begin inline asm
	addc.cc.u32 %r19296, %r19266, %r19235;
	// end inline asm
	// begin inline asm
	addc.cc.u32 %r19299, %r19270, %r19239;
	// end inline asm
	// begin inline asm
	addc.cc.u32 %r19302, %r19274, %r19243;
	// end inline asm
	// begin inline asm
	add.cc.u32 %r24937, %r18638, %r19281;
	// end inline asm
	// begin inline asm
	addc.cc.u32 %r24938, %r18642, %r19284;
	// end inline asm
	// begin inline asm
	addc.cc.u32 %r24939, %r18646, %r19287;
	// end inline asm
	// begin inline asm
	addc.cc.u32 %r24940, %r18650, %r19290;
	// end inline asm
	// begin inline asm
	addc.cc.u32 %r24941, %r18654, %r19293;
	// end inline asm
	// begin inline asm
	addc.cc.u32 %r24942, %r18658, %r19296;
	// end inline asm
	// begin inline asm
	addc.cc.u32 %r24943, %r18662, %r19299;
	// end inline asm
	// begin inline asm
	addc.u32 %r24944, %r18666, %r19302;
	// end inline asm
	setp.gt.u32 	%p494, %r24944, %r40;
	@%p494 bra 	$L__BB0_108;
	setp.lt.u32 	%p495, %r24944, %r40;
	@%p495 bra 	$L__BB0_109;
	setp.gt.u32 	%p496, %r24943, %r36;
	@%p496 bra 	$L__BB0_108;
	setp.lt.u32 	%p497, %r24943, %r36;
	@%p497 bra 	$L__BB0_109;
	setp.gt.u32 	%p498, %r24942, %r39;
	@%p498 bra 	$L__BB0_108;
	setp.lt.u32 	%p499, %r24942, %r39;
	@%p499 bra 	$L__BB0_109;
	setp.gt.u32 	%p500, %r24941, %r35;
	@%p500 bra 	$L__BB0_108;
	setp.lt.u32 	%p501, %r24941, %r35;
	@%p501 bra 	$L__BB0_109;
	setp.gt.u32 	%p502, %r24940, %r38;
	@%p502 bra 	$L__BB0_108;
	setp.lt.u32 	%p503, %r24940, %r38;
	@%p503 bra 	$L__BB0_109;
	setp.gt.u32 	%p504, %r24939, %r34;
	@%p504 bra 	$L__BB0_108;
	setp.lt.u32 	%p505, %r24939, %r34;
	@%p505 bra 	$L__BB0_109;
	setp.gt.u32 	%p506, %r24938, %r37;
	@%p506 bra 	$L__BB0_108;
	setp.lt.u32 	%p507, %r24938, %r37;
	setp.lt.u32 	%p508, %r24937, %r33;
	or.pred  	%p509, %p507, %p508;
	@%p509 bra 	$L__BB0_109;
$L__BB0_108:
	// begin inline asm
	sub.cc.u32 %r24937, %r24937, %r33;
subc.cc.u32 %r24938, %r24938, %r37;
subc.cc.u32 %r24939, %r24939, %r34;
subc.cc.u32 %r24940, %r24940, %r38;
subc.cc.u32 %r24941, %r24941, %r35;
subc.cc.u32 %r24942, %r24942, %r39;
subc.cc.u32 %r24943, %r24943, %r36;
subc.u32 %r24944, %r24944, %r40;

	// end inline asm
$L__BB0_109:
	// begin inline asm
	add.cc.u32 %r24945, %r24945, %r24929;
addc.cc.u32 %r24946, %r24946, %r24930;
addc.cc.u32 %r24947, %r24947, %r24931;
addc.cc.u32 %r24948, %r24948, %r24932;
addc.cc.u32 %r24949, %r24949, %r24933;
addc.cc.u32 %r24950, %r24950, %r24934;
addc.cc.u32 %r24951, %r24951, %r24935;
addc.u32 %r24952, %r24952, %r24936;

	// end inline asm
	setp.gt.u32 	%p510, %r24952, %r40;
	@%p510 bra 	$L__BB0_123;
	setp.lt.u32 	%p511, %r24952, %r40;
	@%p511 bra 	$L__BB0_124;
	setp.gt.u32 	%p512, %r24951, %r36;
	@%p512 bra 	$L__BB0_123;
	setp.lt.u32 	%p513, %r24951, %r36;
	@%p513 bra 	$L__BB0_124;
	setp.gt.u32 	%p514, %r24950, %r39;
	@%p514 bra 	$L__BB0_123;
	setp.lt.u32 	%p515, %r24950, %r39;
	@%p515 bra 	$L__BB0_124;
	setp.gt.u32 	%p516, %r24949, %r35;
	@%p516 bra 	$L__BB0_123;
	setp.lt.u32 	%p517, %r24949, %r35;
	@%p517 bra 	$L__BB0_124;
	setp.gt.u32 	%p518, %r24948, %r38;
	@%p518 bra 	$L__BB0_123;
	setp.lt.u32 	%p519, %r24948, %r38;
	@%p519 bra 	$L__BB0_124;
	setp.gt.u32 	%p520, %r24947, %r34;
	@%p520 bra 	$L__BB0_123;
	setp.lt.u32 	%p521, %r24947, %r34;
	@%p521 bra 	$L__BB0_124;
	setp.gt.u32 	%p522, %r24946, %r37;
	@%p522 bra 	$L__BB0_123;
	setp.lt.u32 	%p523, %r24946, %r37;
	setp.lt.u32 	%p524, %r24945, %r33;
	or.pred  	%p525, %p523, %p524;
	@%p525 bra 	$L__BB0_124;
$L__BB0_123:
	// begin inline asm
	sub.cc.u32 %r24945, %r24945, %r33;
subc.cc.u32 %r24946, %r24946, %r37;
subc.cc.u32 %r24947, %r24947, %r34;
subc.cc.u32 %r24948, %r24948, %r38;
subc.cc.u32 %r24949, %r24949, %r35;
subc.cc.u32 %r24950, %r24950, %r39;
subc.cc.u32 %r24951, %r24951, %r36;
subc.u32 %r24952, %r24952, %r40;

	// end inline asm
$L__BB0_124:
	mov.b32 	%r20577, 0;
	// begin inline asm
	mad.lo.cc.u32 %r19401, %r24945, %r24946, %r20577;
	// end inline asm
	// begin inline asm
	madc.hi.cc.u32 %r19405, %r24945, %r24946, %r20577;
	// end inline asm
	// begin inline asm
	madc.lo.cc.u32 %r19409, %r24945, %r24948, %r20577;
	// end inline asm
	// begin inline asm
	madc.hi.cc.u32 %r19413, %r24945, %r24948, %r20577;
	// end inline asm
	// begin inline asm
	madc.lo.cc.u32 %r19417, %r24945, %r24950, %r20577;
	// end inline asm
	// begin inline asm
	madc.hi.cc.u32 %r19421, %r24945, %r24950, %r20577;
	// end inline asm
	// begin inline asm
	madc.lo.cc.u32 %r19425, %r24945, %r24952, %r20577;
	// end inline asm
	// begin inline asm
	madc.hi.cc.u32 %r19429, %r24945, %r24952, %r20577;
	// end inline asm
	// begin inline asm
	mad.lo.cc.u32 %r19433, %r24946, %r24945, %r19401;
	// end inline asm
	// begin inline asm
	madc.hi.cc.u32 %r19437, %r24946, %r24945, %r19405;
	// end inline asm
	// begin inline asm
	madc.lo.cc.u32 %r19441, %r24946, %r24947, %r19409;
	// end inline asm
	// begin inline asm
	madc.hi.cc.u32 %r19445, %r24946, %r24947, %r19413;
	// end inline asm
	// begin inline asm
	madc.lo.cc.u32 %r19449, %r24946, %r24949, %r19417;
	// end inline asm
	// begin inline asm
	madc.hi.cc.u32 %r19453, %r24946, %r24949, %r19421;
	// end inline asm
	// begin inline asm
	madc.lo.cc.u32 %r19457, %r24946, %r24951, %r19425;
	// end inline asm
	// begin inline asm
	madc.hi.cc.u32 %r19461, %r24946, %r24951, %r19429;
	// end inline asm
	// begin inline asm
	addc.cc.u32 %r19465, %r20577, %r20577;
	// end inline asm
	// begin inline asm
	mad.lo.cc.u32 %r19468, %r24947, %r24946, %r19441;
	// end inline asm
	// begin inline asm
	madc.hi.cc.u32 %r19472, %r24947, %r24946, %r19445;
	// end inline asm
	// begin inline asm
	madc.lo.cc.u32 %r19476, %r24947, %r24948, %r19449;
	// end inline asm
	// begin inline asm
	madc.hi.cc.u32 %r19480, %r24947, %r24948, %r19453;
	// end inline asm
	// begin inline asm
	madc.lo.cc.u32 %r19484, %r24947, %r24950, %r19457;
	// end inline asm
	// begin inline asm
	madc.hi.cc.u32 %r19488, %r24947, %r24950, %r19461;
	// end inline asm
	// begin inline asm
	madc.lo.cc.u32 %r19492, %r24947, %r24952, %r19465;
	// end inline asm
	// begin inline asm
	madc.hi.cc.u32 %r19496, %r24947, %r24952, %r20577;
	// end inline asm
	// begin inline asm
	mad.lo.cc.u32 %r19500, %r24948, %r24945, %r19468;
	// end inline asm
	// begin inline asm
	madc.hi.cc.u32 %r19504, %r24948, %r24945, %r19472;
	// end inline asm
	// begin inline asm
	madc.lo.cc.u32 %r19508, %r24948, %r24947, %r19476;
	// end inline asm
	// begin inline asm
	madc.hi.cc.u32 %r19512, %r24948, %r24947, %r19480;
	// end inline asm
	// begin inline asm
	madc.lo.cc.u32 %r19516, %r24948, %r24949, %r19484;
	// end inline asm
	// begin inline asm
	madc.hi.cc.u32 %r19520, %r24948, %r24949, %r19488;
	// end inline asm
	// begin inline asm
	madc.lo.cc.u32 %r19524, %r24948, %r24951, %r19492;
	// end inline asm
	// begin inline asm
	madc.hi.cc.u32 %r19528, %r24948, %r24951, %r19496;
	// end inline asm
	// begin inline asm
	addc.cc.u32 %r19532, %r20577, %r20577;
	// end inline asm
	// begin inline asm
	mad.lo.cc.u32 %r19535, %r24949, %r24946, %r19508;
	// end inline asm
	// begin inline asm
	madc.hi.cc.u32 %r19539, %r24949, %r24946, %r19512;
	// end inline asm
	// begin inline asm
	madc.lo.cc.u32 %r19543, %r24949, %r24948, %r19516;
	// end inline asm
	// begin inline asm
	madc.hi.cc.u32 %r19547, %r24949, %r24948, %r19520;
	// end inline asm
	// begin inline asm
	madc.lo.cc.u32 %r19551, %r24949, %r24950, %r19524;
	// end inline asm
	// begin inline asm
	madc.hi.cc.u32 %r19555, %r24949, %r24950, %r19528;
	// end inline asm
	// begin inline asm
	madc.lo.cc.u32 %r19559, %r24949, %r24952, %r19532;
	// end inline asm
	// begin inline asm
	madc.hi.cc.u32 %r19563, %r24949, %r24952, %r20577;
	// end inline asm
	// begin inline asm
	mad.lo.cc.u32 %r19567, %r24950, %r24945, %r19535;
	// end inline asm
	// begin inline asm
	madc.hi.cc.u32 %r19571, %r24950, %r24945, %r19539;
	// end inline asm
	// begin inline asm
	madc.lo.cc.u32 %r19575, %r24950, %r24947, %r19543;
	// end inline asm
	// begin inline asm
	madc.hi.cc.u32 %r19579, %r24950, %r24947, %r19547;
	// end inline asm
	// begin inline asm
	madc.lo.cc.u32 %r19583, %r24950, %r24949, %r19551;
	// end inline asm
	// begin inline asm
	madc.hi.cc.u32 %r19587, %r24950, %r24949, %r19555;
	// end inline asm
	// begin inline asm
	madc.lo.cc.u32 %r19591, %r24950, %r24951, %r19559;
	// end inline asm
	// begin inline asm
	madc.hi.cc.u32 %r19595, %r24950, %r24951, %r19563;
	// end inline asm
	// begin inline asm
	addc.cc.u32 %r19599, %r20577, %r20577;
	// end inline asm
	// begin inline asm
	mad.lo.cc.u32 %r19602, %r24951, %r24946, %r19575;
	// end inline asm
	// begin inline asm
	madc.hi.cc.u32 %r19606, %r24951, %r24946, %r19579;
	// end inline asm
	// begin inline asm
	madc.lo.cc.u32 %r19610, %r24951, %r24948, %r19583;
	// end inline asm
	// begin inline asm
	madc.hi.cc.u32 %r19614, %r24951, %r24948, %r19587;
	// end inline asm
	// begin inline asm
	madc.lo.cc.u32 %r19618, %r24951, %r24950, %r19591;
	// end inline asm
	// begin inline asm
	madc.hi.cc.u32 %r19622, %r24951, %r24950, %r19595;
	// end inline asm
	// begin inline asm
	madc.lo.cc.u32 %r19626, %r24951, %r24952, %r19599;
	// end inline asm
	// begin inline asm
	madc.hi.cc.u32 %r19630, %r24951, %r24952, %r20577;
	// end inline asm
	// begin inline asm
	mad.lo.cc.u32 %r19634, %r24952, %r24945, %r19602;
	// end inline asm
	// begin inline asm
	madc.hi.cc.u32 %r19638, %r24952, %r24945, %r19606;
	// end inline asm
	// begin inline asm
	madc.lo.cc.u32 %r19642, %r24952, %r24947, %r19610;
	// end inline asm
	// begin inline asm
	madc.hi.cc.u32 %r19646, %r24952, %r24947, %r19614;
	// end inline asm
	// begin inline asm
	madc.lo.cc.u32 %r19650, %r24952, %r24949, %r19618;
	// end inline asm
	// begin inline asm
	madc.hi.cc.u32 %r19654, %r24952, %r24949, %r19622;
	// end inline asm
	// begin inline asm
	madc.lo.cc.u32 %r19658, %r24952, %r24951, %r19626;
	// end inline asm
	// begin inline asm
	madc.hi.cc.u32 %r19662, %r24952, %r24951, %r19630;
	// end inline asm
	// begin inline asm
	addc.cc.u32 %r19666, %r20577, %r20577;
	// end inline asm
	// begin inline asm
	mad.lo.cc.u32 %r19669, %r24945, %r24945, %r20577;
	// end inline asm
	// begin inline asm
	madc.hi.cc.u32 %r19673, %r24945, %r24945, %r19433;
	// end inline asm
	// begin inline asm
	madc.lo.cc.u32 %r19677, %r24945, %r24947, %r19437;
	// end inline asm
	// begin inline asm
	madc.hi.cc.u32 %r19681, %r24945, %r24947, %r19500;
	// end inline asm
	// begin inline asm
	madc.lo.cc.u32 %r19685, %r24945, %r24949, %r19504;
	// end inline asm
	// begin inline asm
	madc.hi.cc.u32 %r19689, %r24945, %r24949, %r19567;
	// end inline asm
	// begin inline asm
	madc.lo.cc.u32 %r19693, %r24945, %r24951, %r19571;
	// end inline asm
	// begin inline asm
	madc.hi.cc.u32 %r19697, %r24945, %r24951, %r19634;
	// end inline asm
	// begin inline asm
	addc.cc.u32 %r19701, %r19638, %r20577;
	// end inline asm
	// begin inline asm
	addc.cc.u32 %r19704, %r19642, %r20577;
	// end inline asm
	// begin inline asm
	addc.cc.u32 %r19707, %r20577, %r20577;
	// end inline asm
	// begin inline asm
	mad.lo.cc.u32 %r19710, %r24946, %r24946, %r19677;
	// end inline asm
	// begin inline asm
	madc.hi.cc.u32 %r19714, %r24946, %r24946, %r19681;
	// end inline asm
	// begin inline asm
	madc.lo.cc.u32 %r19718, %r24946, %r24948, %r19685;
	// end inline asm
	// begin inline asm
	madc.hi.cc.u32 %r19722, %r24946, %r24948, %r19689;
	// end inline asm
	// begin inline asm
	madc.lo.cc.u32 %r19726, %r24946, %r24950, %r19693;
	// end inline asm
	// begin inline asm
	madc.hi.cc.u32 %r19730, %r24946, %r24950, %r19697;
	// end inline asm
	// begin inline asm
	madc.lo.cc.u32 %r19734, %r24946, %r24952, %r19701;
	// end inline asm
	// begin inline asm
	madc.hi.cc.u32 %r19738, %r24946, %r24952, %r19704;
	// end inline asm
	// begin inline asm
	addc.cc.u32 %r19742, %r19707, %r20577;
	// end inline asm
	// begin inline asm
	mad.lo.cc.u32 %r19745, %r24947, %r24945, %r19710;
	// end inline asm
	// begin inline asm
	madc.hi.cc.u32 %r19749, %r24947, %r24945, %r19714;
	// end inline asm
	// begin inline asm
	madc.lo.cc.u32 %r19753, %r24947, %r24947, %r19718;
	// end inline asm
	// begin inline asm
	madc.hi.cc.u32 %r19757, %r24947, %r24947, %r19722;
	// end inline asm
	// begin inline asm
	madc.lo.cc.u32 %r19761, %r24947, %r24949, %r19726;
	// end inline asm
	// begin inline asm
	madc.hi.cc.u32 %r19765, %r24947, %r24949, %r19730;
	// end inline asm
	// begin inline asm
	madc.lo.cc.u32 %r19769, %r24947, %r24951, %r19734;
	// end inline asm
	// begin inline asm
	madc.hi.cc.u32 %r19773, %r24947, %r24951, %r19738;
	// end inline asm
	// begin inline asm
	addc.cc.u32 %r19777, %r19646, %r19742;
	// end inline asm
	// begin inline asm
	addc.cc.u32 %r19780, %r19650, %r20577;
	// end inline asm
	// begin inline asm
	addc.cc.u32 %r19783, %r20577, %r20577;
	// end inline asm
	// begin inline asm
	mad.lo.cc.u32 %r19786, %r24948, %r24946, %r19753;
	// end inline asm
	// begin inline asm
	madc.hi.cc.u32 %r19790, %r24948, %r24946, %r19757;
	// end inline asm
	// begin inline asm
	madc.lo.cc.u32 %r19794, %r24948, %r24948, %r19761;
	// end inline asm
	// begin inline asm
	madc.hi.cc.u32 %r19798, %r24948, %r24948, %r19765;
	// end inline asm
	// begin inline asm
	madc.lo.cc.u32 %r19802, %r24948, %r24950, %r19769;
	// end inline asm
	// begin inline asm
	madc.hi.cc.u32 %r19806, %r24948, %r24950, %r19773;
	// end inline asm
	// begin inline asm
	madc.lo.cc.u32 %r19810, %r24948, %r24952, %r19777;
	// end inline asm
	// begin inline asm
	madc.hi.cc.u32 %r19814, %r24948, %r24952, %r19780;
	// end inline asm
	// begin inline asm
	addc.cc.u32 %r19818, %r19783, %r20577;
	// end inline asm
	// begin inline asm
	mad.lo.cc.u32 %r19821, %r24949, %r24945, %r19786;
	// end inline asm
	// begin inline asm
	madc.hi.cc.u32 %r19825, %r24949, %r24945, %r19790;
	// end inline asm
	// begin inline asm
	madc.lo.cc.u32 %r19829, %r24949, %r24947, %r19794;
	// end inline asm
	// begin inline asm
	madc.hi.cc.u32 %r19833, %r24949, %r24947, %r19798;
	// end inline asm
	// begin inline asm
	madc.lo.cc.u32 %r19837, %r24949, %r24949, %r19802;
	// end inline asm
	// begin inline asm
	madc.hi.cc.u32 %r19841, %r24949, %r24949, %r19806;
	// end inline asm
	// begin inline asm
	madc.lo.cc.u32 %r19845, %r24949, %r24951, %r19810;
	// end inline asm
	// begin inline asm
	madc.hi.cc.u32 %r19849, %r24949, %r24951, %r19814;
	// end inline asm
	// begin inline asm
	addc.cc.u32 %r19853, %r19654, %r19818;
	// end inline asm
	// begin inline asm
	addc.cc.u32 %r19856, %r19658, %r20577;
	// end inline asm
	// begin inline asm
	addc.cc.u32 %r19859, %r20577, %r20577;
	// end inline asm
	// begin inline asm
	mad.lo.cc.u32 %r19862, %r24950, %r24946, %r19829;
	// end inline asm
	// begin inline asm
	madc.hi.cc.u32 %r19866, %r24950, %r24946, %r19833;
	// end inline asm
	// begin inline asm
	madc.lo.cc.u32 %r19870, %r24950, %r24948, %r19837;
	// end inline asm
	// begin inline asm
	madc.hi.cc.u32 %r19874, %r24950, %r24948, %r19841;
	// end inline asm
	// begin inline asm
	madc.lo.cc.u32 %r19878, %r24950, %r24950, %r19845;
	// end inline asm
	// begin inline asm
	madc.hi.cc.u32 %r19882, %r24950, %r24950, %r19849;
	// end inline asm
	// begin inline asm
	madc.lo.cc.u32 %r19886, %r24950, %r24952, %r19853;
	// end inline asm
	// begin inline asm
	madc.hi.cc.u32 %r19890, %r24950, %r24952, %r19856;
	// end inline asm
	// begin inline asm
	addc.cc.u32 %r19894, %r19859, %r20577;
	// end inline asm
	// begin inline asm
	mad.lo.cc.u32 %r19897, %r24951, %r24945, %r19862;
	// end inline asm
	// begin inline asm
	madc.hi.cc.u32 %r19901, %r24951, %r24945, %r19866;
	// end inline asm
	// begin inline asm
	madc.lo.cc.u32 %r19905, %r24951, %r24947, %r19870;
	// end inline asm
	// begin inline asm
	madc.hi.cc.u32 %r19909, %r24951, %r24947, %r19874;
	// end inline asm
	// begin inline asm
	madc.lo.cc.u32 %r19913, %r24951, %r24949, %r19878;
	// end inline asm
	// begin inline asm
	madc.hi.cc.u32 %r19917, %r24951, %r24949, %r19882;
	// end inline asm
	// begin inline asm
	madc.lo.cc.u32 %r19921, %r24951, %r24951, %r19886;
	// end inline asm
	// begin inline asm
	madc.hi.cc.u32 %r19925, %r24951, %r24951, %r19890;
	// end inline asm
	// begin inline asm
	addc.cc.u32 %r19929, %r19662, %r19894;
	// end inline asm
	// begin inline asm
	addc.cc.u32 %r19932, %r19666, %r20577;
	// end inline asm
	// begin inline asm
	addc.cc.u32 %r19935, %r20577, %r20577;
	// end inline asm
	// begin inline asm
	mad.lo.cc.u32 %r19938, %r24952, %r24946, %r19905;
	// end inline asm
	// begin inline asm
	madc.hi.cc.u32 %r19942, %r24952, %r24946, %r19909;
	// end inline asm
	// begin inline asm
	madc.lo.cc.u32 %r19946, %r24952, %r24948, %r19913;
	// end inline asm
	// begin inline asm
	madc.hi.cc.u32 %r19950, %r24952, %r24948, %r19917;
	// end inline asm
	// begin inline asm
	madc.lo.cc.u32 %r19954, %r24952, %r24950, %r19921;
	// end inline asm
	// begin inline asm
	madc.hi.cc.u32 %r19958, %r24952, %r24950, %r19925;
	// end inline asm
	// begin inline asm
	madc.lo.cc.u32 %r19962, %r24952, %r24952, %r19929;
	// end inline asm
	// begin inline asm
	madc.hi.cc.u32 %r19966, %r24952, %r24952, %r19932;
	// end inline asm
	mov.b32 	%r20580, -1;
	// begin inline asm
	add.cc.u32 %r19970, %r20577, %r20580;
	// end inline asm
	// begin inline asm
	addc.cc.u32 %r19973, %r19669, %r20577;
	// end inline asm
	// begin inline asm
	addc.u32 %r19976, %r20577, %r20577;
	// end inline asm
	mul.lo.s32 	%r20043, %r19973, -460954743;
	// begin inline asm
	mad.lo.cc.u32 %r19979, %r20043, %r33, %r19973;
	// end inline asm
	// begin inline asm
	madc.hi.cc.u32 %r19983, %r20043, %r33, %r19673;
	// end inline asm
	// begin inline asm
	madc.lo.cc.u32 %r19987, %r20043, %r34, %r19745;
	// end inline asm
	// begin inline asm
	madc.hi.cc.u32 %r19991, %r20043, %r34, %r19749;
	// end inline asm
	// begin inline asm
	madc.lo.cc.u32 %r19995, %r20043, %r35, %r19821;
	// end inline asm
	// begin inline asm
	madc.hi.cc.u32 %r19999, %r20043, %r35, %r19825;
	// end inline asm
	// begin inline asm
	madc.lo.cc.u32 %r20003, %r20043, %r36, %r19897;
	// end inline asm
	// begin inline asm
	madc.hi.cc.u32 %r20007, %r20043, %r36, %r19901;
	// end inline asm
	// begin inline asm
	addc.cc.u32 %r20011, %r20577, %r20577;
	// end inline asm
	// begin inline asm
	mad.lo.cc.u32 %r20014, %r20043, %r37, %r20577;
	// end inline asm
	// begin inline asm
	madc.hi.cc.u32 %r20018, %r20043, %r37, %r20577;
	// end inline asm
	// begin inline asm
	madc.lo.cc.u32 %r20022, %r20043, %r38, %r20577;
	// end inline asm
	// begin inline asm
	madc.hi.cc.u32 %r20026, %r20043, %r38, %r20577;
	// end inline asm
	// begin inline asm
	madc.lo.cc.u32 %r20030, %r20043, %r39, %r20577;
	// end inline asm
	// begin inline asm
	madc.hi.cc.u32 %r20034, %r20043, %r39, %r20577;
	// end inline asm
	// begin inline asm
	madc.lo.cc.u32 %r20038, %r20043, %r40, %r20577;
	// end inline asm
	// begin inline asm
	madc.hi.cc.u32 %r20042, %r20043, %r40, %r20577;
	// end inline asm
	// begin inline asm
	add.cc.u32 %r20046, %r19976, %r20580;
	// end inline asm
	// begin inline asm
	addc.cc.u32 %r20049, %r20014, %r19983;
	// end inline asm
	// begin inline asm
	addc.u32 %r20052, %r20577, %r20577;
	// end inline asm
	mul.lo.s32 	%r20119, %r20049, -460954743;
	// begin inline asm
	mad.lo.cc.u32 %r20055, %r20119, %r33, %r20049;
	// end inline asm
	// begin inline asm
	madc.hi.cc.u32 %r20059, %r20119, %r33, %r20018;
	// end inline asm
	// begin inline asm
	madc.lo.cc.u32 %r20063, %r20119, %r34, %r20022;
	// end inline asm
	// begin inline asm
	madc.hi.cc.u32 %r20067, %r20119, %r34, %r20026;
	// end inline asm
	// begin inline asm
	madc.lo.cc.u32 %r20071, %r20119, %r35, %r20030;
	// end inline asm
	// begin inline asm
	madc.hi.cc.u32 %r20075, %r20119, %r35, %r20034;
	// end inline asm
	// begin inline asm
	madc.lo.cc.u32 %r20079, %r20119, %r36, %r20038;
	// end inline asm
	// begin inline asm
	madc.hi.cc.u32 %r20083, %r20119, %r36, %r20042;
	// end inline asm
	// begin inline asm
	addc.cc.u32 %r20087, %r20577, %r20577;
	// end inline asm
	// begin inline asm
	mad.lo.cc.u32 %r20090, %r20119, %r37, %r19987;
	// end inline asm
	// begin inline asm
	madc.hi.cc.u32 %r20094, %r20119, %r37, %r19991;
	// end inline asm
	// begin inline asm
	madc.lo.cc.u32 %r20098, %r20119, %r38, %r19995;
	// end inline asm
	// begin inline asm
	madc.hi.cc.u32 %r20102, %r20119, %r38, %r19999;
	// end inline asm
	// begin inline asm
	madc.lo.cc.u32 %r20106, %r20119, %r39, %r20003;
	// end inline asm
	// begin inline asm
	madc.hi.cc.u32 %r20110, %r20119, %r39, %r20007;
	// end inline asm
	// begin inline asm
	madc.lo.cc.u32 %r20114, %r20119, %r40, %r20011;
	// end inline asm
	// begin inline asm
	madc.hi.cc.u32 %r20118, %r20119, %r40, %r20577;
	// end inline asm
	// begin inline asm
	add.cc.u32 %r20122, %r20052, %r20580;
	// end inline asm
	// begin inline asm
	addc.cc.u32 %r20125, %r20090, %r20059;
	// end inline asm
	// begin inline asm
	addc.u32 %r20128, %r20577, %r20577;
	// end inline asm
	mul.lo.s32 	%r20195, %r20125, -460954743;
	// begin inline asm
	mad.lo.cc.u32 %r20131, %r20195, %r33, %r20125;
	// end inline asm
	// begin inline asm
	madc.hi.cc.u32 %r20135, %r20195, %r33, %r20094;
	// end inline asm
	// begin inline asm
	madc.lo.cc.u32 %r20139, %r20195, %r34, %r20098;
	// end inline asm
	// begin inline asm
	madc.hi.cc.u32 %r20143, %r20195, %r34, %r20102;
	// end inline asm
	// begin inline asm
	madc.lo.cc.u32 %r20147, %r20195, %r35, %r20106;
	// end inline asm
	// begin inline asm
	madc.hi.cc.u32 %r20151, %r20195, %r35, %r20110;
	// end inline asm
	// begin inline asm
	madc.lo.cc.u32 %r20155, %r20195, %r36, %r20114;
	// end inline asm
	// begin inline asm
	madc.hi.cc.u32 %r20159, %r20195, %r36, %r20118;
	// end inline asm
	// begin inline asm
	addc.cc.u32 %r20163, %r20577, %r20577;
	// end inline asm
	// begin inline asm
	mad.lo.cc.u32 %r20166, %r20195, %r37, %r20063;
	// end inline asm
	// begin inline asm
	madc.hi.cc.u32 %r20170, %r20195, %r37, %r20067;
	// end inline asm
	// begin inline asm
	madc.lo.cc.u32 %r20174, %r20195, %r38, %r20071;
	// end inline asm
	// begin inline asm
	madc.hi.cc.u32 %r20178, %r20195, %r38, %r20075;
	// end inline asm
	// begin inline asm
	madc.lo.cc.u32 %r20182, %r20195, %r39, %r20079;
	// end inline asm
	// begin inline asm
	madc.hi.cc.u32 %r20186, %r20195, %r39, %r20083;
	// end inline asm
	// begin inline asm
	madc.lo.cc.u32 %r20190, %r20195, %r40, %r20087;
	// end inline asm
	// begin inline asm
	madc.hi.cc.u32 %r20194, %r20195, %r40, %r20577;
	// end inline asm
	// begin inline asm
	add.cc.u32 %r20198, %r20128, %r20580;
	// end inline asm
	// begin inline asm
	addc.cc.u32 %r20201, %r20166, %r20135;
	// end inline asm
	// begin inline asm
	addc.u32 %r20204, %r20577, %r20577;
	// end inline asm
	mul.lo.s32 	%r20271, %r20201, -460954743;
	// begin inline asm
	mad.lo.cc.u32 %r20207, %r20271, %r33, %r20201;
	// end inline asm
	// begin inline asm
	madc.hi.cc.u32 %r20211, %r20271, %r33, %r20170;
	// end inline asm
	// begin inline asm
	madc.lo.cc.u32 %r20215, %r20271, %r34, %r20174;
	// end inline asm
	// begin inline asm
	madc.hi.cc.u32 %r20219, %r20271, %r34, %r20178;
	// end inline asm
	// begin inline asm
	madc.lo.cc.u32 %r20223, %r20271, %r35, %r20182;
	// end inline asm
	// begin inline asm
	madc.hi.cc.u32 %r20227, %r20271, %r35, %r20186;
	// end inline asm
	// begin inline asm
	madc.lo.cc.u32 %r20231, %r20271, %r36, %r20190;
	// end inline asm
	// begin inline asm
	madc.hi.cc.u32 %r20235, %r20271, %r36, %r20194;
	// end inline asm
	// begin inline asm
	addc.cc.u32 %r20239, %r20577, %r20577;
	// end inline asm
	// begin inline asm
	mad.lo.cc.u32 %r20242, %r20271, %r37, %r20139;
	// end inline asm
	// begin inline asm
	madc.hi.cc.u32 %r20246, %r20271, %r37, %r20143;
	// end inline asm
	// begin inline asm
	madc.lo.cc.u32 %r20250, %r20271, %r38, %r20147;
	// end inline asm
	// begin inline asm
	madc.hi.cc.u32 %r20254, %r20271, %r38, %r20151;
	// end inline asm
	// begin inline asm
	madc.lo.cc.u32 %r20258, %r20271, %r39, %r20155;
	// end inline asm
	// begin inline asm
	madc.hi.cc.u32 %r20262, %r20271, %r39, %r20159;
	// end inline asm
	// begin inline asm
	madc.lo.cc.u32 %r20266, %r20271, %r40, %r20163;
	// end inline asm
	// begin inline asm
	madc.hi.cc.u32 %r20270, %r20271, %r40, %r20577;
	// end inline asm
	// begin inline asm
	add.cc.u32 %r20274, %r20204, %r20580;
	// end inline asm
	// begin inline asm
	addc.cc.u32 %r20277, %r20242, %r20211;
	// end inline asm
	// begin inline asm
	addc.u32 %r20280, %r20577, %r20577;
	// end inline asm
	mul.lo.s32 	%r20347, %r20277, -460954743;
	// begin inline asm
	mad.lo.cc.u32 %r20283, %r20347, %r33, %r20277;
	// end inline asm
	// begin inline asm
	madc.hi.cc.u32 %r20287, %r20347, %r33, %r20246;
	// end inline asm
	// begin inline asm
	madc.lo.cc.u32 %r20291, %r20347, %r34, %r20250;
	// end inline asm
	// begin inline asm
	madc.hi.cc.u32 %r20295, %r20347, %r34, %r20254;
	// end inline asm
	// begin inline asm
	madc.lo.cc.u32 %r20299, %r20347, %r35, %r20258;
	// end inline asm
	// begin inline asm
	madc.hi.cc.u32 %r20303, %r20347, %r35, %r20262;
	// end inline asm
	// begin inline asm
	madc.lo.cc.u32 %r20307, %r20347, %r36, %r20266;
	// end inline asm
	// begin inline asm
	madc.hi.cc.u32 %r20311, %r20347, %r36, %r20270;
	// end inline asm
	// begin inline asm
	addc.cc.u32 %r20315, %r20577, %r20577;
	// end inline asm
	// begin inline asm
	mad.lo.cc.u32 %r20318, %r20347, %r37, %r20215;
	// end inline asm
	// begin inline asm
	madc.hi.cc.u32 %r20322, %r20347, %r37, %r20219;
	// end inline asm
	// begin inline asm
	madc.lo.cc.u32 %r20326, %r20347, %r38, %r20223;
	// end inline asm
	// begin inline asm
	madc.hi.cc.u32 %r20330, %r20347, %r38, %r20227;
	// end inline asm
	// begin inline asm
	madc.lo.cc.u32 %r20334, %r20347, %r39, %r20231;
	// end inline asm
	// begin inline asm
	madc.hi.cc.u32 %r20338, %r20347, %r39, %r20235;
	// end inline asm
	// begin inline asm
	madc.lo.cc.u32 %r20342, %r20347, %r40, %r20239;
	// end inline asm
	// begin inline asm
	madc.hi.cc.u32 %r20346, %r20347, %r40, %r20577;
	// end inline asm
	// begin inline asm
	add.cc.u32 %r20350, %r20280, %r20580;
	// end inline asm
	// begin inline asm
	addc.cc.u32 %r20353, %r20318, %r20287;
	// end inline asm
	// begin inline asm
	addc.u32 %r20356, %r20577, %r20577;
	// end inline asm
	mul.lo.s32 	%r20423, %r20353, -460954743;
	// begin inline asm
	mad.lo.cc.u32 %r20359, %r20423, %r33, %r20353;
	// end inline asm
	// begin inline asm
	madc.hi.cc.u32 %r20363, %r20423, %r33, %r20322;
	// end inline asm
	// begin inline asm
	madc.lo.cc.u32 %r20367, %r20423, %r34, %r20326;
	// end inline asm
	// begin inline asm
	madc.hi.cc.u32 %r20371, %r20423, %r34, %r20330;
	// end inline asm
	// begin inline asm
	madc.lo.cc.u32 %r20375, %r20423, %r35, %r20334;
	// end inline asm
	// begin inline asm
	madc.hi.cc.u32 %r20379, %r20423, %r35, %r20338;
	// end inline asm
	// begin inline asm
	madc.lo.cc.u32 %r20383, %r20423, %r36, %r20342;
	// end inline asm
	// begin inline asm
	madc.hi.cc.u32 %r20387, %r20423, %r36, %r20346;
	// end inline asm
	// begin inline asm
	addc.cc.u32 %r20391, %r20577, %r20577;
	// end inline asm
	// begin inline asm
	mad.lo.cc.u32 %r20394, %r20423, %r37, %r20291;
	// end inline asm
	// begin inline asm
	madc.hi.cc.u32 %r20398, %r20423, %r37, %r20295;
	// end inline asm
	// begin inline asm
	madc.lo.cc.u32 %r20402, %r20423, %r38, %r20299;
	// end inline asm
	// begin inline asm
	madc.hi.cc.u32 %r20406, %r20423, %r38, %r20303;
	// end inline asm
	// begin inline asm
	madc.lo.cc.u32 %r20410, %r20423, %r39, %r20307;
	// end inline asm
	// begin inline asm
	madc.hi.cc.u32 %r20414, %r20423, %r39, %r20311;
	// end inline asm
	// begin inline asm
	madc.lo.cc.u32 %r20418, %r20423, %r40, %r20315;
	// end inline asm
	// begin inline asm
	madc.hi.cc.u32 %r20422, %r20423, %r40, %r20577;
	// end inline asm
	// begin inline asm
	add.cc.u32 %r20426, %r20356, %r20580;
	// end inline asm
	// begin inline asm
	addc.cc.u32 %r20429, %r20394, %r20363;
	// end inline asm
	// begin inline asm
	addc.u32 %r20432, %r20577, %r20577;
	// end inline asm
	mul.lo.s32 	%r20499, %r20429, -460954743;
	// begin inline asm
	mad.lo.cc.u32 %r20435, %r20499, %r33, %r20429;
	// end inline asm
	// begin inline asm
	madc.hi.cc.u32 %r20439, %r20499, %r33, %r20398;
	// end inline asm
	// begin inline asm
	madc.lo.cc.u32 %r20443, %r20499, %r34, %r20402;
	// end inline asm
	// begin inline asm
	madc.hi.cc.u32 %r20447, %r20499, %r34, %r20406;
	// end inline asm
	// begin inline asm
	madc.lo.cc.u32 %r20451, %r20499, %r35, %r20410;
	// end inline asm
	// begin inline asm
	madc.hi.cc.u32 %r20455, %r20499, %r35, %r20414;
	// end inline asm
	// begin inline asm
	madc.lo.cc.u32 %r20459, %r20499, %r36, %r20418;
	// end inline asm
	// begin inline asm
	madc.hi.cc.u32 %r20463, %r20499, %r36, %r20422;
	// end inline asm
	// begin inline asm
	addc.cc.u32 %r20467, %r20577, %r20577;
	// end inline asm
	// begin inline asm
	mad.lo.cc.u32 %r20470, %r20499, %r37, %r20367;
	// end inline asm
	// begin inline asm
	madc.hi.cc.u32 %r20474, %r20499, %r37, %r20371;
	// end inline asm
	// begin inline asm
	madc.lo.cc.u32 %r20478, %r20499, %r38, %r20375;
	// end inline asm
	// begin inline asm
	madc.hi.cc.u32 %r20482, %r20499, %r38, %r20379;
	// end inline asm
	// begin inline asm
	madc.lo.cc.u32 %r20486, %r20499, %r39, %r20383;
	// end inline asm
	// begin inline asm
	madc.hi.cc.u32 %r20490, %r20499, %r39, %r20387;
	// end inline asm
	// begin inline asm
	madc.lo.cc.u32 %r20494, %r20499, %r40, %r20391;
	// end inline asm
	// begin inline asm
	madc.hi.cc.u32 %r20498, %r20499, %r40, %r20577;
	// end inline asm
	// begin inline asm
	add.cc.u32 %r20502, %r20432, %r20580;
	// end inline asm
	// begin inline asm
	addc.cc.u32 %r20505, %r20470, %r20439;
	// end inline asm
	// begin inline asm
	addc.u32 %r20508, %r20577, %r20577;
	// end inline asm
	mul.lo.s32 	%r20575, %r20505, -460954743;
	// begin inline asm
	mad.lo.cc.u32 %r20511, %r20575, %r33, %r20505;
	// end inline asm
	// begin inline asm
	madc.hi.cc.u32 %r20515, %r20575, %r33, %r20474;
	// end inline asm
	// begin inline asm
	madc.lo.cc.u32 %r20519, %r20575, %r34, %r20478;
	// end inline asm
	// begin inline asm
	madc.hi.cc.u32 %r20523, %r20575, %r34, %r20482;
	// end inline asm
	// begin inline asm
	madc.lo.cc.u32 %r20527, %r20575, %r35, %r20486;
	// end inline asm
	// begin inline asm
	madc.hi.cc.u32 %r20531, %r20575, %r35, %r20490;
	// end inline asm
	// begin inline asm
	madc.lo.cc.u32 %r20535, %r20575, %r36, %r20494;
	// end inline asm
	// begin inline asm
	madc.hi.cc.u32 %r20539, %r20575, %r36, %r20498;
	// end inline asm
	// begin inline asm
	addc.cc.u32 %r20543, %r20577, %r20577;
	// end inline asm
	// begin inline asm
	mad.lo.cc.u32 %r20546, %r20575, %r37, %r20443;
	// end inline asm
	// begin inline asm
	madc.hi.cc.u32 %r20550, %r20575, %r37, %r20447;
	// end inline asm
	// begin inline asm
	madc.lo.cc.u32 %r20554, %r20575, %r38, %r20451;
	// end inline asm
	// begin inline asm
	madc.hi.cc.u32 %r20558, %r20575, %r38, %r20455;
	// end inline asm
	// begin inline asm
	madc.lo.cc.u32 %r20562, %r20575, %r39, %r20459;
	// end inline asm
	// begin inline asm
	madc.hi.cc.u32 %r20566, %r20575, %r39, %r20463;
	// end inline asm
	// begin inline asm
	madc.lo.cc.u32 %r20570, %r20575, %r40, %r20467;
	// end inline asm
	// begin inline asm
	madc.hi.cc.u32 %r20574, %r20575, %r40, %r20577;
	// end inline asm
	// begin inline asm
	add.cc.u32 %r20578, %r20508, %r20580;
	// end inline asm
	// begin inline asm
	addc.cc.u32 %r20581, %r20546, %r20515;
	// end inline asm
	// begin inline asm
	addc.cc.u32 %r20584, %r20550, %r20519;
	// end inline asm
	// begin inline asm
	addc.cc.u32 %r20587, %r20554, %r20523;
	// end inline asm
	// begin inline asm
	addc.cc.u32 %r20590, %r20558, %r20527;
	// end inline asm
	// begin inline asm
	addc.cc.u32 %r20593, %r20562, %r20531;
	// end inline asm
	// begin inline asm
	addc.cc.u32 %r20596, %r20566, %r20535;
	// end inline asm
	// begin inline asm
	addc.cc.u32 %r20599, %r20570, %r20539;
	// end inline asm
	// begin inline asm
	addc.cc.u32 %r20602, %r20574, %r20543;
	// end inline asm
	// begin inline asm
	add.cc.u32 %r24953, %r19938, %r20581;
	// end inline asm
	// begin inline asm
	addc.cc.u32 %r24954, %r19942, %r20584;
	// end inline asm
	// begin inline asm
	addc.cc.u32 %r24955, %r19946, %r20587;
	// end inline asm
	// begin inline asm
	addc.cc.u32 %r24956, %r19950, %r20590;
	// end inline asm
	// begin inline asm
	addc.cc.u32 %r24957, %r19954, %r20593;
	// end inline asm
	// begin inline asm
	addc.cc.u32 %r24958, %r19958, %r20596;
	// end inline asm
	// begin inline asm
	addc.cc.u32 %r24959, %r19962, %r20599;
	// end inline asm
	// begin inline asm
	addc.u32 %r24960, %r19966, %r20602;
	// end inline asm
	setp.gt.u32 	%p526, %r24960, %r40;
	@%p526 bra 	$L__BB0_138;
	setp.lt.u32 	%p527, %r24960, %r40;
	@%p527 bra 	$L__BB0_139;
	setp.gt.u32 	%p528, %r24959, %r36;
	@%p528 bra 	$L__BB0_138;
	setp.lt.u32 	%p529, %r24959, %r36;
	@%p529 bra 	$L__BB0_139;
	setp.gt.u32 	%p530, %r24958, %r39;
	@%p530 bra 	$L__BB0_138;
	setp.lt.u32 	%p531, %r24958, %r39;
	@%p531 bra 	$L__BB0_139;
	setp.gt.u32 	%p532, %r24957, %r35;
	@%p532 bra 	$L__BB0_138;
	setp.lt.u32 	%p533, %r24957, %r35;
	@%p533 bra 	$L__BB0_139;
	setp.gt.u32 	%p534, %r24956, %r38;
	@%p534 bra 	$L__BB0_138;
	setp.lt.u32 	%p535, %r24956, %r38;
	@%p535 bra 	$L__BB0_139;
	setp.gt.u32 	%p536, %r24955, %r34;
	@%p536 bra 	$L__BB0_138;
	setp.lt.u32 	%p537, %r24955, %r34;
	@%p537 bra 	$L__BB0_139;
	setp.gt.u32 	%p538, %r24954, %r37;
	@%p538 bra 	$L__BB0_138;
	setp.lt.u32 	%p539, %r24954, %r37;
	setp.lt.u32 	%p540, %r24953, %r33;
	or.pred  	%p541, %p539, %p540;
	@%p541 bra 	$L__BB0_139;
$L__BB0_138:
	// begin inline asm
	sub.cc.u32 %r24953, %r24953, %r33;
subc.cc.u32 %r24954, %r24954, %r37;
subc.cc.u32 %r24955, %r24955, %r34;
subc.cc.u32 %r24956, %r24956, %r38;
subc.cc.u32 %r24957, %r24957, %r35;
subc.cc.u32 %r24958, %r24958, %r39;
subc.cc.u32 %r24959, %r24959, %r36;
subc.u32 %r24960, %r24960, %r40;

	// end inline asm
$L__BB0_139:
	mov.u32 	%r24961, %r24953;
	mov.u32 	%r24968, %r24960;
	mov.u32 	%r24963, %r24955;
	mov.u32 	%r24965, %r24957;
	mov.u32 	%r24967, %r24959;
	mov.u32 	%r24962, %r24954;
	mov.u32 	%r24964, %r24956;
	mov.u32 	%r24966, %r24958;
	// begin inline asm
	sub.cc.u32 %r24961, %r24961, %r24921;
subc.cc.u32 %r24962, %r24962, %r24922;
subc.cc.u32 %r24963, %r24963, %r24923;
subc.cc.u32 %r24964, %r24964, %r24924;
subc.cc.u32 %r24965, %r24965, %r24925;
subc.cc.u32 %r24966, %r24966, %r24926;
subc.cc.u32 %r24967, %r24967, %r24927;
subc.u32 %r24968, %r24968, %r24928;

	// end inline asm
	setp.gt.u32 	%p542, %r24960, %r24928;
	@%p542 bra 	$L__BB0_154;
	setp.ge.u32 	%p543, %r24960, %r24928;
	@%p543 bra 	$L__BB0_141;
	bra.uni 	$L__BB0_153;
$L__BB0_141:
	setp.gt.u32 	%p544, %r24959, %r24927;
	@%p544 bra 	$L__BB0_154;
	setp.lt.u32 	%p545, %r24959, %r24927;
	@%p545 bra 	$L__BB0_153;
	setp.gt.u32 	%p546, %r24958, %r24926;
	@%p546 bra 	$L__BB0_154;
	setp.lt.u32 	%p547, %r24958, %r24926;
	@%p547 bra 	$L__BB0_153;
	setp.gt.u32 	%p548, %r24957, %r24925;
	@%p548 bra 	$L__BB0_154;
	setp.lt.u32 	%p549, %r24957, %r24925;
	@%p549 bra 	$L__BB0_153;
	setp.gt.u32 	%p550, %r24956, %r24924;
	@%p550 bra 	$L__BB0_154;
	setp.lt.u32 	%p551, %r24956, %r24924;
	@%p551 bra 	$L__BB0_153;
	setp.gt.u32 	%p552, %r24955, %r24923;
	@%p552 bra 	$L__BB0_154;
	setp.lt.u32 	%p553, %r24955, %r24923;
	@%p553 bra 	$L__BB0_153;
	setp.gt.u32 	%p554, %r24954, %r24922;
	@%p554 bra 	$L__BB0_154;
	setp.lt.u32 	%p555, %r24954, %r24922;
	setp.lt.u32 	%p556, %r24953, %r24921;
	or.pred  	%p557, %p555, %p556;
	@%p557 bra 	$L__BB0_153;
	bra.uni 	$L__BB0_154;
$L__BB0_153:
	// begin inline asm
	add.cc.u32 %r24961, %r24961, %r33;
addc.cc.u32 %r24962, %r24962, %r37;
addc.cc.u32 %r24963, %r24963, %r34;
addc.cc.u32 %r24964, %r24964, %r38;
addc.cc.u32 %r24965, %r24965, %r35;
addc.cc.u32 %r24966, %r24966, %r39;
addc.cc.u32 %r24967, %r24967, %r36;
addc.u32 %r24968, %r24968, %r40;

	// end inline asm
$L__BB0_154:
	mov.u32 	%r24971, %r24963;
	mov.u32 	%r24973, %r24965;
	mov.u32 	%r24975, %r24967;
	mov.u32 	%r24970, %r24962;
	mov.u32 	%r24972, %r24964;
	mov.u32 	%r24974, %r24966;
	mov.u32 	%r24969, %r24961;
	mov.u32 	%r24976, %r24968;
	// begin inline asm
	sub.cc.u32 %r24969, %r24969, %r24937;
subc.cc.u32 %r24970, %r24970, %r24938;
subc.cc.u32 %r24971, %r24971, %r24939;
subc.cc.u32 %r24972, %r24972, %r24940;
subc.cc.u32 %r24973, %r24973, %r24941;
subc.cc.u32 %r24974, %r24974, %r24942;
subc.cc.u32 %r24975, %r24975, %r24943;
subc.u32 %r24976, %r24976, %r24944;

	// end inline asm
	setp.gt.u32 	%p558, %r24968, %r24944;
	@%p558 bra 	$L__BB0_169;
	setp.ge.u32 	%p559, %r24968, %r24944;
	@%p559 bra 	$L__BB0_156;
	bra.uni 	$L__BB0_168;
$L__BB0_156:
	setp.gt.u32 	%p560, %r24967, %r24943;
	@%p560 bra 	$L__BB0_169;
	setp.lt.u32 	%p561, %r24967, %r24943;
	@%p561 bra 	$L__BB0_168;
	setp.gt.u32 	%p562, %r24966, %r24942;
	@%p562 bra 	$L__BB0_169;
	setp.lt.u32 	%p563, %r24966, %r24942;
	@%p563 bra 	$L__BB0_168;
	setp.gt.u32 	%p564, %r24965, %r24941;
	@%p564 bra 	$L__BB0_169;
	setp.lt.u32 	%p565, %r24965, %r24941;
	@%p565 bra 	$L__BB0_168;
	setp.gt.u32 	%p566, %r24964, %r24940;
	@%p566 bra 	$L__BB0_169;
	setp.lt.u32 	%p567, %r24964, %r24940;
	@%p567 bra 	$L__BB0_168;
	setp.gt.u32 	%p568, %r24963, %r24939;
	@%p568 bra 	$L__BB0_169;
	setp.lt.u32 	%p569, %r24963, %r24939;
	@%p569 bra 	$L__BB0_168;
	setp.gt.u32 	%p570, %r24962, %r24938;
	@%p570 bra 	$L__BB0_169;
	setp.lt.u32 	%p571, %r24962, %r24938;
	setp.lt.u32 	%p572, %r24961, %r24937;
	or.pred  	%p573, %p571, %p572;
	@%p573 bra 	$L__BB0_168;
	bra.uni 	$L__BB0_169;
$L__BB0_168:
	// begin inline asm
	add.cc.u32 %r24969, %r24969, %r33;
addc.cc.u32 %r24970, %r24970, %r37;
addc.cc.u32 %r24971, %r24971, %r34;
addc.cc.u32 %r24972, %r24972, %r38;
addc.cc.u32 %r24973, %r24973, %r35;
addc.cc.u32 %r24974, %r24974, %r39;
addc.cc.u32 %r24975, %r24975, %r36;
addc.u32 %r24976, %r24976, %r40;

	// end inline asm
$L__BB0_169:
	shf.l.wrap.b32 	%r24984, %r24975, %r24976, 1;
	shf.l.wrap.b32 	%r24983, %r24974, %r24975, 1;
	shf.l.wrap.b32 	%r24982, %r24973, %r24974, 1;
	shf.l.wrap.b32 	%r24981, %r24972, %r24973, 1;
	shf.l.wrap.b32 	%r24980, %r24971, %r24972, 1;
	shf.l.wrap.b32 	%r24979, %r24970, %r24971, 1;
	shf.l.wrap.b32 	%r24978, %r24969, %r24970, 1;
	shl.b32 	%r24977, %r24969, 1;
	setp.gt.u32 	%p574, %r24984, %r40;
	@%p574 bra 	$L__BB0_183;
	setp.lt.u32 	%p575, %r24984, %r40;
	@%p575 bra 	$L__BB0_184;
	setp.gt.u32 	%p576, %r24983, %r36;
	@%p576 bra 	$L__BB0_183;
	setp.lt.u32 	%p577, %r24983, %r36;
	@%p577 bra 	$L__BB0_184;
	setp.gt.u32 	%p578, %r24982, %r39;
	@%p578 bra 	$L__BB0_183;
	setp.lt.u32 	%p579, %r24982, %r39;
	@%p579 bra 	$L__BB0_184;
	setp.gt.u32 	%p580, %r24981, %r35;
	@%p580 bra 	$L__BB0_183;
	setp.lt.u32 	%p581, %r24981, %r35;
	@%p581 bra 	$L__BB0_184;
	setp.gt.u32 	%p582, %r24980, %r38;
	@%p582 bra 	$L__BB0_183;
	setp.lt.u32 	%p583, %r24980, %r38;
	@%p583 bra 	$L__BB0_184;
	setp.gt.u32 	%p584, %r24979, %r34;
	@%p584 bra 	$L__BB0_183;
	setp.lt.u32 	%p585, %r24979, %r34;
	@%p585 bra 	$L__BB0_184;
	setp.gt.u32 	%p586, %r24978, %r37;
	@%p586 bra 	$L__BB0_183;
	setp.lt.u32 	%p587, %r24978, %r37;
	setp.lt.u32 	%p588, %r24977, %r33;
	or.pred  	%p589, %p587, %p588;
	@%p589 bra 	$L__BB0_184;
$L__BB0_183:
	// begin inline asm
	sub.cc.u32 %r24977, %r24977, %r33;
subc.cc.u32 %r24978, %r24978, %r37;
subc.cc.u32 %r24979, %r24979, %r34;
subc.cc.u32 %r24980, %r24980, %r38;
subc.cc.u32 %r24981, %r24981, %r35;
subc.cc.u32 %r24982, %r24982, %r39;
subc.cc.u32 %r24983, %r24983, %r36;
subc.u32 %r24984, %r24984, %r40;

	// end inline asm
$L__BB0_184:
	shf.l.wrap.b32 	%r25000, %r24927, %r24928, 1;
	shf.l.wrap.b32 	%r24999, %r24926, %r24927, 1;
	shf.l.wrap.b32 	%r24998, %r24925, %r24926, 1;
	shf.l.wrap.b32 	%r24997, %r24924, %r24925, 1;
	shf.l.wrap.b32 	%r24996, %r24923, %r24924, 1;
	shf.l.wrap.b32 	%r24995, %r24922, %r24923, 1;
	shf.l.wrap.b32 	%r24994, %r24921, %r24922, 1;
	shl.b32 	%r24993, %r24921, 1;
	setp.gt.u32 	%p590, %r25000, %r40;
	@%p590 bra 	$L__BB0_198;
	setp.lt.u32 	%p591, %r25000, %r40;
	@%p591 bra 	$L__BB0_199;
	setp.gt.u32 	%p592, %r24999, %r36;
	@%p592 bra 	$L__BB0_198;
	setp.lt.u32 	%p593, %r24999, %r36;
	@%p593 bra 	$L__BB0_199;
	setp.gt.u32 	%p594, %r24998, %r39;
	@%p594 bra 	$L__BB0_198;
	setp.lt.u32 	%p595, %r24998, %r39;
	@%p595 bra 	$L__BB0_199;
	setp.gt.u32 	%p596, %r24997, %r35;
	@%p596 bra 	$L__BB0_198;
	setp.lt.u32 	%p597, %r24997, %r35;
	@%p597 bra 	$L__BB0_199;
	setp.gt.u32 	%p598, %r24996, %r38;
	@%p598 bra 	$L__BB0_198;
	setp.lt.u32 	%p599, %r24996, %r38;
	@%p599 bra 	$L__BB0_199;
	setp.gt.u32 	%p600, %r24995, %r34;
	@%p600 bra 	$L__BB0_198;
	setp.lt.u32 	%p601, %r24995, %r34;
	@%p601 bra 	$L__BB0_199;
	setp.gt.u32 	%p602, %r24994, %r37;
	@%p602 bra 	$L__BB0_198;
	setp.lt.u32 	%p603, %r24994, %r37;
	setp.lt.u32 	%p604, %r24993, %r33;
	or.pred  	%p605, %p603, %p604;
	@%p605 bra 	$L__BB0_199;
$L__BB0_198:
	// begin inline asm
	sub.cc.u32 %r24993, %r24993, %r33;
subc.cc.u32 %r24994, %r24994, %r37;
subc.cc.u32 %r24995, %r24995, %r34;
subc.cc.u32 %r24996, %r24996, %r38;
subc.cc.u32 %r24997, %r24997, %r35;
subc.cc.u32 %r24998, %r24998, %r39;
subc.cc.u32 %r24999, %r24999, %r36;
subc.u32 %r25000, %r25000, %r40;

	// end inline asm
$L__BB0_199:
	// begin inline asm
	add.cc.u32 %r24993, %r24993, %r24921;
addc.cc.u32 %r24994, %r24994, %r24922;
addc.cc.u32 %r24995, %r24995, %r24923;
addc.cc.u32 %r24996, %r24996, %r24924;
addc.cc.u32 %r24997, %r24997, %r24925;
addc.cc.u32 %r24998, %r24998, %r24926;
addc.cc.u32 %r24999, %r24999, %r24927;
addc.u32 %r25000, %r25000, %r24928;

	// end inline asm
	setp.gt.u32 	%p606, %r25000, %r40;
	@%p606 bra 	$L__BB0_213;
	setp.lt.u32 	%p607, %r25000, %r40;
	@%p607 bra 	$L__BB0_214;
	setp.gt.u32 	%p608, %r24999, %r36;
	@%p608 bra 	$L__BB0_213;
	setp.lt.u32 	%p609, %r24999, %r36;
	@%p609 bra 	$L__BB0_214;
	setp.gt.u32 	%p610, %r24998, %r39;
	@%p610 bra 	$L__BB0_213;
	setp.lt.u32 	%p611, %r24998, %r39;
	@%p611 bra 	$L__BB0_214;
	setp.gt.u32 	%p612, %r24997, %r35;
	@%p612 bra 	$L__BB0_213;
	setp.lt.u32 	%p613, %r24997, %r35;
	@%p613 bra 	$L__BB0_214;
	setp.gt.u32 	%p614, %r24996, %r38;
	@%p614 bra 	$L__BB0_213;
	setp.lt.u32 	%p615, %r24996, %r38;
	@%p615 bra 	$L__BB0_214;
	setp.gt.u32 	%p616, %r24995, %r34;
	@%p616 bra 	$L__BB0_213;
	setp.lt.u32 	%p617, %r24995, %r34;
	@%p617 bra 	$L__BB0_214;
	setp.gt.u32 	%p618, %r24994, %r37;
	@%p618 bra 	$L__BB0_213;
	setp.lt.u32 	%p619, %r24994, %r37;
	setp.lt.u32 	%p620, %r24993, %r33;
	or.pred  	%p621, %p619, %p620;
	@%p621 bra 	$L__BB0_214;
$L__BB0_213:
	// begin inline asm
	sub.cc.u32 %r24993, %r24993, %r33;
subc.cc.u32 %r24994, %r24994, %r37;
subc.cc.u32 %r24995, %r24995, %r34;
subc.cc.u32 %r24996, %r24996, %r38;
subc.cc.u32 %r24997, %r24997, %r35;
subc.cc.u32 %r24998, %r24998, %r39;
subc.cc.u32 %r24999, %r24999, %r36;
subc.u32 %r25000, %r25000, %r40;

	// end inline asm
$L__BB0_214:
	mov.b32 	%r22021, 0;
	// begin inline asm
	mad.lo.cc.u32 %r20845, %r24993, %r24994, %r22021;
	// end inline asm
	// begin inline asm
	madc.hi.cc.u32 %r20849, %r24993, %r24994, %r22021;
	// end inline asm
	// begin inline asm
	madc.lo.cc.u32 %r20853, %r24993, %r24996, %r22021;
	// end inline asm
	// begin inline asm
	madc.hi.cc.u32 %r20857, %r24993, %r24996, %r22021;
	// end inline asm
	// begin inline asm
	madc.lo.cc.u32 %r20861, %r24993, %r24998, %r22021;
	// end inline asm
	// begin inline asm
	madc.hi.cc.u32 %r20865, %r24993, %r24998, %r22021;
	// end inline asm
	// begin inline asm
	madc.lo.cc.u32 %r20869, %r24993, %r25000, %r22021;
	// end inline asm
	// begin inline asm
	madc.hi.cc.u32 %r20873, %r24993, %r25000, %r22021;
	// end inline asm
	// begin inline asm
	mad.lo.cc.u32 %r20877, %r24994, %r24993, %r20845;
	// end inline asm
	// begin inline asm
	madc.hi.cc.u32 %r20881, %r24994, %r24993, %r20849;
	// end inline asm
	// begin inline asm
	madc.lo.cc.u32 %r20885, %r24994, %r24995, %r20853;
	// end inline asm
	// begin inline asm
	madc.hi.cc.u32 %r20889, %r24994, %r24995, %r20857;
	// end inline asm
	// begin inline asm
	madc.lo.cc.u32 %r20893, %r24994, %r24997, %r20861;
	// end inline asm
	// begin inline asm
	madc.hi.cc.u32 %r20897, %r24994, %r24997, %r20865;
	// end inline asm
	// begin inline asm
	madc.lo.cc.u32 %r20901, %r24994, %r24999, %r20869;
	// end inline asm
	// begin inline asm
	madc.hi.cc.u32 %r20905, %r24994, %r24999, %r20873;
	// end inline asm
	// begin inline asm
	addc.cc.u32 %r20909, %r22021, %r22021;
	// end inline asm
	// begin inline asm
	mad.lo.cc.u32 %r20912, %r24995, %r24994, %r20885;
	// end inline asm
	// begin inline asm
	madc.hi.cc.u32 %r20916, %r24995, %r24994, %r20889;
	// end inline asm
	// begin inline asm
	madc.lo.cc.u32 %r20920, %r24995, %r24996, %r20893;
	// end inline asm
	// begin inline asm
	madc.hi.cc.u32 %r20924, %r24995, %r24996, %r20897;
	// end inline asm
	// begin inline asm
	madc.lo.cc.u32 %r20928, %r24995, %r24998, %r20901;
	// end inline asm
	// begin inline asm
	madc.hi.cc.u32 %r20932, %r24995, %r24998, %r20905;
	// end inline asm
	// begin inline asm
	madc.lo.cc.u32 %r20936, %r24995, %r25000, %r20909;
	// end inline asm
	// begin inline asm
	madc.hi.cc.u32 %r20940, %r24995, %r25000, %r22021;
	// end inline asm
	// begin inline asm
	mad.lo.cc.u32 %r20944, %r24996, %r24993, %r20912;
	// end inline asm
	// begin inline asm
	madc.hi.cc.u32 %r20948, %r24996, %r24993, %r20916;
	// end inline asm
	// begin inline asm
	madc.lo.cc.u32 %r20952, %r24996, %r24995, %r20920;
	// end inline asm
	// begin inline asm
	madc.hi.cc.u32 %r20956, %r24996, %r24995, %r20924;
	// end inline asm
	// begin inline asm
	madc.lo.cc.u32 %r20960, %r24996, %r24997, %r20928;
	// end inline asm
	// begin inline asm
	madc.hi.cc.u32 %r20964, %r24996, %r24997, %r20932;
	// end inline asm
	// begin inline asm
	madc.lo.cc.u32 %r20968, %r24996, %r24999, %r20936;
	// end inline asm
	// begin inline asm
	madc.hi.cc.u32 %r20972, %r24996, %r24999, %r20940;
	// end inline asm
	// begin inline asm
	addc.cc.u32 %r20976, %r22021, %r22021;
	// end inline asm
	// begin inline asm
	mad.lo.cc.u32 %r20979, %r24997, %r24994, %r20952;
	// end inline asm
	// begin inline asm
	madc.hi.cc.u32 %r20983, %r24997, %r24994, %r20956;
	// end inline asm
	// begin inline asm
	madc.lo.cc.u32 %r20987, %r24997, %r24996, %r20960;
	// end inline asm
	// begin inline asm
	madc.hi.cc.u32 %r20991, %r24997, %r24996, %r20964;
	// end inline asm
	// begin inline asm
	madc.lo.cc.u32 %r20995, %r24997, %r24998, %r20968;
	// end inline asm
	// begin inline asm
	madc.hi.cc.u32 %r20999, %r24997, %r24998, %r20972;
	// end inline asm
	// begin inline asm
	madc.lo.cc.u32 %r21003, %r24997, %r25000, %r20976;
	// end inline asm
	// begin inline asm
	madc.hi.cc.u32 %r21007, %r24997, %r25000, %r22021;
	// end inline asm
	// begin inline asm
	mad.lo.cc.u32 %r21011, %r24998, %r24993, %r20979;
	// end inline asm
	// begin inline asm
	madc.hi.cc.u32 %r21015, %r24998, %r24993, %r20983;
	// end inline asm
	// begin inline asm
	madc.lo.cc.u32 %r21019, %r24998, %r24995, %r20987;
	// end inline asm
	// begin inline asm
	madc.hi.cc.u32 %r21023, %r24998, %r24995, %r20991;
	// end inline asm
	// begin inline asm
	madc.lo.cc.u32 %r21027, %r24998, %r24997, %r20995;
	// end inline asm
	// begin inline asm
	madc.hi.cc.u32 %r21031, %r24998, %r24997, %r20999;
	// end inline asm
	// begin inline asm
	madc.lo.cc.u32 %r21035, %r24998, %r24999, %r21003;
	// end inline asm
	// begin inline asm
	madc.hi.cc.u32 %r21039, %r24998, %r24999, %r21007;
	// end inline asm
	// begin inline asm
	addc.cc.u32 %r21043, %r22021, %r22021;
	// end inline asm
	// begin inline asm
	mad.lo.cc.u32 %r21046, %r24999, %r24994, %r21019;
	// end inline asm
	// begin inline asm
	madc.hi.cc.u32 %r21050, %r24999, %r24994, %r21023;
	// end inline asm
	// begin inline asm
	madc.lo.cc.u32 %r21054, %r24999, %r24996, %r21027;
	// end inline asm
	// begin inline asm
	madc.hi.cc.u32 %r21058, %r24999, %r24996, %r21031;
	// end inline asm
	// begin inline asm
	madc.lo.cc.u32 %r21062, %r24999, %r24998, %r21035;
	// end inline asm
	// begin inline asm
	madc.hi.cc.u32 %r21066, %r24999, %r24998, %r21039;
	// end inline asm
	// begin inline asm
	madc.lo.cc.u32 %r21070, %r24999, %r25000, %r21043;
	// end inline asm
	// begin inline asm
	madc.hi.cc.u32 %r21074, %r24999, %r25000, %r22021;
	// end inline asm
	// begin inline asm
	mad.lo.cc.u32 %r21078, %r25000, %r24993, %r21046;
	// end inline asm
	// begin inline asm
	madc.hi.cc.u32 %r21082, %r25000, %r24993, %r21050;
	// end inline asm
	// begin inline asm
	madc.lo.cc.u32 %r21086, %r25000, %r24995, %r21054;
	// end inline asm
	// begin inline asm
	madc.hi.cc.u32 %r21090, %r25000, %r24995, %r21058;
	// end inline asm
	// begin inline asm
	madc.lo.cc.u32 %r21094, %r25000, %r24997, %r21062;
	// end inline asm
	// begin inline asm
	madc.hi.cc.u32 %r21098, %r25000, %r24997, %r21066;
	// end inline asm
	// begin inline asm
	madc.lo.cc.u32 %r21102, %r25000, %r24999, %r21070;
	// end inline asm
	// begin inline asm
	madc.hi.cc.u32 %r21106, %r25000, %r24999, %r21074;
	// end inline asm
	// begin inline asm
	addc.cc.u32 %r21110, %r22021, %r22021;
	// end inline asm
	// begin inline asm
	mad.lo.cc.u32 %r21113, %r24993, %r24993, %r22021;
	// end inline asm
	// begin inline asm
	madc.hi.cc.u32 %r21117, %r24993, %r24993, %r20877;
	// end inline asm
	// begin inline asm
	madc.lo.cc.u32 %r21121, %r24993, %r24995, %r20881;
	// end inline asm
	// begin inline asm
	madc.hi.cc.u32 %r21125, %r24993, %r24995, %r20944;
	// end inline asm
	// begin inline asm
	madc.lo.cc.u32 %r21129, %r24993, %r24997, %r20948;
	// end inline asm
	// begin inline asm
	madc.hi.cc.u32 %r21133, %r24993, %r24997, %r21011;
	// end inline asm
	// begin inline asm
	madc.lo.cc.u32 %r21137, %r24993, %r24999, %r21015;
	// end inline asm
	// begin inline asm
	madc.hi.cc.u32 %r21141, %r24993, %r24999, %r21078;
	// end inline asm
	// begin inline asm
	addc.cc.u32 %r21145, %r21082, %r22021;
	// end inline asm
	// begin inline asm
	addc.cc.u32 %r21148, %r21086, %r22021;
	// end inline asm
	// begin inline asm
	addc.cc.u32 %r21151, %r22021, %r22021;
	// end inline asm
	// begin inline asm
	mad.lo.cc.u32 %r21154, %r24994, %r24994, %r21121;
	// end inline asm
	// begin inline asm
	madc.hi.cc.u32 %r21158, %r24994, %r24994, %r21125;
	// end inline asm
	// begin inline asm
	madc.lo.cc.u32 %r21162, %r24994, %r24996, %r21129;
	// end inline asm
	// begin inline asm
	madc.hi.cc.u32 %r21166, %r24994, %r24996, %r21133;
	// end inline asm
	// begin inline asm
	madc.lo.cc.u32 %r21170, %r24994, %r24998, %r21137;
	// end inline asm
	// begin inline asm
	madc.hi.cc.u32 %r21174, %r24994, %r24998, %r21141;
	// end inline asm
	// begin inline asm
	madc.lo.cc.u32 %r21178, %r24994, %r25000, %r21145;
	// end inline asm
	// begin inline asm
	madc.hi.cc.u32 %r21182, %r24994, %r25000, %r21148;
	// end inline asm
	// begin inline asm
	addc.cc.u32 %r21186, %r21151, %r22021;
	// end inline asm
	// begin inline asm
	mad.lo.cc.u32 %r21189, %r24995, %r24993, %r21154;
	// end inline asm
	// begin inline asm
	madc.hi.cc.u32 %r21193, %r24995, %r24993, %r21158;
	// end inline asm
	// begin inline asm
	madc.lo.cc.u32 %r21197, %r24995, %r24995, %r21162;
	// end inline asm
	// begin inline asm
	madc.hi.cc.u32 %r21201, %r24995, %r24995, %r21166;
	// end inline asm
	// begin inline asm
	madc.lo.cc.u32 %r21205, %r24995, %r24997, %r21170;
	// end inline asm
	// begin inline asm
	madc.hi.cc.u32 %r21209, %r24995, %r24997, %r21174;
	// end inline asm
	// begin inline asm
	madc.lo.cc.u32 %r21213, %r24995, %r24999, %r21178;
	// end inline asm
	// begin inline asm
	madc.hi.cc.u32 %r21217, %r24995, %r24999, %r21182;
	// end inline asm
	// begin inline asm
	addc.cc.u32 %r21221, %r21090, %r21186;
	// end inline asm
	// begin inline asm
	addc.cc.u32 %r21224, %r21094, %r22021;
	// end inline asm
	// begin inline asm
	addc.cc.u32 %r21227, %r22021, %r22021;
	// end inline asm
	// begin inline asm
	mad.lo.cc.u32 %r21230, %r24996, %r24994, %r21197;
	// end inline asm
	// begin inline asm
	madc.hi.cc.u32 %r21234, %r24996, %r24994, %r21201;
	// end inline asm
	// begin inline asm
	madc.lo.cc.u32 %r21238, %r24996, %r24996, %r21205;
	// end inline asm
	// begin inline asm
	madc.hi.cc.u32 %r21242, %r24996, %r24996, %r21209;
	// end inline asm
	// begin inline asm
	madc.lo.cc.u32 %r21246, %r24996, %r24998, %r21213;
	// end inline asm
	// begin inline asm
	madc.hi.cc.u32 %r21250, %r24996, %r24998, %r21217;
	// end inline asm
	// begin inline asm
	madc.lo.cc.u32 %r21254, %r24996, %r25000, %r21221;
	// end inline asm
	// begin inline asm
	madc.hi.cc.u32 %r21258, %r24996, %r25000, %r21224;
	// end inline asm
	// begin inline asm
	addc.cc.u32 %r21262, %r21227, %r22021;
	// end inline asm
	// begin inline asm
	mad.lo.cc.u32 %r21265, %r24997, %r24993, %r21230;
	// end inline asm
	// begin inline asm
	madc.hi.cc.u32 %r21269, %r24997, %r24993, %r21234;
	// end inline asm
	// begin inline asm
	madc.lo.cc.u32 %r21273, %r24997, %r24995, %r21238;
	// end inline asm
	// begin inline asm
	madc.hi.cc.u32 %r21277, %r24997, %r24995, %r21242;
	// end inline asm
	// begin inline asm
	madc.lo.cc.u32 %r21281, %r24997, %r24997, %r21246;
	// end inline asm
	// begin inline asm
	madc.hi.cc.u32 %r21285, %r24997, %r24997, %r21250;
	// end inline asm
	// begin inline asm
	madc.lo.cc.u32 %r21289, %r24997, %r24999, %r21254;
	// end inline asm
	// begin inline asm
	madc.hi.cc.u32 %r21293, %r24997, %r24999, %r21258;
	// end inline asm
	// begin inline asm
	addc.cc.u32 %r21297, %r21098, %r21262;
	// end inline asm
	// begin inline asm
	addc.cc.u32 %r21300, %r21102, %r22021;
	// end inline asm
	// begin inline asm
	addc.cc.u32 %r21303, %r22021, %r22021;
	// end inline asm
	// begin inline asm
	mad.lo.cc.u32 %r21306, %r24998, %r24994, %r21273;
	// end inline asm
	// begin inline asm
	madc.hi.cc.u32 %r21310, %r24998, %r24994, %r21277;
	// end inline asm
	// begin inline asm
	madc.lo.cc.u32 %r21314, %r24998, %r24996, %r21281;
	// end inline asm
	// begin inline asm
	madc.hi.cc.u32 %r21318, %r24998, %r24996, %r21285;
	// end inline asm
	// begin inline asm
	madc.lo.cc.u32 %r21322, %r24998, %r24998, %r21289;
	// end inline asm
	// begin inline asm
	madc.hi.cc.u32 %r21326, %r24998, %r24998, %r21293;
	// end inline asm
	// begin inline asm
	madc.lo.cc.u32 %r21330, %r24998, %r25000, %r21297;
	// end inline asm
	// begin inline asm
	madc.hi.cc.u32 %r21334, %r24998, %r25000, %r21300;
	// end inline asm
	// begin inline asm
	addc.cc.u32 %r21338, %r21303, %r22021;
	// end inline asm
	// begin inline asm
	mad.lo.cc.u32 %r21341, %r24999, %r24993, %r21306;
	// end inline asm
	// begin inline asm
	madc.hi.cc.u32 %r21345, %r24999, %r24993, %r21310;
	// end inline asm
	// begin inline asm
	madc.lo.cc.u32 %r21349, %r24999, %r24995, %r21314;
	// end inline asm
	// begin inline asm
	madc.hi.cc.u32 %r21353, %r24999, %r24995, %r21318;
	// end inline asm
	// begin inline asm
	madc.lo.cc.u32 %r21357, %r24999, %r24997, %r21322;
	// end inline asm
	// begin inline asm
	madc.hi.cc.u32 %r21361, %r24999, %r24997, %r21326;
	// end inline asm
	// begin inline asm
	madc.lo.cc.u32 %r21365, %r24999, %r24999, %r21330;
	// end inline asm
	// begin inline asm
	madc.hi.cc.u32 %r21369, %r24999, %r24999, %r21334;
	// end inline asm
	// begin inline asm
	addc.cc.u32 %r21373, %r21106, %r21338;
	// end inline asm
	// begin inline asm
	addc.cc.u32 %r21376, %r21110, %r22021;
	// end inline asm
	// begin inline asm
	addc.cc.u32 %r21379, %r22021, %r22021;
	// end inline asm
	// begin inline asm
	mad.lo.cc.u32 %r21382, %r25000, %r24994, %r21349;
	// end inline asm
	// begin inline asm
	madc.hi.cc.u32 %r21386, %r25000, %r24994, %r21353;
	// end inline asm
	// begin inline asm
	madc.lo.cc.u32 %r21390, %r25000, %r24996, %r21357;
	// end inline asm
	// begin inline asm
	madc.hi.cc.u32 %r21394, %r25000, %r24996, %r21361;
	// end inline asm
	// begin inline asm
	madc.lo.cc.u32 %r21398, %r25000, %r24998, %r21365;
	// end inline asm
	// begin inline asm
	madc.hi.cc.u32 %r21402, %r25000, %r24998, %r21369;
	// end inline asm
	// begin inline asm
	madc.lo.cc.u32 %r21406, %r25000, %r25000, %r21373;
	// end inline asm
	// begin inline asm
	madc.hi.cc.u32 %r21410, %r25000, %r25000, %r21376;
	// end inline asm
	mov.b32 	%r22024, -1;
	// begin inline asm
	add.cc.u32 %r21414, %r22021, %r22024;
	// end inline asm
	// begin inline asm
	addc.cc.u32 %r21417, %r21113, %r22021;
	// end inline asm
	// begin inline asm
	addc.u32 %r21420, %r22021, %r22021;
	// end inline asm
	mul.lo.s32 	%r21487, %r21417, -460954743;
	// begin inline asm
	mad.lo.cc.u32 %r21423, %r21487, %r33, %r21417;
	// end inline asm
	// begin inline asm
	madc.hi.cc.u32 %r21427, %r21487, %r33, %r21117;
	// end inline asm
	// begin inline asm
	madc.lo.cc.u32 %r21431, %r21487, %r34, %r21189;
	// end inline asm
	// begin inline asm
	madc.hi.cc.u32 %r21435, %r21487, %r34, %r21193;
	// end inline asm
	// begin inline asm
	madc.lo.cc.u32 %r21439, %r21487, %r35, %r21265;
	// end inline asm
	// begin inline asm
	madc.hi.cc.u32 %r21443, %r21487, %r35, %r21269;
	// end inline asm
	// begin inline asm
	madc.lo.cc.u32 %r21447, %r21487, %r36, %r21341;
	// end inline asm
	// begin inline asm
	madc.hi.cc.u32 %r21451, %r21487, %r36, %r21345;
	// end inline asm
	// begin inline asm
	addc.cc.u32 %r21455, %r22021, %r22021;
	// end inline asm
	// begin inline asm
	mad.lo.cc.u32 %r21458, %r21487, %r37, %r22021;
	// end inline asm
	// begin inline asm
	madc.hi.cc.u32 %r21462, %r21487, %r37, %r22021;
	// end inline asm
	// begin inline asm
	madc.lo.cc.u32 %r21466, %r21487, %r38, %r22021;
	// end inline asm
	// begin inline asm
	madc.hi.cc.u32 %r21470, %r21487, %r38, %r22021;
	// end inline asm
	// begin inline asm
	madc.lo.cc.u32 %r21474, %r21487, %r39, %r22021;
	// end inline asm
	// begin inline asm
	madc.hi.cc.u32 %r21478, %r21487, %r39, %r22021;
	// end inline asm
	// begin inline asm
	madc.lo.cc.u32 %r21482, %r21487, %r40, %r22021;
	// end inline asm
	// begin inline asm
	madc.hi.cc.u32 %r21486, %r21487, %r40, %r22021;
	// end inline asm
	// begin inline asm
	add.cc.u32 %r21490, %r21420, %r22024;
	// end inline asm
	// begin inline asm
	addc.cc.u32 %r21493, %r21458, %r21427;
	// end inline asm
	// begin inline asm
	addc.u32 %r21496, %r22021, %r22021;
	// end inline asm
	mul.lo.s32 	%r21563, %r21493, -460954743;
	// begin inline asm
	mad.lo.cc.u32 %r21499, %r21563, %r33, %r21493;
	// end inline asm
	// begin inline asm
	madc.hi.cc.u32 %r21503, %r21563, %r33, %r21462;
	// end inline asm
	// begin inline asm
	madc.lo.cc.u32 %r21507, %r21563, %r34, %r21466;
	// end inline asm
	// begin inline asm
	madc.hi.cc.u32 %r21511, %r21563, %r34, %r21470;
	// end inline asm
	// begin inline asm
	madc.lo.cc.u32 %r21515, %r21563, %r35, %r21474;
	// end inline asm
	// begin inline asm
	madc.hi.cc.u32 %r21519, %r21563, %r35, %r21478;
	// end inline asm
	// begin inline asm
	madc.lo.cc.u32 %r21523, %r21563, %r36, %r21482;
	// end inline asm
	// begin inline asm
	madc.hi.cc.u32 %r21527, %r21563, %r36, %r21486;
	// end inline asm
	// begin inline asm
	addc.cc.u32 %r21531, %r22021, %r22021;
	// end inline asm
	// begin inline asm
	mad.lo.cc.u32 %r21534, %r21563, %r37, %r21431;
	// end inline asm
	// begin inline asm
	madc.hi.cc.u32 %r21538, %r21563, %r37, %r21435;
	// end inline asm
	// begin inline asm
	madc.lo.cc.u32 %r21542, %r21563, %r38, %r21439;
	// end inline asm
	// begin inline asm
	madc.hi.cc.u32 %r21546, %r21563, %r38, %r21443;
	// end inline asm
	// begin inline asm
	madc.lo.cc.u32 %r21550, %r21563, %r39, %r21447;
	// end inline asm
	// begin inline asm
	madc.hi.cc.u32 %r21554, %r21563, %r39, %r21451;
	// end inline asm
	// begin inline asm
	madc.lo.cc.u32 %r21558, %r21563, %r40, %r21455;
	// end inline asm
	// begin inline asm
	madc.hi.cc.u32 %r21562, %r21563, %r40, %r22021;
	// end inline asm
	// begin inline asm
	add.cc.u32 %r21566, %r21496, %r22024;
	// end inline asm
	// begin inline asm
	addc.cc.u32 %r21569, %r21534, %r21503;
	// end inline asm
	// begin inline asm
	addc.u32 %r21572, %r22021, %r22021;
	// end inline asm
	mul.lo.s32 	%r21639, %r21569, -460954743;
	// begin inline asm
	mad.lo.cc.u32 %r21575, %r21639, %r33, %r21569;
	// end inline asm
	// begin inline asm
	madc.hi.cc.u32 %r21579, %r21639, %r33, %r21538;
	// end inline asm
	// begin inline asm
	madc.lo.cc.u32 %r21583, %r21639, %r34, %r21542;
	// end inline asm
	// begin inline asm
	madc.hi.cc.u32 %r21587, %r21639, %r34, %r21546;
	// end inline asm
	// begin inline asm
	madc.lo.cc.u32 %r21591, %r21639, %r35, %r21550;
	// end inline asm
	// begin inline asm
	madc.hi.cc.u32 %r21595, %r21639, %r35, %r21554;
	// end inline asm
	// begin inline asm
	madc.lo.cc.u32 %r21599, %r21639, %r36, %r21558;
	// end inline asm
	// begin inline asm
	madc.hi.cc.u32 %r21603, %r21639, %r36, %r21562;
	// end inline asm
	// begin inline asm
	addc.cc.u32 %r21607, %r22021, %r22021;
	// end inline asm
	// begin inline asm
	mad.lo.cc.u32 %r21610, %r21639, %r37, %r21507;
	// end inline asm
	// begin inline asm
	madc.hi.cc.u32 %r21614, %r21639, %r37, %r21511;
	// end inline asm
	// begin inline asm
	madc.lo.cc.u32 %r21618, %r21639, %r38, %r21515;
	// end inline asm
	// begin inline asm
	madc.hi.cc.u32 %r21622, %r21639, %r38, %r21519;
	// end inline asm
	// begin inline asm
	madc.lo.cc.u32 %r21626, %r21639, %r39, %r21523;
	// end inline asm
	// begin inline asm
	madc.hi.cc.u32 %r21630, %r21639, %r39, %r21527;
	// end inline asm
	// begin inline asm
	madc.lo.cc.u32 %r21634, %r21639, %r40, %r21531;
	// end inline asm
	// begin inline asm
	madc.hi.cc.u32 %r21638, %r21639, %r40, %r22021;
	// end inline asm
	// begin inline asm
	add.cc.u32 %r21642, %r21572, %r22024;
	// end inline asm
	// begin inline asm
	addc.cc.u32 %r21645, %r21610, %r21579;
	// end inline asm
	// begin inline asm
	addc.u32 %r21648, %r22021, %r22021;
	// end inline asm
	mul.lo.s32 	%r21715, %r21645, -460954743;
	// begin inline asm
	mad.lo.cc.u32 %r21651, %r21715, %r33, %r21645;
	// end inline asm
	// begin inline asm
	madc.hi.cc.u32 %r21655, %r21715, %r33, %r21614;
	// end inline asm
	// begin inline asm
	madc.lo.cc.u32 %r21659, %r21715, %r34, %r21618;
	// end inline asm
	// begin inline asm
	madc.hi.cc.u32 %r21663, %r21715, %r34, %r21622;
	// end inline asm
	// begin inline asm
	madc.lo.cc.u32 %r21667, %r21715, %r35, %r21626;
	// end inline asm
	// begin inline asm
	madc.hi.cc.u32 %r21671, %r21715, %r35, %r21630;
	// end inline asm
	// begin inline asm
	madc.lo.cc.u32 %r21675, %r21715, %r36, %r21634;
	// end inline asm
	// begin inline asm
	madc.hi.cc.u32 %r21679, %r21715, %r36, %r21638;
	// end inline asm
	// begin inline asm
	addc.cc.u32 %r21683, %r22021, %r22021;
	// end inline asm
	// begin inline asm
	mad.lo.cc.u32 %r21686, %r21715, %r37, %r21583;
	// end inline asm
	// begin inline asm
	madc.hi.cc.u32 %r21690, %r21715, %r37, %r21587;
	// end inline asm
	// begin inline asm
	madc.lo.cc.u32 %r21694, %r21715, %r38, %r21591;
	// end inline asm
	// begin inline asm
	madc.hi.cc.u32 %r21698, %r21715, %r38, %r21595;
	// end inline asm
	// begin inline asm
	madc.lo.cc.u32 %r21702, %r21715, %r39, %r21599;
	// end inline asm
	// begin inline asm
	madc.hi.cc.u32 %r21706, %r21715, %r39, %r21603;
	// end inline asm
	// begin inline asm
	madc.lo.cc.u32 %r21710, %r21715, %r40, %r21607;
	// end inline asm
	// begin inline asm
	madc.hi.cc.u32 %r21714, %r21715, %r40, %r22021;
	// end inline asm
	// begin inline asm
	add.cc.u32 %r21718, %r21648, %r22024;
	// end inline asm
	// begin inline asm
	addc.cc.u32 %r21721, %r21686, %r21655;
	// end inline asm
	// begin inline asm
	addc.u32 %r21724, %r22021, %r22021;
	// end inline asm
	mul.lo.s32 	%r21791, %r21721, -460954743;
	// begin inline asm
	mad.lo.cc.u32 %r21727, %r21791, %r33, %r21721;
	// end inline asm
	// begin inline asm
	madc.hi.cc.u32 %r21731, %r21791, %r33, %r21690;
	// end inline asm
	// begin inline asm
	madc.lo.cc.u32 %r21735, %r21791, %r34, %r21694;
	// end inline asm
	// begin inline asm
	madc.hi.cc.u32 %r21739, %r21791, %r34, %r21698;
	// end inline asm
	// begin inline asm
	madc.lo.cc.u32 %r21743, %r21791, %r35, %r21702;
	// end inline asm
	// begin inline asm
	madc.hi.cc.u32 %r21747, %r21791, %r35, %r21706;
	// end inline asm
	// begin inline asm
	madc.lo.cc.u32 %r21751, %r21791, %r36, %r21710;
	// end inline asm
	// begin inline asm
	madc.hi.cc.u32 %r21755, %r21791, %r36, %r21714;
	// end inline asm
	// begin inline asm
	addc.cc.u32 %r21759, %r22021, %r22021;
	// end inline asm
	// begin inline asm
	mad.lo.cc.u32 %r21762, %r21791, %r37, %r21659;
	// end inline asm
	// begin inline asm
	madc.hi.cc.u32 %r21766, %r21791, %r37, %r21663;
	// end inline asm
	// begin inline asm
	madc.lo.cc.u32 %r21770, %r21791, %r38, %r21667;
	// end inline asm
	// begin inline asm
	madc.hi.cc.u32 %r21774, %r21791, %r38, %r21671;
	// end inline asm
	// begin inline asm
	madc.lo.cc.u32 %r21778, %r21791, %r39, %r21675;
	// end inline asm
	// begin inline asm
	madc.hi.cc.u32 %r21782, %r21791, %r39, %r21679;
	// end inline asm
	// begin inline asm
	madc.lo.cc.u32 %r21786, %r21791, %r40, %r21683;
	// end inline asm
	// begin inline asm
	madc.hi.cc.u32 %r21790, %r21791, %r40, %r22021;
	// end inline asm
	// begin inline asm
	add.cc.u32 %r21794, %r21724, %r22024;
	// end inline asm
	// begin inline asm
	addc.cc.u32 %r21797, %r21762, %r21731;
	// end inline asm
	// begin inline asm
	addc.u32 %r21800, %r22021, %r22021;
	// end inline asm
	mul.lo.s32 	%r21867, %r21797, -460954743;
	// begin inline asm
	mad.lo.cc.u32 %r21803, %r21867, %r33, %r21797;
	// end inline asm
	// begin inline asm
	madc.hi.cc.u32 %r21807, %r21867, %r33, %r21766;
	// end inline asm
	// begin inline asm
	madc.lo.cc.u32 %r21811, %r21867, %r34, %r21770;
	// end inline asm
	// begin inline asm
	madc.hi.cc.u32 %r21815, %r21867, %r34, %r21774;
	// end inline asm
	// begin inline asm
	madc.lo.cc.u32 %r21819, %r21867, %r35, %r21778;
	// end inline asm
	// begin inline asm
	madc.hi.cc.u32 %r21823, %r21867, %r35, %r21782;
	// end inline asm
	// begin inline asm
	madc.lo.cc.u32 %r21827, %r21867, %r36, %r21786;
	// end inline asm
	// begin inline asm
	madc.hi.cc.u32 %r21831, %r21867, %r36, %r21790;
	// end inline asm
	// begin inline asm
	addc.cc.u32 %r21835, %r22021, %r22021;
	// end inline asm
	// begin inline asm
	mad.lo.cc.u32 %r21838, %r21867, %r37, %r21735;
	// end inline asm
	// begin inline asm
	madc.hi.cc.u32 %r21842, %r21867, %r37, %r21739;
	// end inline asm
	// begin inline asm
	madc.lo.cc.u32 %r21846, %r21867, %r38, %r21743;
	// end inline asm
	// begin inline asm
	madc.hi.cc.u32 %r21850, %r21867, %r38, %r21747;
	// end inline asm
	// begin inline asm
	madc.lo.cc.u32 %r21854, %r21867, %r39, %r21751;
	// end inline asm
	// begin inline asm
	madc.hi.cc.u32 %r21858, %r21867, %r39, %r21755;
	// end inline asm
	// begin inline asm
	madc.lo.cc.u32 %r21862, %r21867, %r40, %r21759;
	// end inline asm
	// begin inline asm
	madc.hi.cc.u32 %r21866, %r21867, %r40, %r22021;
	// end inline asm
	// begin inline asm
	add.cc.u32 %r21870, %r21800, %r22024;
	// end inline asm
	// begin inline asm
	addc.cc.u32 %r21873, %r21838, %r21807;
	// end inline asm
	// begin inline asm
	addc.u32 %r21876, %r22021, %r22021;
	// end inline asm
	mul.lo.s32 	%r21943, %r21873, -460954743;
	// begin inline asm
	mad.lo.cc.u32 %r21879, %r21943, %r33, %r21873;
	// end inline asm
	// begin inline asm
	madc.hi.cc.u32 %r21883, %r21943, %r33, %r21842;
	// end inline asm
	// begin inline asm
	madc.lo.cc.u32 %r21887, %r21943, %r34, %r21846;
	// end inline asm
	// begin inline asm
	madc.hi.cc.u32 %r21891, %r21943, %r34, %r21850;
	// end inline asm
	// begin inline asm
	madc.lo.cc.u32 %r21895, %r21943, %r35, %r21854;
	// end inline asm
	// begin inline asm
	madc.hi.cc.u32 %r21899, %r21943, %r35, %r21858;
	// end inline asm
	// begin inline asm
	madc.lo.cc.u32 %r21903, %r21943, %r36, %r21862;
	// end inline asm
	// begin inline asm
	madc.hi.cc.u32 %r21907, %r21943, %r36, %r21866;
	// end inline asm
	// begin inline asm
	addc.cc.u32 %r21911, %r22021, %r22021;
	// end inline asm
	// begin inline asm
	mad.lo.cc.u32 %r21914, %r21943, %r37, %r21811;
	// end inline asm
	// begin inline asm
	madc.hi.cc.u32 %r21918, %r21943, %r37, %r21815;
	// end inline asm
	// begin inline asm
	madc.lo.cc.u32 %r21922, %r21943, %r38, %r21819;
	// end inline asm
	// begin inline asm
	madc.hi.cc.u32 %r21926, %r21943, %r38, %r21823;
	// end inline asm
	// begin inline asm
	madc.lo.cc.u32 %r21930, %r21943, %r39, %r21827;
	// end inline asm
	// begin inline asm
	madc.hi.cc.u32 %r21934, %r21943, %r39, %r21831;
	// end inline asm
	// begin inline asm
	madc.lo.cc.u32 %r21938, %r21943, %r40, %r21835;
	// end inline asm
	// begin inline asm
	madc.hi.cc.u32 %r21942, %r21943, %r40, %r22021;
	// end inline asm
	// begin inline asm
	add.cc.u32 %r21946, %r21876, %r22024;
	// end inline asm
	// begin inline asm
	addc.cc.u32 %r21949, %r21914, %r21883;
	// end inline asm
	// begin inline asm
	addc.u32 %r21952, %r22021, %r22021;
	// end inline asm
	mul.lo.s32 	%r22019, %r21949, -460954743;
	// begin inline asm
	mad.lo.cc.u32 %r21955, %r22019, %r33, %r21949;
	// end inline asm
	// begin inline asm
	madc.hi.cc.u32 %r21959, %r22019, %r33, %r21918;
	// end inline asm
	// begin inline asm
	madc.lo.cc.u32 %r21963, %r22019, %r34, %r21922;
	// end inline asm
	// begin inline asm
	madc.hi.cc.u32 %r21967, %r22019, %r34, %r21926;
	// end inline asm
	// begin inline asm
	madc.lo.cc.u32 %r21971, %r22019, %r35, %r21930;
	// end inline asm
	// begin inline asm
	madc.hi.cc.u32 %r21975, %r22019, %r35, %r21934;
	// end inline asm
	// begin inline asm
	madc.lo.cc.u32 %r21979, %r22019, %r36, %r21938;
	// end inline asm
	// begin inline asm
	madc.hi.cc.u32 %r21983, %r22019, %r36, %r21942;
	// end inline asm
	// begin inline asm
	addc.cc.u32 %r21987, %r22021, %r22021;
	// end inline asm
	// begin inline asm
	mad.lo.cc.u32 %r21990, %r22019, %r37, %r21887;
	// end inline asm
	// begin inline asm
	madc.hi.cc.u32 %r21994, %r22019, %r37, %r21891;
	// end inline asm
	// begin inline asm
	madc.lo.cc.u32 %r21998, %r22019, %r38, %r21895;
	// end inline asm
	// begin inline asm
	madc.hi.cc.u32 %r22002, %r22019, %r38, %r21899;
	// end inline asm
	// begin inline asm
	madc.lo.cc.u32 %r22006, %r22019, %r39, %r21903;
	// end inline asm
	// begin inline asm
	madc.hi.cc.u32 %r22010, %r22019, %r39, %r21907;
	// end inline asm
	// begin inline asm
	madc.lo.cc.u32 %r22014, %r22019, %r40, %r21911;
	// end inline asm
	// begin inline asm
	madc.hi.cc.u32 %r22018, %r22019, %r40, %r22021;
	// end inline asm
	// begin inline asm
	add.cc.u32 %r22022, %r21952, %r22024;
	// end inline asm
	// begin inline asm
	addc.cc.u32 %r22025, %r21990, %r21959;
	// end inline asm
	// begin inline asm
	addc.cc.u32 %r22028, %r21994, %r21963;
	// end inline asm
	// begin inline asm
	addc.cc.u32 %r22031, %r21998, %r21967;
	// end inline asm
	// begin inline asm
	addc.cc.u32 %r22034, %r22002, %r21971;
	// end inline asm
	// begin inline asm
	addc.cc.u32 %r22037, %r22006, %r21975;
	// end inline asm
	// begin inline asm
	addc.cc.u32 %r22040, %r22010, %r21979;
	// end inline asm
	// begin inline asm
	addc.cc.u32 %r22043, %r22014, %r21983;
	// end inline asm
	// begin inline asm
	addc.cc.u32 %r22046, %r22018, %r21987;
	// end inline asm
	// begin inline asm
	add.cc.u32 %r25001, %r21382, %r22025;
	// end inline asm
	// begin inline asm
	addc.cc.u32 %r25002, %r21386, %r22028;
	// end inline asm
	// begin inline asm
	addc.cc.u32 %r25003, %r21390, %r22031;
	// end inline asm
	// begin inline asm
	addc.cc.u32 %r25004, %r21394, %r22034;
	// end inline asm
	// begin inline asm
	addc.cc.u32 %r25005, %r21398, %r22037;
	// end inline asm
	// begin inline asm
	addc.cc.u32 %r25006, %r21402, %r22040;
	// end inline asm
	// begin inline asm
	addc.cc.u32 %r25007, %r21406, %r22043;
	// end inline asm
	// begin inline asm
	addc.u32 %r25008, %r21410, %r22046;
	// end inline asm
	setp.gt.u32 	%p622, %r25008, %r40;
	@%p622 bra 	$L__BB0_228;
	setp.lt.u32 	%p623, %r25008, %r40;
	@%p623 bra 	$L__BB0_229;
	setp.gt.u32 	%p624, %r25007, %r36;
	@%p624 bra 	$L__BB0_228;
	setp.lt.u32 	%p625, %r25007, %r36;
	@%p625 bra 	$L__BB0_229;
	setp.gt.u32 	%p626, %r25006, %r39;
	@%p626 bra 	$L__BB0_228;
	setp.lt.u32 	%p627, %r25006, %r39;
	@%p627 bra 	$L__BB0_229;
	setp.gt.u32 	%p628, %r25005, %r35;
	@%p628 bra 	$L__BB0_228;
	setp.lt.u32 	%p629, %r25005, %r35;
	@%p629 bra 	$L__BB0_229;
	setp.gt.u32 	%p630, %r25004, %r38;
	@%p630 bra 	$L__BB0_228;
	setp.lt.u32 	%p631, %r25004, %r38;
	@%p631 bra 	$L__BB0_229;
	setp.gt.u32 	%p632, %r25003, %r34;
	@%p632 bra 	$L__BB0_228;
	setp.lt.u32 	%p633, %r25003, %r34;
	@%p633 bra 	$L__BB0_229;
	setp.gt.u32 	%p634, %r25002, %r37;
	@%p634 bra 	$L__BB0_228;
	setp.lt.u32 	%p635, %r25002, %r37;
	setp.lt.u32 	%p636, %r25001, %r33;
	or.pred  	%p637, %p635, %p636;
	@%p637 bra 	$L__BB0_229;
$L__BB0_228:
	// begin inline asm
	sub.cc.u32 %r25001, %r25001, %r33;
subc.cc.u32 %r25002, %r25002, %r37;
subc.cc.u32 %r25003, %r25003, %r34;
subc.cc.u32 %r25004, %r25004, %r38;
subc.cc.u32 %r25005, %r25005, %r35;
subc.cc.u32 %r25006, %r25006, %r39;
subc.cc.u32 %r25007, %r25007, %r36;
subc.u32 %r25008, %r25008, %r40;

	// end inline asm
$L__BB0_229:
	mov.b32 	%r23273, 0;
	// begin inline asm
	mad.lo.cc.u32 %r22097, %r1226, %r25218, %r23273;
	// end inline asm
	// begin inline asm
	madc.hi.cc.u32 %r22101, %r1226, %r25218, %r23273;
	// end inline asm
	// begin inline asm
	madc.lo.cc.u32 %r22105, %r1226, %r25220, %r23273;
	// end inline asm
	// begin inline asm
	madc.hi.cc.u32 %r22109, %r1226, %r25220, %r23273;
	// end inline asm
	// begin inline asm
	madc.lo.cc.u32 %r22113, %r1226, %r25222, %r23273;
	// end inline asm
	// begin inline asm
	madc.hi.cc.u32 %r22117, %r1226, %r25222, %r23273;
	// end inline asm
	// begin inline asm
	madc.lo.cc.u32 %r22121, %r1226, %r25224, %r23273;
	// end inline asm
	// begin inline asm
	madc.hi.cc.u32 %r22125, %r1226, %r25224, %r23273;
	// end inline asm
	// begin inline asm
	mad.lo.cc.u32 %r22129, %r1227, %r25217, %r22097;
	// end inline asm
	// begin inline asm
	madc.hi.cc.u32 %r22133, %r1227, %r25217, %r22101;
	// end inline asm
	// begin inline asm
	madc.lo.cc.u32 %r22137, %r1227, %r25219, %r22105;
	// end inline asm
	// begin inline asm
	madc.hi.cc.u32 %r22141, %r1227, %r25219, %r22109;
	// end inline asm
	// begin inline asm
	madc.lo.cc.u32 %r22145, %r1227, %r25221, %r22113;
	// end inline asm
	// begin inline asm
	madc.hi.cc.u32 %r22149, %r1227, %r25221, %r22117;
	// end inline asm
	// begin inline asm
	madc.lo.cc.u32 %r22153, %r1227, %r25223, %r22121;
	// end inline asm
	// begin inline asm
	madc.hi.cc.u32 %r22157, %r1227, %r25223, %r22125;
	// end inline asm
	// begin inline asm
	addc.cc.u32 %r22161, %r23273, %r23273;
	// end inline asm
	// begin inline asm
	mad.lo.cc.u32 %r22164, %r1228, %r25218, %r22137;
	// end inline asm
	// begin inline asm
	madc.hi.cc.u32 %r22168, %r1228, %r25218, %r22141;
	// end inline asm
	// begin inline asm
	madc.lo.cc.u32 %r22172, %r1228, %r25220, %r22145;
	// end inline asm
	// begin inline asm
	madc.hi.cc.u32 %r22176, %r1228, %r25220, %r22149;
	// end inline asm
	// begin inline asm
	madc.lo.cc.u32 %r22180, %r1228, %r25222, %r22153;
	// end inline asm
	// begin inline asm
	madc.hi.cc.u32 %r22184, %r1228, %r25222, %r22157;
	// end inline asm
	// begin inline asm
	madc.lo.cc.u32 %r22188, %r1228, %r25224, %r22161;
	// end inline asm
	// begin inline asm
	madc.hi.cc.u32 %r22192, %r1228, %r25224, %r23273;
	// end inline asm
	// begin inline asm
	mad.lo.cc.u32 %r22196, %r1229, %r25217, %r22164;
	// end inline asm
	// begin inline asm
	madc.hi.cc.u32 %r22200, %r1229, %r25217, %r22168;
	// end inline asm
	// begin inline asm
	madc.lo.cc.u32 %r22204, %r1229, %r25219, %r22172;
	// end inline asm
	// begin inline asm
	madc.hi.cc.u32 %r22208, %r1229, %r25219, %r22176;
	// end inline asm
	// begin inline asm
	madc.lo.cc.u32 %r22212, %r1229, %r25221, %r22180;
	// end inline asm
	// begin inline asm
	madc.hi.cc.u32 %r22216, %r1229, %r25221, %r22184;
	// end inline asm
	// begin inline asm
	madc.lo.cc.u32 %r22220, %r1229, %r25223, %r22188;
	// end inline asm
	// begin inline asm
	madc.hi.cc.u32 %r22224, %r1229, %r25223, %r22192;
	// end inline asm
	// begin inline asm
	addc.cc.u32 %r22228, %r23273, %r23273;
	// end inline asm
	// begin inline asm
	mad.lo.cc.u32 %r22231, %r1230, %r25218, %r22204;
	// end inline asm
	// begin inline asm
	madc.hi.cc.u32 %r22235, %r1230, %r25218, %r22208;
	// end inline asm
	// begin inline asm
	madc.lo.cc.u32 %r22239, %r1230, %r25220, %r22212;
	// end inline asm
	// begin inline asm
	madc.hi.cc.u32 %r22243, %r1230, %r25220, %r22216;
	// end inline asm
	// begin inline asm
	madc.lo.cc.u32 %r22247, %r1230, %r25222, %r22220;
	// end inline asm
	// begin inline asm
	madc.hi.cc.u32 %r22251, %r1230, %r25222, %r22224;
	// end inline asm
	// begin inline asm
	madc.lo.cc.u32 %r22255, %r1230, %r25224, %r22228;
	// end inline asm
	// begin inline asm
	madc.hi.cc.u32 %r22259, %r1230, %r25224, %r23273;
	// end inline asm
	// begin inline asm
	mad.lo.cc.u32 %r22263, %r1231, %r25217, %r22231;
	// end inline asm
	// begin inline asm
	madc.hi.cc.u32 %r22267, %r1231, %r25217, %r22235;
	// end inline asm
	// begin inline asm
	madc.lo.cc.u32 %r22271, %r1231, %r25219, %r22239;
	// end inline asm
	// begin inline asm
	madc.hi.cc.u32 %r22275, %r1231, %r25219, %r22243;
	// end inline asm
	// begin inline asm
	madc.lo.cc.u32 %r22279, %r1231, %r25221, %r22247;
	// end inline asm
	// begin inline asm
	madc.hi.cc.u32 %r22283, %r1231, %r25221, %r22251;
	// end inline asm
	// begin inline asm
	madc.lo.cc.u32 %r22287, %r1231, %r25223, %r22255;
	// end inline asm
	// begin inline asm
	madc.hi.cc.u32 %r22291, %r1231, %r25223, %r22259;
	// end inline asm
	// begin inline asm
	addc.cc.u32 %r22295, %r23273, %r23273;
	// end inline asm
	// begin inline asm
	mad.lo.cc.u32 %r22298, %r1232, %r25218, %r22271;
	// end inline asm
	// begin inline asm
	madc.hi.cc.u32 %r22302, %r1232, %r25218, %r22275;
	// end inline asm
	// begin inline asm
	madc.lo.cc.u32 %r22306, %r1232, %r25220, %r22279;
	// end inline asm
	// begin inline asm
	madc.hi.cc.u32 %r22310, %r1232, %r25220, %r22283;
	// end inline asm
	// begin inline asm
	madc.lo.cc.u32 %r22314, %r1232, %r25222, %r22287;
	// end inline asm
	// begin inline asm
	madc.hi.cc.u32 %r22318, %r1232, %r25222, %r22291;
	// end inline asm
	// begin inline asm
	madc.lo.cc.u32 %r22322, %r1232, %r25224, %r22295;
	// end inline asm
	// begin inline asm
	madc.hi.cc.u32 %r22326, %r1232, %r25224, %r23273;
	// end inline asm
	// begin inline asm
	mad.lo.cc.u32 %r22330, %r1233, %r25217, %r22298;
	// end inline asm
	// begin inline asm
	madc.hi.cc.u32 %r22334, %r1233, %r25217, %r22302;
	// end inline asm
	// begin inline asm
	madc.lo.cc.u32 %r22338, %r1233, %r25219, %r22306;
	// end inline asm
	// begin inline asm
	madc.hi.cc.u32 %r22342, %r1233, %r25219, %r22310;
	// end inline asm
	// begin inline asm
	madc.lo.cc.u32 %r22346, %r1233, %r25221, %r22314;
	// end inline asm
	// begin inline asm
	madc.hi.cc.u32 %r22350, %r1233, %r25221, %r22318;
	// end inline asm
	// begin inline asm
	madc.lo.cc.u32 %r22354, %r1233, %r25223, %r22322;
	// end inline asm
	// begin inline asm
	madc.hi.cc.u32 %r22358, %r1233, %r25223, %r22326;
	// end inline asm
	// begin inline asm
	addc.cc.u32 %r22362, %r23273, %r23273;
	// end inline asm
	// begin inline asm
	mad.lo.cc.u32 %r22365, %r1226, %r25217, %r23273;
	// end inline asm
	// begin inline asm
	madc.hi.cc.u32 %r22369, %r1226, %r25217, %r22129;
	// end inline asm
	// begin inline asm
	madc.lo.cc.u32 %r22373, %r1226, %r25219, %r22133;
	// end inline asm
	// begin inline asm
	madc.hi.cc.u32 %r22377, %r1226, %r25219, %r22196;
	// end inline asm
	// begin inline asm
	madc.lo.cc.u32 %r22381, %r1226, %r25221, %r22200;
	// end inline asm
	// begin inline asm
	madc.hi.cc.u32 %r22385, %r1226, %r25221, %r22263;
	// end inline asm
	// begin inline asm
	madc.lo.cc.u32 %r22389, %r1226, %r25223, %r22267;
	// end inline asm
	// begin inline asm
	madc.hi.cc.u32 %r22393, %r1226, %r25223, %r22330;
	// end inline asm
	// begin inline asm
	addc.cc.u32 %r22397, %r22334, %r23273;
	// end inline asm
	// begin inline asm
	addc.cc.u32 %r22400, %r22338, %r23273;
	// end inline asm
	// begin inline asm
	addc.cc.u32 %r22403, %r23273, %r23273;
	// end inline asm
	// begin inline asm
	mad.lo.cc.u32 %r22406, %r1227, %r25218, %r22373;
	// end inline asm
	// begin inline asm
	madc.hi.cc.u32 %r22410, %r1227, %r25218, %r22377;
	// end inline asm
	// begin inline asm
	madc.lo.cc.u32 %r22414, %r1227, %r25220, %r22381;
	// end inline asm
	// begin inline asm
	madc.hi.cc.u32 %r22418, %r1227, %r25220, %r22385;
	// end inline asm
	// begin inline asm
	madc.lo.cc.u32 %r22422, %r1227, %r25222, %r22389;
	// end inline asm
	// begin inline asm
	madc.hi.cc.u32 %r22426, %r1227, %r25222, %r22393;
	// end inline asm
	// begin inline asm
	madc.lo.cc.u32 %r22430, %r1227, %r25224, %r22397;
	// end inline asm
	// begin inline asm
	madc.hi.cc.u32 %r22434, %r1227, %r25224, %r22400;
	// end inline asm
	// begin inline asm
	addc.cc.u32 %r22438, %r22403, %r23273;
	// end inline asm
	// begin inline asm
	mad.lo.cc.u32 %r22441, %r1228, %r25217, %r22406;
	// end inline asm
	// begin inline asm
	madc.hi.cc.u32 %r22445, %r1228, %r25217, %r22410;
	// end inline asm
	// begin inline asm
	madc.lo.cc.u32 %r22449, %r1228, %r25219, %r22414;
	// end inline asm
	// begin inline asm
	madc.hi.cc.u32 %r22453, %r1228, %r25219, %r22418;
	// end inline asm
	// begin inline asm
	madc.lo.cc.u32 %r22457, %r1228, %r25221, %r22422;
	// end inline asm
	// begin inline asm
	madc.hi.cc.u32 %r22461, %r1228, %r25221, %r22426;
	// end inline asm
	// begin inline asm
	madc.lo.cc.u32 %r22465, %r1228, %r25223, %r22430;
	// end inline asm
	// begin inline asm
	madc.hi.cc.u32 %r22469, %r1228, %r25223, %r22434;
	// end inline asm
	// begin inline asm
	addc.cc.u32 %r22473, %r22342, %r22438;
	// end inline asm
	// begin inline asm
	addc.cc.u32 %r22476, %r22346, %r23273;
	// end inline asm
	// begin inline asm
	addc.cc.u32 %r22479, %r23273, %r23273;
	// end inline asm
	// begin inline asm
	mad.lo.cc.u32 %r22482, %r1229, %r25218, %r22449;
	// end inline asm
	// begin inline asm
	madc.hi.cc.u32 %r22486, %r1229, %r25218, %r22453;
	// end inline asm
	// begin inline asm
	madc.lo.cc.u32 %r22490, %r1229, %r25220, %r22457;
	// end inline asm
	// begin inline asm
	madc.hi.cc.u32 %r22494, %r1229, %r25220, %r22461;
	// end inline asm
	// begin inline asm
	madc.lo.cc.u32 %r22498, %r1229, %r25222, %r22465;
	// end inline asm
	// begin inline asm
	madc.hi.cc.u32 %r22502, %r1229, %r25222, %r22469;
	// end inline asm
	// begin inline asm
	madc.lo.cc.u32 %r22506, %r1229, %r25224, %r22473;
	// end inline asm
	// begin inline asm
	madc.hi.cc.u32 %r22510, %r1229, %r25224, %r22476;
	// end inline asm
	// begin inline asm
	addc.cc.u32 %r22514, %r22479, %r23273;
	// end inline asm
	// begin inline asm
	mad.lo.cc.u32 %r22517, %r1230, %r25217, %r22482;
	// end inline asm
	// begin inline asm
	madc.hi.cc.u32 %r22521, %r1230, %r25217, %r22486;
	// end inline asm
	// begin inline asm
	madc.lo.cc.u32 %r22525, %r1230, %r25219, %r22490;
	// end inline asm
	// begin inline asm
	madc.hi.cc.u32 %r22529, %r1230, %r25219, %r22494;
	// end inline asm
	// begin inline asm
	madc.lo.cc.u32 %r22533, %r1230, %r25221, %r22498;
	// end inline asm
	// begin inline asm
	madc.hi.cc.u32 %r22537, %r1230, %r25221, %r22502;
	// end inline asm
	// begin inline asm
	madc.lo.cc.u32 %r22541, %r1230, %r25223, %r22506;
	// end inline asm
	// begin inline asm
	madc.hi.cc.u32 %r22545, %r1230, %r25223, %r22510;
	// end inline asm
	// begin inline asm
	addc.cc.u32 %r22549, %r22350, %r22514;
	// end inline asm
	// begin inline asm
	addc.cc.u32 %r22552, %r22354, %r23273;
	// end inline asm
	// begin inline asm
	addc.cc.u32 %r22555, %r23273, %r23273;
	// end inline asm
	// begin inline asm
	mad.lo.cc.u32 %r22558, %r1231, %r25218, %r22525;
	// end inline asm
	// begin inline asm
	madc.hi.cc.u32 %r22562, %r1231, %r25218, %r22529;
	// end inline asm
	// begin inline asm
	madc.lo.cc.u32 %r22566, %r1231, %r25220, %r22533;
	// end inline asm
	// begin inline asm
	madc.hi.cc.u32 %r22570, %r1231, %r25220, %r22537;
	// end inline asm
	// begin inline asm
	madc.lo.cc.u32 %r22574, %r1231, %r25222, %r22541;
	// end inline asm
	// begin inline asm
	madc.hi.cc.u32 %r22578, %r1231, %r25222, %r22545;
	// end inline asm
	// begin inline asm
	madc.lo.cc.u32 %r22582, %r1231, %r25224, %r22549;
	// end inline asm
	// begin inline asm
	madc.hi.cc.u32 %r22586, %r1231, %r25224, %r22552;
	// end inline asm
	// begin inline asm
	addc.cc.u32 %r22590, %r22555, %r23273;
	// end inline asm
	// begin inline asm
	mad.lo.cc.u32 %r22593, %r1232, %r25217, %r22558;
	// end inline asm
	// begin inline asm
	madc.hi.cc.u32 %r22597, %r1232, %r25217, %r22562;
	// end inline asm
	// begin inline asm
	madc.lo.cc.u32 %r22601, %r1232, %r25219, %r22566;
	// end inline asm
	// begin inline asm
	madc.hi.cc.u32 %r22605, %r1232, %r25219, %r22570;
	// end inline asm
	// begin inline asm
	madc.lo.cc.u32 %r22609, %r1232, %r25221, %r22574;
	// end inline asm
	// begin inline asm
	madc.hi.cc.u32 %r22613, %r1232, %r25221, %r22578;
	// end inline asm
	// begin inline asm
	madc.lo.cc.u32 %r22617, %r1232, %r25223, %r22582;
	// end inline asm
	// begin inline asm
	madc.hi.cc.u32 %r22621, %r1232, %r25223, %r22586;
	// end inline asm
	// begin inline asm
	addc.cc.u32 %r22625, %r22358, %r22590;
	// end inline asm
	// begin inline asm
	addc.cc.u32 %r22628, %r22362, %r23273;
	// end inline asm
	// begin inline asm
	addc.cc.u32 %r22631, %r23273, %r23273;
	// end inline asm
	// begin inline asm
	mad.lo.cc.u32 %r22634, %r1233, %r25218, %r22601;
	// end inline asm
	// begin inline asm
	madc.hi.cc.u32 %r22638, %r1233, %r25218, %r22605;
	// end inline asm
	// begin inline asm
	madc.lo.cc.u32 %r22642, %r1233, %r25220, %r22609;
	// end inline asm
	// begin inline asm
	madc.hi.cc.u32 %r22646, %r1233, %r25220, %r22613;
	// end inline asm
	// begin inline asm
	madc.lo.cc.u32 %r22650, %r1233, %r25222, %r22617;
	// end inline asm
	// begin inline asm
	madc.hi.cc.u32 %r22654, %r1233, %r25222, %r22621;
	// end inline asm
	// begin inline asm
	madc.lo.cc.u32 %r22658, %r1233, %r25224, %r22625;
	// end inline asm
	// begin inline asm
	madc.hi.cc.u32 %r22662, %r1233, %r25224, %r22628;
	// end inline asm
	mov.b32 	%r23276, -1;
	// begin inline asm
	add.cc.u32 %r22666, %r23273, %r23276;
	// end inline asm
	// begin inline asm
	addc.cc.u32 %r22669, %r22365, %r23273;
	// end inline asm
	// begin inline asm
	addc.u32 %r22672, %r23273, %r23273;
	// end inline asm
	mul.lo.s32 	%r22739, %r22669, -460954743;
	// begin inline asm
	mad.lo.cc.u32 %r22675, %r22739, %r33, %r22669;
	// end inline asm
	// begin inline asm
	madc.hi.cc.u32 %r22679, %r22739, %r33, %r22369;
	// end inline asm
	// begin inline asm
	madc.lo.cc.u32 %r22683, %r22739, %r34, %r22441;
	// end inline asm
	// begin inline asm
	madc.hi.cc.u32 %r22687, %r22739, %r34, %r22445;
	// end inline asm
	// begin inline asm
	madc.lo.cc.u32 %r22691, %r22739, %r35, %r22517;
	// end inline asm
	// begin inline asm
	madc.hi.cc.u32 %r22695, %r22739, %r35, %r22521;
	// end inline asm
	// begin inline asm
	madc.lo.cc.u32 %r22699, %r22739, %r36, %r22593;
	// end inline asm
	// begin inline asm
	madc.hi.cc.u32 %r22703, %r22739, %r36, %r22597;
	// end inline asm
	// begin inline asm
	addc.cc.u32 %r22707, %r23273, %r23273;
	// end inline asm
	// begin inline asm
	mad.lo.cc.u32 %r22710, %r22739, %r37, %r23273;
	// end inline asm
	// begin inline asm
	madc.hi.cc.u32 %r22714, %r22739, %r37, %r23273;
	// end inline asm
	// begin inline asm
	madc.lo.cc.u32 %r22718, %r22739, %r38, %r23273;
	// end inline asm
	// begin inline asm
	madc.hi.cc.u32 %r22722, %r22739, %r38, %r23273;
	// end inline asm
	// begin inline asm
	madc.lo.cc.u32 %r22726, %r22739, %r39, %r23273;
	// end inline asm
	// begin inline asm
	madc.hi.cc.u32 %r22730, %r22739, %r39, %r23273;
	// end inline asm
	// begin inline asm
	madc.lo.cc.u32 %r22734, %r22739, %r40, %r23273;
	// end inline asm
	// begin inline asm
	madc.hi.cc.u32 %r22738, %r22739, %r40, %r23273;
	// end inline asm
	// begin inline asm
	add.cc.u32 %r22742, %r22672, %r23276;
	// end inline asm
	// begin inline asm
	addc.cc.u32 %r22745, %r22710, %r22679;
	// end inline asm
	// begin inline asm
	addc.u32 %r22748, %r23273, %r23273;
	// end inline asm
	mul.lo.s32 	%r22815, %r22745, -460954743;
	// begin inline asm
	mad.lo.cc.u32 %r22751, %r22815, %r33, %r22745;
	// end inline asm
	// begin inline asm
	madc.hi.cc.u32 %r22755, %r22815, %r33, %r22714;
	// end inline asm
	// begin inline asm
	madc.lo.cc.u32 %r22759, %r22815, %r34, %r22718;
	// end inline asm
	// begin inline asm
	madc.hi.cc.u32 %r22763, %r22815, %r34, %r22722;
	// end inline asm
	// begin inline asm
	madc.lo.cc.u32 %r22767, %r22815, %r35, %r22726;
	// end inline asm
	// begin inline asm
	madc.hi.cc.u32 %r22771, %r22815, %r35, %r22730;
	// end inline asm
	// begin inline asm
	madc.lo.cc.u32 %r22775, %r22815, %r36, %r22734;
	// end inline asm
	// begin inline asm
	madc.hi.cc.u32 %r22779, %r22815, %r36, %r22738;
	// end inline asm
	// begin inline asm
	addc.cc.u32 %r22783, %r23273, %r23273;
	// end inline asm
	// begin inline asm
	mad.lo.cc.u32 %r22786, %r22815, %r37, %r22683;
	// end inline asm
	// begin inline asm
	madc.hi.cc.u32 %r22790, %r22815, %r37, %r22687;
	// end inline asm
	// begin inline asm
	madc.lo.cc.u32 %r22794, %r22815, %r38, %r22691;
	// end inline asm
	// begin inline asm
	madc.hi.cc.u32 %r22798, %r22815, %r38, %r22695;
	// end inline asm
	// begin inline asm
	madc.lo.cc.u32 %r22802, %r22815, %r39, %r22699;
	// end inline asm
	// begin inline asm
	madc.hi.cc.u32 %r22806, %r22815, %r39, %r22703;
	// end inline asm
	// begin inline asm
	madc.lo.cc.u32 %r22810, %r22815, %r40, %r22707;
	// end inline asm
	// begin inline asm
	madc.hi.cc.u32 %r22814, %r22815, %r40, %r23273;
	// end inline asm
	// begin inline asm
	add.cc.u32 %r22818, %r22748, %r23276;
	// end inline asm
	// begin inline asm
	addc.cc.u32 %r22821, %r22786, %r22755;
	// end inline asm
	// begin inline asm
	addc.u32 %r22824, %r23273, %r23273;
	// end inline asm
	mul.lo.s32 	%r22891, %r22821, -460954743;
	// begin inline asm
	mad.lo.cc.u32 %r22827, %r22891, %r33, %r22821;
	// end inline asm
	// begin inline asm
	madc.hi.cc.u32 %r22831, %r22891, %r33, %r22790;
	// end inline asm
	// begin inline asm
	madc.lo.cc.u32 %r22835, %r22891, %r34, %r22794;
	// end inline asm
	// begin inline asm
	madc.hi.cc.u32 %r22839, %r22891, %r34, %r22798;
	// end inline asm
	// begin inline asm
	madc.lo.cc.u32 %r22843, %r22891, %r35, %r22802;
	// end inline asm
	// begin inline asm
	madc.hi.cc.u32 %r22847, %r22891, %r35, %r22806;
	// end inline asm
	// begin inline asm
	madc.lo.cc.u32 %r22851, %r22891, %r36, %r22810;
	// end inline asm
	// begin inline asm
	madc.hi.cc.u32 %r22855, %r22891, %r36, %r22814;
	// end inline asm
	// begin inline asm
	addc.cc.u32 %r22859, %r23273, %r23273;
	// end inline asm
	// begin inline asm
	mad.lo.cc.u32 %r22862, %r22891, %r37, %r22759;
	// end inline asm
	// begin inline asm
	madc.hi.cc.u32 %r22866, %r22891, %r37, %r22763;
	// end inline asm
	// begin inline asm
	madc.lo.cc.u32 %r22870, %r22891, %r38, %r22767;
	// end inline asm
	// begin inline asm
	madc.hi.cc.u32 %r22874, %r22891, %r38, %r22771;
	// end inline asm
	// begin inline asm
	madc.lo.cc.u32 %r22878, %r22891, %r39, %r22775;
	// end inline asm
	// begin inline asm
	madc.hi.cc.u32 %r22882, %r22891, %r39, %r22779;
	// end inline asm
	// begin inline asm
	madc.lo.cc.u32 %r22886, %r22891, %r40, %r22783;
	// end inline asm
	// begin inline asm
	madc.hi.cc.u32 %r22890, %r22891, %r40, %r23273;
	// end inline asm
	// begin inline asm
	add.cc.u32 %r22894, %r22824, %r23276;
	// end inline asm
	// begin inline asm
	addc.cc.u32 %r22897, %r22862, %r22831;
	// end inline asm
	// begin inline asm
	addc.u32 %r22900, %r23273, %r23273;
	// end inline asm
	mul.lo.s32 	%r22967, %r22897, -460954743;
	// begin inline asm
	mad.lo.cc.u32 %r22903, %r22967, %r33, %r22897;
	// end inline asm
	// begin inline asm
	madc.hi.cc.u32 %r22907, %r22967, %r33, %r22866;
	// end inline asm
	// begin inline asm
	madc.lo.cc.u32 %r22911, %r22967, %r34, %r22870;
	// end inline asm
	// begin inline asm
	madc.hi.cc.u32 %r22915, %r22967, %r34, %r22874;
	// end inline asm
	// begin inline asm
	madc.lo.cc.u32 %r22919, %r22967, %r35, %r22878;
	// end inline asm
	// begin inline asm
	madc.hi.cc.u32 %r22923, %r22967, %r35, %r22882;
	// end inline asm
	// begin inline asm
	madc.lo.cc.u32 %r22927, %r22967, %r36, %r22886;
	// end inline asm
	// begin inline asm
	madc.hi.cc.u32 %r22931, %r22967, %r36, %r22890;
	// end inline asm
	// begin inline asm
	addc.cc.u32 %r22935, %r23273, %r23273;
	// end inline asm
	// begin inline asm
	mad.lo.cc.u32 %r22938, %r22967, %r37, %r22835;
	// end inline asm
	// begin inline asm
	madc.hi.cc.u32 %r22942, %r22967, %r37, %r22839;
	// end inline asm
	// begin inline asm
	madc.lo.cc.u32 %r22946, %r22967, %r38, %r22843;
	// end inline asm
	// begin inline asm
	madc.hi.cc.u32 %r22950, %r22967, %r38, %r22847;
	// end inline asm
	// begin inline asm
	madc.lo.cc.u32 %r22954, %r22967, %r39, %r22851;
	// end inline asm
	// begin inline asm
	madc.hi.cc.u32 %r22958, %r22967, %r39, %r22855;
	// end inline asm
	// begin inline asm
	madc.lo.cc.u32 %r22962, %r22967, %r40, %r22859;
	// end inline asm
	// begin inline asm
	madc.hi.cc.u32 %r22966, %r22967, %r40, %r23273;
	// end inline asm
	// begin inline asm
	add.cc.u32 %r22970, %r22900, %r23276;
	// end inline asm
	// begin inline asm
	addc.cc.u32 %r22973, %r22938, %r22907;
	// end inline asm
	// begin inline asm
	addc.u32 %r22976, %r23273, %r23273;
	// end inline asm
	mul.lo.s32 	%r23043, %r22973, -460954743;
	// begin inline asm
	mad.lo.cc.u32 %r22979, %r23043, %r33, %r22973;
	// end inline asm
	// begin inline asm
	madc.hi.cc.u32 %r22983, %r23043, %r33, %r22942;
	// end inline asm
	// begin inline asm
	madc.lo.cc.u32 %r22987, %r23043, %r34, %r22946;
	// end inline asm
	// begin inline asm
	madc.hi.cc.u32 %r22991, %r23043, %r34, %r22950;
	// end inline asm
	// begin inline asm
	madc.lo.cc.u32 %r22995, %r23043, %r35, %r22954;
	// end inline asm
	// begin inline asm
	madc.hi.cc.u32 %r22999, %r23043, %r35, %r22958;
	// end inline asm
	// begin inline asm
	madc.lo.cc.u32 %r23003, %r23043, %r36, %r22962;
	// end inline asm
	// begin inline asm
	madc.hi.cc.u32 %r23007, %r23043, %r36, %r22966;
	// end inline asm
	// begin inline asm
	addc.cc.u32 %r23011, %r23273, %r23273;
	// end inline asm
	// begin inline asm
	mad.lo.cc.u32 %r23014, %r23043, %r37, %r22911;
	// end inline asm
	// begin inline asm
	madc.hi.cc.u32 %r23018, %r23043, %r37, %r22915;
	// end inline asm
	// begin inline asm
	madc.lo.cc.u32 %r23022, %r23043, %r38, %r22919;
	// end inline asm
	// begin inline asm
	madc.hi.cc.u32 %r23026, %r23043, %r38, %r22923;
	// end inline asm
	// begin inline asm
	madc.lo.cc.u32 %r23030, %r23043, %r39, %r22927;
	// end inline asm
	// begin inline asm
	madc.hi.cc.u32 %r23034, %r23043, %r39, %r22931;
	// end inline asm
	// begin inline asm
	madc.lo.cc.u32 %r23038, %r23043, %r40, %r22935;
	// end inline asm
	// begin inline asm
	madc.hi.cc.u32 %r23042, %r23043, %r40, %r23273;
	// end inline asm
	// begin inline asm
	add.cc.u32 %r23046, %r22976, %r23276;
	// end inline asm
	// begin inline asm
	addc.cc.u32 %r23049, %r23014, %r22983;
	// end inline asm
	// begin inline asm
	addc.u32 %r23052, %r23273, %r23273;
	// end inline asm
	mul.lo.s32 	%r23119, %r23049, -460954743;
	// begin inline asm
	mad.lo.cc.u32 %r23055, %r23119, %r33, %r23049;
	// end inline asm
	// begin inline asm
	madc.hi.cc.u32 %r23059, %r23119, %r33, %r23018;
	// end inline asm
	// begin inline asm
	madc.lo.cc.u32 %r23063, %r23119, %r34, %r23022;
	// end inline asm
	// begin inline asm
	madc.hi.cc.u32 %r23067, %r23119, %r34, %r23026;
	// end inline asm
	// begin inline asm
	madc.lo.cc.u32 %r23071, %r23119, %r35, %r23030;
	// end inline asm
	// begin inline asm
	madc.hi.cc.u32 %r23075, %r23119, %r35, %r23034;
	// end inline asm
	// begin inline asm
	madc.lo.cc.u32 %r23079, %r23119, %r36, %r23038;
	// end inline asm
	// begin inline asm
	madc.hi.cc.u32 %r23083, %r23119, %r36, %r23042;
	// end inline asm
	// begin inline asm
	addc.cc.u32 %r23087, %r23273, %r23273;
	// end inline asm
	// begin inline asm
	mad.lo.cc.u32 %r23090, %r23119, %r37, %r22987;
	// end inline asm
	// begin inline asm
	madc.hi.cc.u32 %r23094, %r23119, %r37, %r22991;
	// end inline asm
	// begin inline asm
	madc.lo.cc.u32 %r23098, %r23119, %r38, %r22995;
	// end inline asm
	// begin inline asm
	madc.hi.cc.u32 %r23102, %r23119, %r38, %r22999;
	// end inline asm
	// begin inline asm
	madc.lo.cc.u32 %r23106, %r23119, %r39, %r23003;
	// end inline asm
	// begin inline asm
	madc.hi.cc.u32 %r23110, %r23119, %r39, %r23007;
	// end inline asm
	// begin inline asm
	madc.lo.cc.u32 %r23114, %r23119, %r40, %r23011;
	// end inline asm
	// begin inline asm
	madc.hi.cc.u32 %r23118, %r23119, %r40, %r23273;
	// end inline asm
	// begin inline asm
	add.cc.u32 %r23122, %r23052, %r23276;
	// end inline asm
	// begin inline asm
	addc.cc.u32 %r23125, %r23090, %r23059;
	// end inline asm
	// begin inline asm
	addc.u32 %r23128, %r23273, %r23273;
	// end inline asm
	mul.lo.s32 	%r23195, %r23125, -460954743;
	// begin inline asm
	mad.lo.cc.u32 %r23131, %r23195, %r33, %r23125;
	// end inline asm
	// begin inline asm
	madc.hi.cc.u32 %r23135, %r23195, %r33, %r23094;
	// end inline asm
	// begin inline asm
	madc.lo.cc.u32 %r23139, %r23195, %r34, %r23098;
	// end inline asm
	// begin inline asm
	madc.hi.cc.u32 %r23143, %r23195, %r34, %r23102;
	// end inline asm
	// begin inline asm
	madc.lo.cc.u32 %r23147, %r23195, %r35, %r23106;
	// end inline asm
	// begin inline asm
	madc.hi.cc.u32 %r23151, %r23195, %r35, %r23110;
	// end inline asm
	// begin inline asm
	madc.lo.cc.u32 %r23155, %r23195, %r36, %r23114;
	// end inline asm
	// begin inline asm
	madc.hi.cc.u32 %r23159, %r23195, %r36, %r23118;
	// end inline asm
	// begin inline asm
	addc.cc.u32 %r23163, %r23273, %r23273;
	// end inline asm
	// begin inline asm
	mad.lo.cc.u32 %r23166, %r23195, %r37, %r23063;
	// end inline asm
	// begin inline asm
	madc.hi.cc.u32 %r23170, %r23195, %r37, %r23067;
	// end inline asm
	// begin inline asm
	madc.lo.cc.u32 %r23174, %r23195, %r38, %r23071;
	// end inline asm
	// begin inline asm
	madc.hi.cc.u32 %r23178, %r23195, %r38, %r23075;
	// end inline asm
	// begin inline asm
	madc.lo.cc.u32 %r23182, %r23195, %r39, %r23079;
	// end inline asm
	// begin inline asm
	madc.hi.cc.u32 %r23186, %r23195, %r39, %r23083;
	// end inline asm
	// begin inline asm
	madc.lo.cc.u32 %r23190, %r23195, %r40, %r23087;
	// end inline asm
	// begin inline asm
	madc.hi.cc.u32 %r23194, %r23195, %r40, %r23273;
	// end inline asm
	// begin inline asm
	add.cc.u32 %r23198, %r23128, %r23276;
	// end inline asm
	// begin inline asm
	addc.cc.u32 %r23201, %r23166, %r23135;
	// end inline asm
	// begin inline asm
	addc.u32 %r23204, %r23273, %r23273;
	// end inline asm
	mul.lo.s32 	%r23271, %r23201, -460954743;
	// begin inline asm
	mad.lo.cc.u32 %r23207, %r23271, %r33, %r23201;
	// end inline asm
	// begin inline asm
	madc.hi.cc.u32 %r23211, %r23271, %r33, %r23170;
	// end inline asm
	// begin inline asm
	madc.lo.cc.u32 %r23215, %r23271, %r34, %r23174;
	// end inline asm
	// begin inline asm
	madc.hi.cc.u32 %r23219, %r23271, %r34, %r23178;
	// end inline asm
	// begin inline asm
	madc.lo.cc.u32 %r23223, %r23271, %r35, %r23182;
	// end inline asm
	// begin inline asm
	madc.hi.cc.u32 %r23227, %r23271, %r35, %r23186;
	// end inline asm
	// begin inline asm
	madc.lo.cc.u32 %r23231, %r23271, %r36, %r23190;
	// end inline asm
	// begin inline asm
	madc.hi.cc.u32 %r23235, %r23271, %r36, %r23194;
	// end inline asm
	// begin inline asm
	addc.cc.u32 %r23239, %r23273, %r23273;
	// end inline asm
	// begin inline asm
	mad.lo.cc.u32 %r23242, %r23271, %r37, %r23139;
	// end inline asm
	// begin inline asm
	madc.hi.cc.u32 %r23246, %r23271, %r37, %r23143;
	// end inline asm
	// begin inline asm
	madc.lo.cc.u32 %r23250, %r23271, %r38, %r23147;
	// end inline asm
	// begin inline asm
	madc.hi.cc.u32 %r23254, %r23271, %r38, %r23151;
	// end inline asm
	// begin inline asm
	madc.lo.cc.u32 %r23258, %r23271, %r39, %r23155;
	// end inline asm
	// begin inline asm
	madc.hi.cc.u32 %r23262, %r23271, %r39, %r23159;
	// end inline asm
	// begin inline asm
	madc.lo.cc.u32 %r23266, %r23271, %r40, %r23163;
	// end inline asm
	// begin inline asm
	madc.hi.cc.u32 %r23270, %r23271, %r40, %r23273;
	// end inline asm
	// begin inline asm
	add.cc.u32 %r23274, %r23204, %r23276;
	// end inline asm
	// begin inline asm
	addc.cc.u32 %r23277, %r23242, %r23211;
	// end inline asm
	// begin inline asm
	addc.cc.u32 %r23280, %r23246, %r23215;
	// end inline asm
	// begin inline asm
	addc.cc.u32 %r23283, %r23250, %r23219;
	// end inline asm
	// begin inline asm
	addc.cc.u32 %r23286, %r23254, %r23223;
	// end inline asm
	// begin inline asm
	addc.cc.u32 %r23289, %r23258, %r23227;
	// end inline asm
	// begin inline asm
	addc.cc.u32 %r23292, %r23262, %r23231;
	// end inline asm
	// begin inline asm
	addc.cc.u32 %r23295, %r23266, %r23235;
	// end inline asm
	// begin inline asm
	addc.cc.u32 %r23298, %r23270, %r23239;
	// end inline asm
	// begin inline asm
	add.cc.u32 %r25009, %r22634, %r23277;
	// end inline asm
	// begin inline asm
	addc.cc.u32 %r25010, %r22638, %r23280;
	// end inline asm
	// begin inline asm
	addc.cc.u32 %r25011, %r22642, %r23283;
	// end inline asm
	// begin inline asm
	addc.cc.u32 %r25012, %r22646, %r23286;
	// end inline asm
	// begin inline asm
	addc.cc.u32 %r25013, %r22650, %r23289;
	// end inline asm
	// begin inline asm
	addc.cc.u32 %r25014, %r22654, %r23292;
	// end inline asm
	// begin inline asm
	addc.cc.u32 %r25015, %r22658, %r23295;
	// end inline asm
	// begin inline asm
	addc.u32 %r25016, %r22662, %r23298;
	// end inline asm
	setp.gt.u32 	%p638, %r25016, %r40;
	@%p638 bra 	$L__BB0_243;
	setp.lt.u32 	%p639, %r25016, %r40;
	@%p639 bra 	$L__BB0_244;
	setp.gt.u32 	%p640, %r25015, %r36;
	@%p640 bra 	$L__BB0_243;
	setp.lt.u32 	%p641, %r25015, %r36;
	@%p641 bra 	$L__BB0_244;
	setp.gt.u32 	%p642, %r25014, %r39;
	@%p642 bra 	$L__BB0_243;
	setp.lt.u32 	%p643, %r25014, %r39;
	@%p643 bra 	$L__BB0_244;
	setp.gt.u32 	%p644, %r25013, %r35;
	@%p644 bra 	$L__BB0_243;
	setp.lt.u32 	%p645, %r25013, %r35;
	@%p645 bra 	$L__BB0_244;
	setp.gt.u32 	%p646, %r25012, %r38;
	@%p646 bra 	$L__BB0_243;
	setp.lt.u32 	%p647, %r25012, %r38;
	@%p647 bra 	$L__BB0_244;
	setp.gt.u32 	%p648, %r25011, %r34;
	@%p648 bra 	$L__BB0_243;
	setp.lt.u32 	%p649, %r25011, %r34;
	@%p649 bra 	$L__BB0_244;
	setp.gt.u32 	%p650, %r25010, %r37;
	@%p650 bra 	$L__BB0_243;
	setp.lt.u32 	%p651, %r25010, %r37;
	setp.lt.u32 	%p652, %r25009, %r33;
	or.pred  	%p653, %p651, %p652;
	@%p653 bra 	$L__BB0_244;
$L__BB0_243:
	// begin inline asm
	sub.cc.u32 %r25009, %r25009, %r33;
subc.cc.u32 %r25010, %r25010, %r37;
subc.cc.u32 %r25011, %r25011, %r34;
subc.cc.u32 %r25012, %r25012, %r38;
subc.cc.u32 %r25013, %r25013, %r35;
subc.cc.u32 %r25014, %r25014, %r39;
subc.cc.u32 %r25015, %r25015, %r36;
subc.u32 %r25016, %r25016, %r40;

	// end inline asm
$L__BB0_244:
	shf.l.wrap.b32 	%r25241, %r25015, %r25016, 1;
	shf.l.wrap.b32 	%r25242, %r25014, %r25015, 1;
	shf.l.wrap.b32 	%r25243, %r25013, %r25014, 1;
	shf.l.wrap.b32 	%r25244, %r25012, %r25013, 1;
	shf.l.wrap.b32 	%r25245, %r25011, %r25012, 1;
	shf.l.wrap.b32 	%r25246, %r25010, %r25011, 1;
	shf.l.wrap.b32 	%r25247, %r25009, %r25010, 1;
	shl.b32 	%r25248, %r25009, 1;
	setp.gt.u32 	%p654, %r25241, %r40;
	@%p654 bra 	$L__BB0_258;
	setp.lt.u32 	%p655, %r25241, %r40;
	@%p655 bra 	$L__BB0_259;
	setp.gt.u32 	%p656, %r25242, %r36;
	@%p656 bra 	$L__BB0_258;
	setp.lt.u32 	%p657, %r25242, %r36;
	@%p657 bra 	$L__BB0_259;
	setp.gt.u32 	%p658, %r25243, %r39;
	@%p658 bra 	$L__BB0_258;
	setp.lt.u32 	%p659, %r25243, %r39;
	@%p659 bra 	$L__BB0_259;
	setp.gt.u32 	%p660, %r25244, %r35;
	@%p660 bra 	$L__BB0_258;
	setp.lt.u32 	%p661, %r25244, %r35;
	@%p661 bra 	$L__BB0_259;
	setp.gt.u32 	%p662, %r25245, %r38;
	@%p662 bra 	$L__BB0_258;
	setp.lt.u32 	%p663, %r25245, %r38;
	@%p663 bra 	$L__BB0_259;
	setp.gt.u32 	%p664, %r25246, %r34;
	@%p664 bra 	$L__BB0_258;
	setp.lt.u32 	%p665, %r25246, %r34;
	@%p665 bra 	$L__BB0_259;
	setp.gt.u32 	%p666, %r25247, %r37;
	@%p666 bra 	$L__BB0_258;
	setp.lt.u32 	%p667, %r25247, %r37;
	setp.lt.u32 	%p668, %r25248, %r33;
	or.pred  	%p669, %p667, %p668;
	@%p669 bra 	$L__BB0_259;
$L__BB0_258:
	// begin inline asm
	sub.cc.u32 %r25248, %r25248, %r33;
subc.cc.u32 %r25247, %r25247, %r37;
subc.cc.u32 %r25246, %r25246, %r34;
subc.cc.u32 %r25245, %r25245, %r38;
subc.cc.u32 %r25244, %r25244, %r35;
subc.cc.u32 %r25243, %r25243, %r39;
subc.cc.u32 %r25242, %r25242, %r36;
subc.u32 %r25241, %r25241, %r40;

	// end inline asm
$L__BB0_259:
	mov.u32 	%r25032, %r25008;
	mov.u32 	%r25027, %r25003;
	mov.u32 	%r25029, %r25005;
	mov.u32 	%r25031, %r25007;
	mov.u32 	%r25026, %r25002;
	mov.u32 	%r25028, %r25004;
	mov.u32 	%r25030, %r25006;
	mov.u32 	%r25025, %r25001;
	// begin inline asm
	sub.cc.u32 %r25025, %r25025, %r24977;
subc.cc.u32 %r25026, %r25026, %r24978;
subc.cc.u32 %r25027, %r25027, %r24979;
subc.cc.u32 %r25028, %r25028, %r24980;
subc.cc.u32 %r25029, %r25029, %r24981;
subc.cc.u32 %r25030, %r25030, %r24982;
subc.cc.u32 %r25031, %r25031, %r24983;
subc.u32 %r25032, %r25032, %r24984;

	// end inline asm
	setp.gt.u32 	%p670, %r25008, %r24984;
	@%p670 bra 	$L__BB0_274;
	setp.ge.u32 	%p671, %r25008, %r24984;
	@%p671 bra 	$L__BB0_261;
	bra.uni 	$L__BB0_273;
$L__BB0_261:
	setp.gt.u32 	%p672, %r25007, %r24983;
	@%p672 bra 	$L__BB0_274;
	setp.lt.u32 	%p673, %r25007, %r24983;
	@%p673 bra 	$L__BB0_273;
	setp.gt.u32 	%p674, %r25006, %r24982;
	@%p674 bra 	$L__BB0_274;
	setp.lt.u32 	%p675, %r25006, %r24982;
	@%p675 bra 	$L__BB0_273;
	setp.gt.u32 	%p676, %r25005, %r24981;
	@%p676 bra 	$L__BB0_274;
	setp.lt.u32 	%p677, %r25005, %r24981;
	@%p677 bra 	$L__BB0_273;
	setp.gt.u32 	%p678, %r25004, %r24980;
	@%p678 bra 	$L__BB0_274;
	setp.lt.u32 	%p679, %r25004, %r24980;
	@%p679 bra 	$L__BB0_273;
	setp.gt.u32 	%p680, %r25003, %r24979;
	@%p680 bra 	$L__BB0_274;
	setp.lt.u32 	%p681, %r25003, %r24979;
	@%p681 bra 	$L__BB0_273;
	setp.gt.u32 	%p682, %r25002, %r24978;
	@%p682 bra 	$L__BB0_274;
	setp.lt.u32 	%p683, %r25002, %r24978;
	setp.lt.u32 	%p684, %r25001, %r24977;
	or.pred  	%p685, %p683, %p684;
	@%p685 bra 	$L__BB0_273;
	bra.uni 	$L__BB0_274;
$L__BB0_273:
	// begin inline asm
	add.cc.u32 %r25025, %r25025, %r33;
addc.cc.u32 %r25026, %r25026, %r37;
addc.cc.u32 %r25027, %r25027, %r34;
addc.cc.u32 %r25028, %r25028, %r38;
addc.cc.u32 %r25029, %r25029, %r35;
addc.cc.u32 %r25030, %r25030, %r39;
addc.cc.u32 %r25031, %r25031, %r36;
addc.u32 %r25032, %r25032, %r40;

	// end inline asm
$L__BB0_274:
	mov.u32 	%r25258, %r25031;
	mov.u32 	%r25263, %r25026;
	mov.u32 	%r25261, %r25028;
	mov.u32 	%r25259, %r25030;
	mov.u32 	%r25264, %r25025;
	mov.u32 	%r25257, %r25032;
	mov.u32 	%r25262, %r25027;
	mov.u32 	%r25260, %r25029;
	// begin inline asm
	sub.cc.u32 %r25264, %r25264, %r24977;
subc.cc.u32 %r25263, %r25263, %r24978;
subc.cc.u32 %r25262, %r25262, %r24979;
subc.cc.u32 %r25261, %r25261, %r24980;
subc.cc.u32 %r25260, %r25260, %r24981;
subc.cc.u32 %r25259, %r25259, %r24982;
subc.cc.u32 %r25258, %r25258, %r24983;
subc.u32 %r25257, %r25257, %r24984;

	// end inline asm
	setp.gt.u32 	%p686, %r25032, %r24984;
	@%p686 bra 	$L__BB0_289;
	setp.ge.u32 	%p687, %r25032, %r24984;
	@%p687 bra 	$L__BB0_276;
	bra.uni 	$L__BB0_288;
$L__BB0_276:
	setp.gt.u32 	%p688, %r25031, %r24983;
	@%p688 bra 	$L__BB0_289;
	setp.lt.u32 	%p689, %r25031, %r24983;
	@%p689 bra 	$L__BB0_288;
	setp.gt.u32 	%p690, %r25030, %r24982;
	@%p690 bra 	$L__BB0_289;
	setp.lt.u32 	%p691, %r25030, %r24982;
	@%p691 bra 	$L__BB0_288;
	setp.gt.u32 	%p692, %r25029, %r24981;
	@%p692 bra 	$L__BB0_289;
	setp.lt.u32 	%p693, %r25029, %r24981;
	@%p693 bra 	$L__BB0_288;
	setp.gt.u32 	%p694, %r25028, %r24980;
	@%p694 bra 	$L__BB0_289;
	setp.lt.u32 	%p695, %r25028, %r24980;
	@%p695 bra 	$L__BB0_288;
	setp.gt.u32 	%p696, %r25027, %r24979;
	@%p696 bra 	$L__BB0_289;
	setp.lt.u32 	%p697, %r25027, %r24979;
	@%p697 bra 	$L__BB0_288;
	setp.gt.u32 	%p698, %r25026, %r24978;
	@%p698 bra 	$L__BB0_289;
	setp.lt.u32 	%p699, %r25026, %r24978;
	setp.lt.u32 	%p700, %r25025, %r24977;
	or.pred  	%p701, %p699, %p700;
	@%p701 bra 	$L__BB0_288;
	bra.uni 	$L__BB0_289;
$L__BB0_288:
	// begin inline asm
	add.cc.u32 %r25264, %r25264, %r33;
addc.cc.u32 %r25263, %r25263, %r37;
addc.cc.u32 %r25262, %r25262, %r34;
addc.cc.u32 %r25261, %r25261, %r38;
addc.cc.u32 %r25260, %r25260, %r35;
addc.cc.u32 %r25259, %r25259, %r39;
addc.cc.u32 %r25258, %r25258, %r36;
addc.u32 %r25257, %r25257, %r40;

	// end inline asm
$L__BB0_289:
	shf.l.wrap.b32 	%r25048, %r24943, %r24944, 1;
	shf.l.wrap.b32 	%r25047, %r24942, %r24943, 1;
	shf.l.wrap.b32 	%r25046, %r24941, %r24942, 1;
	shf.l.wrap.b32 	%r25045, %r24940, %r24941, 1;
	shf.l.wrap.b32 	%r25044, %r24939, %r24940, 1;
	shf.l.wrap.b32 	%r25043, %r24938, %r24939, 1;
	shf.l.wrap.b32 	%r25042, %r24937, %r24938, 1;
	shl.b32 	%r25041, %r24937, 1;
	setp.gt.u32 	%p702, %r25048, %r40;
	@%p702 bra 	$L__BB0_303;
	setp.lt.u32 	%p703, %r25048, %r40;
	@%p703 bra 	$L__BB0_304;
	setp.gt.u32 	%p704, %r25047, %r36;
	@%p704 bra 	$L__BB0_303;
	setp.lt.u32 	%p705, %r25047, %r36;
	@%p705 bra 	$L__BB0_304;
	setp.gt.u32 	%p706, %r25046, %r39;
	@%p706 bra 	$L__BB0_303;
	setp.lt.u32 	%p707, %r25046, %r39;
	@%p707 bra 	$L__BB0_304;
	setp.gt.u32 	%p708, %r25045, %r35;
	@%p708 bra 	$L__BB0_303;
	setp.lt.u32 	%p709, %r25045, %r35;
	@%p709 bra 	$L__BB0_304;
	setp.gt.u32 	%p710, %r25044, %r38;
	@%p710 bra 	$L__BB0_303;
	setp.lt.u32 	%p711, %r25044, %r38;
	@%p711 bra 	$L__BB0_304;
	setp.gt.u32 	%p712, %r25043, %r34;
	@%p712 bra 	$L__BB0_303;
	setp.lt.u32 	%p713, %r25043, %r34;
	@%p713 bra 	$L__BB0_304;
	setp.gt.u32 	%p714, %r25042, %r37;
	@%p714 bra 	$L__BB0_303;
	setp.lt.u32 	%p715, %r25042, %r37;
	setp.lt.u32 	%p716, %r25041, %r33;
	or.pred  	%p717, %p715, %p716;
	@%p717 bra 	$L__BB0_304;
$L__BB0_303:
	// begin inline asm
	sub.cc.u32 %r25041, %r25041, %r33;
subc.cc.u32 %r25042, %r25042, %r37;
subc.cc.u32 %r25043, %r25043, %r34;
subc.cc.u32 %r25044, %r25044, %r38;
subc.cc.u32 %r25045, %r25045, %r35;
subc.cc.u32 %r25046, %r25046, %r39;
subc.cc.u32 %r25047, %r25047, %r36;
subc.u32 %r25048, %r25048, %r40;

	// end inline asm
$L__BB0_304:
	shf.l.wrap.b32 	%r25056, %r25047, %r25048, 1;
	shf.l.wrap.b32 	%r25055, %r25046, %r25047, 1;
	shf.l.wrap.b32 	%r25054, %r25045, %r25046, 1;
	shf.l.wrap.b32 	%r25053, %r25044, %r25045, 1;
	shf.l.wrap.b32 	%r25052, %r25043, %r25044, 1;
	shf.l.wrap.b32 	%r25051, %r25042, %r25043, 1;
	shf.l.wrap.b32 	%r25050, %r25041, %r25042, 1;
	shl.b32 	%r25049, %r25041, 1;
	setp.gt.u32 	%p719, %r25056, %r40;
	mov.pred 	%p718, 0;
	mov.pred 	%p810, %p718;
	@%p719 bra 	$L__BB0_318;
	setp.ge.u32 	%p721, %r25056, %r40;
	mov.pred 	%p720, -1;
	mov.pred 	%p810, %p720;
	@%p721 bra 	$L__BB0_306;
	bra.uni 	$L__BB0_318;
$L__BB0_306:
	setp.gt.u32 	%p723, %r25055, %r36;
	mov.pred 	%p810, %p718;
	@%p723 bra 	$L__BB0_318;
	setp.lt.u32 	%p725, %r25055, %r36;
	mov.pred 	%p810, %p720;
	@%p725 bra 	$L__BB0_318;
	setp.gt.u32 	%p727, %r25054, %r39;
	mov.pred 	%p810, %p718;
	@%p727 bra 	$L__BB0_318;
	setp.lt.u32 	%p729, %r25054, %r39;
	mov.pred 	%p810, %p720;
	@%p729 bra 	$L__BB0_318;
	setp.gt.u32 	%p731, %r25053, %r35;
	mov.pred 	%p810, %p718;
	@%p731 bra 	$L__BB0_318;
	setp.lt.u32 	%p733, %r25053, %r35;
	mov.pred 	%p810, %p720;
	@%p733 bra 	$L__BB0_318;
	setp.gt.u32 	%p735, %r25052, %r38;
	mov.pred 	%p810, %p718;
	@%p735 bra 	$L__BB0_318;
	setp.lt.u32 	%p737, %r25052, %r38;
	mov.pred 	%p810, %p720;
	@%p737 bra 	$L__BB0_318;
	setp.gt.u32 	%p739, %r25051, %r34;
	mov.pred 	%p810, %p718;
	@%p739 bra 	$L__BB0_318;
	setp.lt.u32 	%p741, %r25051, %r34;
	mov.pred 	%p810, %p720;
	@%p741 bra 	$L__BB0_318;
	setp.gt.u32 	%p743, %r25050, %r37;
	mov.pred 	%p810, %p718;
	@%p743 bra 	$L__BB0_318;
	setp.lt.u32 	%p744, %r25050, %r37;
	setp.lt.u32 	%p745, %r25049, %r33;
	or.pred  	%p810, %p744, %p745;
$L__BB0_318:
	@%p810 bra 	$L__BB0_320;
	// begin inline asm
	sub.cc.u32 %r25049, %r25049, %r33;
subc.cc.u32 %r25050, %r25050, %r37;
subc.cc.u32 %r25051, %r25051, %r34;
subc.cc.u32 %r25052, %r25052, %r38;
subc.cc.u32 %r25053, %r25053, %r35;
subc.cc.u32 %r25054, %r25054, %r39;
subc.cc.u32 %r25055, %r25055, %r36;
subc.u32 %r25056, %r25056, %r40;

	// end inline asm
$L__BB0_320:
	shf.l.wrap.b32 	%r25064, %r25055, %r25056, 1;
	shf.l.wrap.b32 	%r25063, %r25054, %r25055, 1;
	shf.l.wrap.b32 	%r25062, %r25053, %r25054, 1;
	shf.l.wrap.b32 	%r25061, %r25052, %r25053, 1;
	shf.l.wrap.b32 	%r25060, %r25051, %r25052, 1;
	shf.l.wrap.b32 	%r25059, %r25050, %r25051, 1;
	shf.l.wrap.b32 	%r25058, %r25049, %r25050, 1;
	shl.b32 	%r25057, %r25049, 1;
	setp.gt.u32 	%p746, %r25064, %r40;
	@%p746 bra 	$L__BB0_334;
	setp.lt.u32 	%p747, %r25064, %r40;
	@%p747 bra 	$L__BB0_335;
	setp.gt.u32 	%p748, %r25063, %r36;
	@%p748 bra 	$L__BB0_334;
	setp.lt.u32 	%p749, %r25063, %r36;
	@%p749 bra 	$L__BB0_335;
	setp.gt.u32 	%p750, %r25062, %r39;
	@%p750 bra 	$L__BB0_334;
	setp.lt.u32 	%p751, %r25062, %r39;
	@%p751 bra 	$L__BB0_335;
	setp.gt.u32 	%p752, %r25061, %r35;
	@%p752 bra 	$L__BB0_334;
	setp.lt.u32 	%p753, %r25061, %r35;
	@%p753 bra 	$L__BB0_335;
	setp.gt.u32 	%p754, %r25060, %r38;
	@%p754 bra 	$L__BB0_334;
	setp.lt.u32 	%p755, %r25060, %r38;
	@%p755 bra 	$L__BB0_335;
	setp.gt.u32 	%p756, %r25059, %r34;
	@%p756 bra 	$L__BB0_334;
	setp.lt.u32 	%p757, %r25059, %r34;
	@%p757 bra 	$L__BB0_335;
	setp.gt.u32 	%p758, %r25058, %r37;
	@%p758 bra 	$L__BB0_334;
	setp.lt.u32 	%p759, %r25058, %r37;
	setp.lt.u32 	%p760, %r25057, %r33;
	or.pred  	%p761, %p759, %p760;
	@%p761 bra 	$L__BB0_335;
$L__BB0_334:
	// begin inline asm
	sub.cc.u32 %r25057, %r25057, %r33;
subc.cc.u32 %r25058, %r25058, %r37;
subc.cc.u32 %r25059, %r25059, %r34;
subc.cc.u32 %r25060, %r25060, %r38;
subc.cc.u32 %r25061, %r25061, %r35;
subc.cc.u32 %r25062, %r25062, %r39;
subc.cc.u32 %r25063, %r25063, %r36;
subc.u32 %r25064, %r25064, %r40;

	// end inline asm
$L__BB0_335:
	mov.u32 	%r25071, %r24983;
	mov.u32 	%r25066, %r24978;
	mov.u32 	%r25068, %r24980;
	mov.u32 	%r25070, %r24982;
	mov.u32 	%r25065, %r24977;
	mov.u32 	%r25072, %r24984;
	mov.u32 	%r25067, %r24979;
	mov.u32 	%r25069, %r24981;
	// begin inline asm
	sub.cc.u32 %r25065, %r25065, %r25264;
subc.cc.u32 %r25066, %r25066, %r25263;
subc.cc.u32 %r25067, %r25067, %r25262;
subc.cc.u32 %r25068, %r25068, %r25261;
subc.cc.u32 %r25069, %r25069, %r25260;
subc.cc.u32 %r25070, %r25070, %r25259;
subc.cc.u32 %r25071, %r25071, %r25258;
subc.u32 %r25072, %r25072, %r25257;

	// end inline asm
	setp.gt.u32 	%p762, %r24984, %r25257;
	@%p762 bra 	$L__BB0_350;
	setp.ge.u32 	%p763, %r24984, %r25257;
	@%p763 bra 	$L__BB0_337;
	bra.uni 	$L__BB0_349;
$L__BB0_337:
	setp.gt.u32 	%p764, %r24983, %r25258;
	@%p764 bra 	$L__BB0_350;
	setp.lt.u32 	%p765, %r24983, %r25258;
	@%p765 bra 	$L__BB0_349;
	setp.gt.u32 	%p766, %r24982, %r25259;
	@%p766 bra 	$L__BB0_350;
	setp.lt.u32 	%p767, %r24982, %r25259;
	@%p767 bra 	$L__BB0_349;
	setp.gt.u32 	%p768, %r24981, %r25260;
	@%p768 bra 	$L__BB0_350;
	setp.lt.u32 	%p769, %r24981, %r25260;
	@%p769 bra 	$L__BB0_349;
	setp.gt.u32 	%p770, %r24980, %r25261;
	@%p770 bra 	$L__BB0_350;
	setp.lt.u32 	%p771, %r24980, %r25261;
	@%p771 bra 	$L__BB0_349;
	setp.gt.u32 	%p772, %r24979, %r25262;
	@%p772 bra 	$L__BB0_350;
	setp.lt.u32 	%p773, %r24979, %r25262;
	@%p773 bra 	$L__BB0_349;
	setp.gt.u32 	%p774, %r24978, %r25263;
	@%p774 bra 	$L__BB0_350;
	setp.lt.u32 	%p775, %r24978, %r25263;
	setp.lt.u32 	%p776, %r24977, %r25264;
	or.pred  	%p777, %p775, %p776;
	@%p777 bra 	$L__BB0_349;
	bra.uni 	$L__BB0_350;
$L__BB0_349:
	// begin inline asm
	add.cc.u32 %r25065, %r25065, %r33;
addc.cc.u32 %r25066, %r25066, %r37;
addc.cc.u32 %r25067, %r25067, %r34;
addc.cc.u32 %r25068, %r25068, %r38;
addc.cc.u32 %r25069, %r25069, %r35;
addc.cc.u32 %r25070, %r25070, %r39;
addc.cc.u32 %r25071, %r25071, %r36;
addc.u32 %r25072, %r25072, %r40;

	// end inline asm
$L__BB0_350:
	mov.b32 	%r24765, 0;
	// begin inline asm
	mad.lo.cc.u32 %r23589, %r25065, %r24994, %r24765;
	// end inline asm
	// begin inline asm
	madc.hi.cc.u32 %r23593, %r25065, %r24994, %r24765;
	// end inline asm
	// begin inline asm
	madc.lo.cc.u32 %r23597, %r25065, %r24996, %r24765;
	// end inline asm
	// begin inline asm
	madc.hi.cc.u32 %r23601, %r25065, %r24996, %r24765;
	// end inline asm
	// begin inline asm
	madc.lo.cc.u32 %r23605, %r25065, %r24998, %r24765;
	// end inline asm
	// begin inline asm
	madc.hi.cc.u32 %r23609, %r25065, %r24998, %r24765;
	// end inline asm
	// begin inline asm
	madc.lo.cc.u32 %r23613, %r25065, %r25000, %r24765;
	// end inline asm
	// begin inline asm
	madc.hi.cc.u32 %r23617, %r25065, %r25000, %r24765;
	// end inline asm
	// begin inline asm
	mad.lo.cc.u32 %r23621, %r25066, %r24993, %r23589;
	// end inline asm
	// begin inline asm
	madc.hi.cc.u32 %r23625, %r25066, %r24993, %r23593;
	// end inline asm
	// begin inline asm
	madc.lo.cc.u32 %r23629, %r25066, %r24995, %r23597;
	// end inline asm
	// begin inline asm
	madc.hi.cc.u32 %r23633, %r25066, %r24995, %r23601;
	// end inline asm
	// begin inline asm
	madc.lo.cc.u32 %r23637, %r25066, %r24997, %r23605;
	// end inline asm
	// begin inline asm
	madc.hi.cc.u32 %r23641, %r25066, %r24997, %r23609;
	// end inline asm
	// begin inline asm
	madc.lo.cc.u32 %r23645, %r25066, %r24999, %r23613;
	// end inline asm
	// begin inline asm
	madc.hi.cc.u32 %r23649, %r25066, %r24999, %r23617;
	// end inline asm
	// begin inline asm
	addc.cc.u32 %r23653, %r24765, %r24765;
	// end inline asm
	// begin inline asm
	mad.lo.cc.u32 %r23656, %r25067, %r24994, %r23629;
	// end inline asm
	// begin inline asm
	madc.hi.cc.u32 %r23660, %r25067, %r24994, %r23633;
	// end inline asm
	// begin inline asm
	madc.lo.cc.u32 %r23664, %r25067, %r24996, %r23637;
	// end inline asm
	// begin inline asm
	madc.hi.cc.u32 %r23668, %r25067, %r24996, %r23641;
	// end inline asm
	// begin inline asm
	madc.lo.cc.u32 %r23672, %r25067, %r24998, %r23645;
	// end inline asm
	// begin inline asm
	madc.hi.cc.u32 %r23676, %r25067, %r24998, %r23649;
	// end inline asm
	// begin inline asm
	madc.lo.cc.u32 %r23680, %r25067, %r25000, %r23653;
	// end inline asm
	// begin inline asm
	madc.hi.cc.u32 %r23684, %r25067, %r25000, %r24765;
	// end inline asm
	// begin inline asm
	mad.lo.cc.u32 %r23688, %r25068, %r24993, %r23656;
	// end inline asm
	// begin inline asm
	madc.hi.cc.u32 %r23692, %r25068, %r24993, %r23660;
	// end inline asm
	// begin inline asm
	madc.lo.cc.u32 %r23696, %r25068, %r24995, %r23664;
	// end inline asm
	// begin inline asm
	madc.hi.cc.u32 %r23700, %r25068, %r24995, %r23668;
	// end inline asm
	// begin inline asm
	madc.lo.cc.u32 %r23704, %r25068, %r24997, %r23672;
	// end inline asm
	// begin inline asm
	madc.hi.cc.u32 %r23708, %r25068, %r24997, %r23676;
	// end inline asm
	// begin inline asm
	madc.lo.cc.u32 %r23712, %r25068, %r24999, %r23680;
	// end inline asm
	// begin inline asm
	madc.hi.cc.u32 %r23716, %r25068, %r24999, %r23684;
	// end inline asm
	// begin inline asm
	addc.cc.u32 %r23720, %r24765, %r24765;
	// end inline asm
	// begin inline asm
	mad.lo.cc.u32 %r23723, %r25069, %r24994, %r23696;
	// end inline asm
	// begin inline asm
	madc.hi.cc.u32 %r23727, %r25069, %r24994, %r23700;
	// end inline asm
	// begin inline asm
	madc.lo.cc.u32 %r23731, %r25069, %r24996, %r23704;
	// end inline asm
	// begin inline asm
	madc.hi.cc.u32 %r23735, %r25069, %r24996, %r23708;
	// end inline asm
	// begin inline asm
	madc.lo.cc.u32 %r23739, %r25069, %r24998, %r23712;
	// end inline asm
	// begin inline asm
	madc.hi.cc.u32 %r23743, %r25069, %r24998, %r23716;
	// end inline asm
	// begin inline asm
	madc.lo.cc.u32 %r23747, %r25069, %r25000, %r23720;
	// end inline asm
	// begin inline asm
	madc.hi.cc.u32 %r23751, %r25069, %r25000, %r24765;
	// end inline asm
	// begin inline asm
	mad.lo.cc.u32 %r23755, %r25070, %r24993, %r23723;
	// end inline asm
	// begin inline asm
	madc.hi.cc.u32 %r23759, %r25070, %r24993, %r23727;
	// end inline asm
	// begin inline asm
	madc.lo.cc.u32 %r23763, %r25070, %r24995, %r23731;
	// end inline asm
	// begin inline asm
	madc.hi.cc.u32 %r23767, %r25070, %r24995, %r23735;
	// end inline asm
	// begin inline asm
	madc.lo.cc.u32 %r23771, %r25070, %r24997, %r23739;
	// end inline asm
	// begin inline asm
	madc.hi.cc.u32 %r23775, %r25070, %r24997, %r23743;
	// end inline asm
	// begin inline asm
	madc.lo.cc.u32 %r23779, %r25070, %r24999, %r23747;
	// end inline asm
	// begin inline asm
	madc.hi.cc.u32 %r23783, %r25070, %r24999, %r23751;
	// end inline asm
	// begin inline asm
	addc.cc.u32 %r23787, %r24765, %r24765;
	// end inline asm
	// begin inline asm
	mad.lo.cc.u32 %r23790, %r25071, %r24994, %r23763;
	// end inline asm
	// begin inline asm
	madc.hi.cc.u32 %r23794, %r25071, %r24994, %r23767;
	// end inline asm
	// begin inline asm
	madc.lo.cc.u32 %r23798, %r25071, %r24996, %r23771;
	// end inline asm
	// begin inline asm
	madc.hi.cc.u32 %r23802, %r25071, %r24996, %r23775;
	// end inline asm
	// begin inline asm
	madc.lo.cc.u32 %r23806, %r25071, %r24998, %r23779;
	// end inline asm
	// begin inline asm
	madc.hi.cc.u32 %r23810, %r25071, %r24998, %r23783;
	// end inline asm
	// begin inline asm
	madc.lo.cc.u32 %r23814, %r25071, %r25000, %r23787;
	// end inline asm
	// begin inline asm
	madc.hi.cc.u32 %r23818, %r25071, %r25000, %r24765;
	// end inline asm
	// begin inline asm
	mad.lo.cc.u32 %r23822, %r25072, %r24993, %r23790;
	// end inline asm
	// begin inline asm
	madc.hi.cc.u32 %r23826, %r25072, %r24993, %r23794;
	// end inline asm
	// begin inline asm
	madc.lo.cc.u32 %r23830, %r25072, %r24995, %r23798;
	// end inline asm
	// begin inline asm
	madc.hi.cc.u32 %r23834, %r25072, %r24995, %r23802;
	// end inline asm
	// begin inline asm
	madc.lo.cc.u32 %r23838, %r25072, %r24997, %r23806;
	// end inline asm
	// begin inline asm
	madc.hi.cc.u32 %r23842, %r25072, %r24997, %r23810;
	// end inline asm
	// begin inline asm
	madc.lo.cc.u32 %r23846, %r25072, %r24999, %r23814;
	// end inline asm
	// begin inline asm
	madc.hi.cc.u32 %r23850, %r25072, %r24999, %r23818;
	// end inline asm
	// begin inline asm
	addc.cc.u32 %r23854, %r24765, %r24765;
	// end inline asm
	// begin inline asm
	mad.lo.cc.u32 %r23857, %r25065, %r24993, %r24765;
	// end inline asm
	// begin inline asm
	madc.hi.cc.u32 %r23861, %r25065, %r24993, %r23621;
	// end inline asm
	// begin inline asm
	madc.lo.cc.u32 %r23865, %r25065, %r24995, %r23625;
	// end inline asm
	// begin inline asm
	madc.hi.cc.u32 %r23869, %r25065, %r24995, %r23688;
	// end inline asm
	// begin inline asm
	madc.lo.cc.u32 %r23873, %r25065, %r24997, %r23692;
	// end inline asm
	// begin inline asm
	madc.hi.cc.u32 %r23877, %r25065, %r24997, %r23755;
	// end inline asm
	// begin inline asm
	madc.lo.cc.u32 %r23881, %r25065, %r24999, %r23759;
	// end inline asm
	// begin inline asm
	madc.hi.cc.u32 %r23885, %r25065, %r24999, %r23822;
	// end inline asm
	// begin inline asm
	addc.cc.u32 %r23889, %r23826, %r24765;
	// end inline asm
	// begin inline asm
	addc.cc.u32 %r23892, %r23830, %r24765;
	// end inline asm
	// begin inline asm
	addc.cc.u32 %r23895, %r24765, %r24765;
	// end inline asm
	// begin inline asm
	mad.lo.cc.u32 %r23898, %r25066, %r24994, %r23865;
	// end inline asm
	// begin inline asm
	madc.hi.cc.u32 %r23902, %r25066, %r24994, %r23869;
	// end inline asm
	// begin inline asm
	madc.lo.cc.u32 %r23906, %r25066, %r24996, %r23873;
	// end inline asm
	// begin inline asm
	madc.hi.cc.u32 %r23910, %r25066, %r24996, %r23877;
	// end inline asm
	// begin inline asm
	madc.lo.cc.u32 %r23914, %r25066, %r24998, %r23881;
	// end inline asm
	// begin inline asm
	madc.hi.cc.u32 %r23918, %r25066, %r24998, %r23885;
	// end inline asm
	// begin inline asm
	madc.lo.cc.u32 %r23922, %r25066, %r25000, %r23889;
	// end inline asm
	// begin inline asm
	madc.hi.cc.u32 %r23926, %r25066, %r25000, %r23892;
	// end inline asm
	// begin inline asm
	addc.cc.u32 %r23930, %r23895, %r24765;
	// end inline asm
	// begin inline asm
	mad.lo.cc.u32 %r23933, %r25067, %r24993, %r23898;
	// end inline asm
	// begin inline asm
	madc.hi.cc.u32 %r23937, %r25067, %r24993, %r23902;
	// end inline asm
	// begin inline asm
	madc.lo.cc.u32 %r23941, %r25067, %r24995, %r23906;
	// end inline asm
	// begin inline asm
	madc.hi.cc.u32 %r23945, %r25067, %r24995, %r23910;
	// end inline asm
	// begin inline asm
	madc.lo.cc.u32 %r23949, %r25067, %r24997, %r23914;
	// end inline asm
	// begin inline asm
	madc.hi.cc.u32 %r23953, %r25067, %r24997, %r23918;
	// end inline asm
	// begin inline asm
	madc.lo.cc.u32 %r23957, %r25067, %r24999, %r23922;
	// end inline asm
	// begin inline asm
	madc.hi.cc.u32 %r23961, %r25067, %r24999, %r23926;
	// end inline asm
	// begin inline asm
	addc.cc.u32 %r23965, %r23834, %r23930;
	// end inline asm
	// begin inline asm
	addc.cc.u32 %r23968, %r23838, %r24765;
	// end inline asm
	// begin inline asm
	addc.cc.u32 %r23971, %r24765, %r24765;
	// end inline asm
	// begin inline asm
	mad.lo.cc.u32 %r23974, %r25068, %r24994, %r23941;
	// end inline asm
	// begin inline asm
	madc.hi.cc.u32 %r23978, %r25068, %r24994, %r23945;
	// end inline asm
	// begin inline asm
	madc.lo.cc.u32 %r23982, %r25068, %r24996, %r23949;
	// end inline asm
	// begin inline asm
	madc.hi.cc.u32 %r23986, %r25068, %r24996, %r23953;
	// end inline asm
	// begin inline asm
	madc.lo.cc.u32 %r23990, %r25068, %r24998, %r23957;
	// end inline asm
	// begin inline asm
	madc.hi.cc.u32 %r23994, %r25068, %r24998, %r23961;
	// end inline asm
	// begin inline asm
	madc.lo.cc.u32 %r23998, %r25068, %r25000, %r23965;
	// end inline asm
	// begin inline asm
	madc.hi.cc.u32 %r24002, %r25068, %r25000, %r23968;
	// end inline asm
	// begin inline asm
	addc.cc.u32 %r24006, %r23971, %r24765;
	// end inline asm
	// begin inline asm
	mad.lo.cc.u32 %r24009, %r25069, %r24993, %r23974;
	// end inline asm
	// begin inline asm
	madc.hi.cc.u32 %r24013, %r25069, %r24993, %r23978;
	// end inline asm
	// begin inline asm
	madc.lo.cc.u32 %r24017, %r25069, %r24995, %r23982;
	// end inline asm
	// begin inline asm
	madc.hi.cc.u32 %r24021, %r25069, %r24995, %r23986;
	// end inline asm
	// begin inline asm
	madc.lo.cc.u32 %r24025, %r25069, %r24997, %r23990;
	// end inline asm
	// begin inline asm
	madc.hi.cc.u32 %r24029, %r25069, %r24997, %r23994;
	// end inline asm
	// begin inline asm
	madc.lo.cc.u32 %r24033, %r25069, %r24999, %r23998;
	// end inline asm
	// begin inline asm
	madc.hi.cc.u32 %r24037, %r25069, %r24999, %r24002;
	// end inline asm
	// begin inline asm
	addc.cc.u32 %r24041, %r23842, %r24006;
	// end inline asm
	// begin inline asm
	addc.cc.u32 %r24044, %r23846, %r24765;
	// end inline asm
	// begin inline asm
	addc.cc.u32 %r24047, %r24765, %r24765;
	// end inline asm
	// begin inline asm
	mad.lo.cc.u32 %r24050, %r25070, %r24994, %r24017;
	// end inline asm
	// begin inline asm
	madc.hi.cc.u32 %r24054, %r25070, %r24994, %r24021;
	// end inline asm
	// begin inline asm
	madc.lo.cc.u32 %r24058, %r25070, %r24996, %r24025;
	// end inline asm
	// begin inline asm
	madc.hi.cc.u32 %r24062, %r25070, %r24996, %r24029;
	// end inline asm
	// begin inline asm
	madc.lo.cc.u32 %r24066, %r25070, %r24998, %r24033;
	// end inline asm
	// begin inline asm
	madc.hi.cc.u32 %r24070, %r25070, %r24998, %r24037;
	// end inline asm
	// begin inline asm
	madc.lo.cc.u32 %r24074, %r25070, %r25000, %r24041;
	// end inline asm
	// begin inline asm
	madc.hi.cc.u32 %r24078, %r25070, %r25000, %r24044;
	// end inline asm
	// begin inline asm
	addc.cc.u32 %r24082, %r24047, %r24765;
	// end inline asm
	// begin inline asm
	mad.lo.cc.u32 %r24085, %r25071, %r24993, %r24050;
	// end inline asm
	// begin inline asm
	madc.hi.cc.u32 %r24089, %r25071, %r24993, %r24054;
	// end inline asm
	// begin inline asm
	madc.lo.cc.u32 %r24093, %r25071, %r24995, %r24058;
	// end inline asm
	// begin inline asm
	madc.hi.cc.u32 %r24097, %r25071, %r24995, %r24062;
	// end inline asm
	// begin inline asm
	madc.lo.cc.u32 %r24101, %r25071, %r24997, %r24066;
	// end inline asm
	// begin inline asm
	madc.hi.cc.u32 %r24105, %r25071, %r24997, %r24070;
	// end inline asm
	// begin inline asm
	madc.lo.cc.u32 %r24109, %r25071, %r24999, %r24074;
	// end inline asm
	// begin inline asm
	madc.hi.cc.u32 %r24113, %r25071, %r24999, %r24078;
	// end inline asm
	// begin inline asm
	addc.cc.u32 %r24117, %r23850, %r24082;
	// end inline asm
	// begin inline asm
	addc.cc.u32 %r24120, %r23854, %r24765;
	// end inline asm
	// begin inline asm
	addc.cc.u32 %r24123, %r24765, %r24765;
	// end inline asm
	// begin inline asm
	mad.lo.cc.u32 %r24126, %r25072, %r24994, %r24093;
	// end inline asm
	// begin inline asm
	madc.hi.cc.u32 %r24130, %r25072, %r24994, %r24097;
	// end inline asm
	// begin inline asm
	madc.lo.cc.u32 %r24134, %r25072, %r24996, %r24101;
	// end inline asm
	// begin inline asm
	madc.hi.cc.u32 %r24138, %r25072, %r24996, %r24105;
	// end inline asm
	// begin inline asm
	madc.lo.cc.u32 %r24142, %r25072, %r24998, %r24109;
	// end inline asm
	// begin inline asm
	madc.hi.cc.u32 %r24146, %r25072, %r24998, %r24113;
	// end inline asm
	// begin inline asm
	madc.lo.cc.u32 %r24150, %r25072, %r25000, %r24117;
	// end inline asm
	// begin inline asm
	madc.hi.cc.u32 %r24154, %r25072, %r25000, %r24120;
	// end inline asm
	mov.b32 	%r24768, -1;
	// begin inline asm
	add.cc.u32 %r24158, %r24765, %r24768;
	// end inline asm
	// begin inline asm
	addc.cc.u32 %r24161, %r23857, %r24765;
	// end inline asm
	// begin inline asm
	addc.u32 %r24164, %r24765, %r24765;
	// end inline asm
	mul.lo.s32 	%r24231, %r24161, -460954743;
	// begin inline asm
	mad.lo.cc.u32 %r24167, %r24231, %r33, %r24161;
	// end inline asm
	// begin inline asm
	madc.hi.cc.u32 %r24171, %r24231, %r33, %r23861;
	// end inline asm
	// begin inline asm
	madc.lo.cc.u32 %r24175, %r24231, %r34, %r23933;
	// end inline asm
	// begin inline asm
	madc.hi.cc.u32 %r24179, %r24231, %r34, %r23937;
	// end inline asm
	// begin inline asm
	madc.lo.cc.u32 %r24183, %r24231, %r35, %r24009;
	// end inline asm
	// begin inline asm
	madc.hi.cc.u32 %r24187, %r24231, %r35, %r24013;
	// end inline asm
	// begin inline asm
	madc.lo.cc.u32 %r24191, %r24231, %r36, %r24085;
	// end inline asm
	// begin inline asm
	madc.hi.cc.u32 %r24195, %r24231, %r36, %r24089;
	// end inline asm
	// begin inline asm
	addc.cc.u32 %r24199, %r24765, %r24765;
	// end inline asm
	// begin inline asm
	mad.lo.cc.u32 %r24202, %r24231, %r37, %r24765;
	// end inline asm
	// begin inline asm
	madc.hi.cc.u32 %r24206, %r24231, %r37, %r24765;
	// end inline asm
	// begin inline asm
	madc.lo.cc.u32 %r24210, %r24231, %r38, %r24765;
	// end inline asm
	// begin inline asm
	madc.hi.cc.u32 %r24214, %r24231, %r38, %r24765;
	// end inline asm
	// begin inline asm
	madc.lo.cc.u32 %r24218, %r24231, %r39, %r24765;
	// end inline asm
	// begin inline asm
	madc.hi.cc.u32 %r24222, %r24231, %r39, %r24765;
	// end inline asm
	// begin inline asm
	madc.lo.cc.u32 %r24226, %r24231, %r40, %r24765;
	// end inline asm
	// begin inline asm
	madc.hi.cc.u32 %r24230, %r24231, %r40, %r24765;
	// end inline asm
	// begin inline asm
	add.cc.u32 %r24234, %r24164, %r24768;
	// end inline asm
	// begin inline asm
	addc.cc.u32 %r24237, %r24202, %r24171;
	// end inline asm
	// begin inline asm
	addc.u32 %r24240, %r24765, %r24765;
	// end inline asm
	mul.lo.s32 	%r24307, %r24237, -460954743;
	// begin inline asm
	mad.lo.cc.u32 %r24243, %r24307, %r33, %r24237;
	// end inline asm
	// begin inline asm
	madc.hi.cc.u32 %r24247, %r24307, %r33, %r24206;
	// end inline asm
	// begin inline asm
	madc.lo.cc.u32 %r24251, %r24307, %r34, %r24210;
	// end inline asm
	// begin inline asm
	madc.hi.cc.u32 %r24255, %r24307, %r34, %r24214;
	// end inline asm
	// begin inline asm
	madc.lo.cc.u32 %r24259, %r24307, %r35, %r24218;
	// end inline asm
	// begin inline asm
	madc.hi.cc.u32 %r24263, %r24307, %r35, %r24222;
	// end inline asm
	// begin inline asm
	madc.lo.cc.u32 %r24267, %r24307, %r36, %r24226;
	// end inline asm
	// begin inline asm
	madc.hi.cc.u32 %r24271, %r24307, %r36, %r24230;
	// end inline asm
	// begin inline asm
	addc.cc.u32 %r24275, %r24765, %r24765;
	// end inline asm
	// begin inline asm
	mad.lo.cc.u32 %r24278, %r24307, %r37, %r24175;
	// end inline asm
	// begin inline asm
	madc.hi.cc.u32 %r24282, %r24307, %r37, %r24179;
	// end inline asm
	// begin inline asm
	madc.lo.cc.u32 %r24286, %r24307, %r38, %r24183;
	// end inline asm
	// begin inline asm
	madc.hi.cc.u32 %r24290, %r24307, %r38, %r24187;
	// end inline asm
	// begin inline asm
	madc.lo.cc.u32 %r24294, %r24307, %r39, %r24191;
	// end inline asm
	// begin inline asm
	madc.hi.cc.u32 %r24298, %r24307, %r39, %r24195;
	// end inline asm
	// begin inline asm
	madc.lo.cc.u32 %r24302, %r24307, %r40, %r24199;
	// end inline asm
	// begin inline asm
	madc.hi.cc.u32 %r24306, %r24307, %r40, %r24765;
	// end inline asm
	// begin inline asm
	add.cc.u32 %r24310, %r24240, %r24768;
	// end inline asm
	// begin inline asm
	addc.cc.u32 %r24313, %r24278, %r24247;
	// end inline asm
	// begin inline asm
	addc.u32 %r24316, %r24765, %r24765;
	// end inline asm
	mul.lo.s32 	%r24383, %r24313, -460954743;
	// begin inline asm
	mad.lo.cc.u32 %r24319, %r24383, %r33, %r24313;
	// end inline asm
	// begin inline asm
	madc.hi.cc.u32 %r24323, %r24383, %r33, %r24282;
	// end inline asm
	// begin inline asm
	madc.lo.cc.u32 %r24327, %r24383, %r34, %r24286;
	// end inline asm
	// begin inline asm
	madc.hi.cc.u32 %r24331, %r24383, %r34, %r24290;
	// end inline asm
	// begin inline asm
	madc.lo.cc.u32 %r24335, %r24383, %r35, %r24294;
	// end inline asm
	// begin inline asm
	madc.hi.cc.u32 %r24339, %r24383, %r35, %r24298;
	// end inline asm
	// begin inline asm
	madc.lo.cc.u32 %r24343, %r24383, %r36, %r24302;
	// end inline asm
	// begin inline asm
	madc.hi.cc.u32 %r24347, %r24383, %r36, %r24306;
	// end inline asm
	// begin inline asm
	addc.cc.u32 %r24351, %r24765, %r24765;
	// end inline asm
	// begin inline asm
	mad.lo.cc.u32 %r24354, %r24383, %r37, %r24251;
	// end inline asm
	// begin inline asm
	madc.hi.cc.u32 %r24358, %r24383, %r37, %r24255;
	// end inline asm
	// begin inline asm
	madc.lo.cc.u32 %r24362, %r24383, %r38, %r24259;
	// end inline asm
	// begin inline asm
	madc.hi.cc.u32 %r24366, %r24383, %r38, %r24263;
	// end inline asm
	// begin inline asm
	madc.lo.cc.u32 %r24370, %r24383, %r39, %r24267;
	// end inline asm
	// begin inline asm
	madc.hi.cc.u32 %r24374, %r24383, %r39, %r24271;
	// end inline asm
	// begin inline asm
	madc.lo.cc.u32 %r24378, %r24383, %r40, %r24275;
	// end inline asm
	// begin inline asm
	madc.hi.cc.u32 %r24382, %r24383, %r40, %r24765;
	// end inline asm
	// begin inline asm
	add.cc.u32 %r24386, %r24316, %r24768;
	// end inline asm
	// begin inline asm
	addc.cc.u32 %r24389, %r24354, %r24323;
	// end inline asm
	// begin inline asm
	addc.u32 %r24392, %r24765, %r24765;
	// end inline asm
	mul.lo.s32 	%r24459, %r24389, -460954743;
	// begin inline asm
	mad.lo.cc.u32 %r24395, %r24459, %r33, %r24389;
	// end inline asm
	// begin inline asm
	madc.hi.cc.u32 %r24399, %r24459, %r33, %r24358;
	// end inline asm
	// begin inline asm
	madc.lo.cc.u32 %r24403, %r24459, %r34, %r24362;
	// end inline asm
	// begin inline asm
	madc.hi.cc.u32 %r24407, %r24459, %r34, %r24366;
	// end inline asm
	// begin inline asm
	madc.lo.cc.u32 %r24411, %r24459, %r35, %r24370;
	// end inline asm
	// begin inline asm
	madc.hi.cc.u32 %r24415, %r24459, %r35, %r24374;
	// end inline asm
	// begin inline asm
	madc.lo.cc.u32 %r24419, %r24459, %r36, %r24378;
	// end inline asm
	// begin inline asm
	madc.hi.cc.u32 %r24423, %r24459, %r36, %r24382;
	// end inline asm
	// begin inline asm
	addc.cc.u32 %r24427, %r24765, %r24765;
	// end inline asm
	// begin inline asm
	mad.lo.cc.u32 %r24430, %r24459, %r37, %r24327;
	// end inline asm
	// begin inline asm
	madc.hi.cc.u32 %r24434, %r24459, %r37, %r24331;
	// end inline asm
	// begin inline asm
	madc.lo.cc.u32 %r24438, %r24459, %r38, %r24335;
	// end inline asm
	// begin inline asm
	madc.hi.cc.u32 %r24442, %r24459, %r38, %r24339;
	// end inline asm
	// begin inline asm
	madc.lo.cc.u32 %r24446, %r24459, %r39, %r24343;
	// end inline asm
	// begin inline asm
	madc.hi.cc.u32 %r24450, %r24459, %r39, %r24347;
	// end inline asm
	// begin inline asm
	madc.lo.cc.u32 %r24454, %r24459, %r40, %r24351;
	// end inline asm
	// begin inline asm
	madc.hi.cc.u32 %r24458, %r24459, %r40, %r24765;
	// end inline asm
	// begin inline asm
	add.cc.u32 %r24462, %r24392, %r24768;
	// end inline asm
	// begin inline asm
	addc.cc.u32 %r24465, %r24430, %r24399;
	// end inline asm
	// begin inline asm
	addc.u32 %r24468, %r24765, %r24765;
	// end inline asm
	mul.lo.s32 	%r24535, %r24465, -460954743;
	// begin inline asm
	mad.lo.cc.u32 %r24471, %r24535, %r33, %r24465;
	// end inline asm
	// begin inline asm
	madc.hi.cc.u32 %r24475, %r24535, %r33, %r24434;
	// end inline asm
	// begin inline asm
	madc.lo.cc.u32 %r24479, %r24535, %r34, %r24438;
	// end inline asm
	// begin inline asm
	madc.hi.cc.u32 %r24483, %r24535, %r34, %r24442;
	// end inline asm
	// begin inline asm
	madc.lo.cc.u32 %r24487, %r24535, %r35, %r24446;
	// end inline asm
	// begin inline asm
	madc.hi.cc.u32 %r24491, %r24535, %r35, %r24450;
	// end inline asm
	// begin inline asm
	madc.lo.cc.u32 %r24495, %r24535, %r36, %r24454;
	// end inline asm
	// begin inline asm
	madc.hi.cc.u32 %r24499, %r24535, %r36, %r24458;
	// end inline asm
	// begin inline asm
	addc.cc.u32 %r24503, %r24765, %r24765;
	// end inline asm
	// begin inline asm
	mad.lo.cc.u32 %r24506, %r24535, %r37, %r24403;
	// end inline asm
	// begin inline asm
	madc.hi.cc.u32 %r24510, %r24535, %r37, %r24407;
	// end inline asm
	// begin inline asm
	madc.lo.cc.u32 %r24514, %r24535, %r38, %r24411;
	// end inline asm
	// begin inline asm
	madc.hi.cc.u32 %r24518, %r24535, %r38, %r24415;
	// end inline asm
	// begin inline asm
	madc.lo.cc.u32 %r24522, %r24535, %r39, %r24419;
	// end inline asm
	// begin inline asm
	madc.hi.cc.u32 %r24526, %r24535, %r39, %r24423;
	// end inline asm
	// begin inline asm
	madc.lo.cc.u32 %r24530, %r24535, %r40, %r24427;
	// end inline asm
	// begin inline asm
	madc.hi.cc.u32 %r24534, %r24535, %r40, %r24765;
	// end inline asm
	// begin inline asm
	add.cc.u32 %r24538, %r24468, %r24768;
	// end inline asm
	// begin inline asm
	addc.cc.u32 %r24541, %r24506, %r24475;
	// end inline asm
	// begin inline asm
	addc.u32 %r24544, %r24765, %r24765;
	// end inline asm
	mul.lo.s32 	%r24611, %r24541, -460954743;
	// begin inline asm
	mad.lo.cc.u32 %r24547, %r24611, %r33, %r24541;
	// end inline asm
	// begin inline asm
	madc.hi.cc.u32 %r24551, %r24611, %r33, %r24510;
	// end inline asm
	// begin inline asm
	madc.lo.cc.u32 %r24555, %r24611, %r34, %r24514;
	// end inline asm
	// begin inline asm
	madc.hi.cc.u32 %r24559, %r24611, %r34, %r24518;
	// end inline asm
	// begin inline asm
	madc.lo.cc.u32 %r24563, %r24611, %r35, %r24522;
	// end inline asm
	// begin inline asm
	madc.hi.cc.u32 %r24567, %r24611, %r35, %r24526;
	// end inline asm
	// begin inline asm
	madc.lo.cc.u32 %r24571, %r24611, %r36, %r24530;
	// end inline asm
	// begin inline asm
	madc.hi.cc.u32 %r24575, %r24611, %r36, %r24534;
	// end inline asm
	// begin inline asm
	addc.cc.u32 %r24579, %r24765, %r24765;
	// end inline asm
	// begin inline asm
	mad.lo.cc.u32 %r24582, %r24611, %r37, %r24479;
	// end inline asm
	// begin inline asm
	madc.hi.cc.u32 %r24586, %r24611, %r37, %r24483;
	// end inline asm
	// begin inline asm
	madc.lo.cc.u32 %r24590, %r24611, %r38, %r24487;
	// end inline asm
	// begin inline asm
	madc.hi.cc.u32 %r24594, %r24611, %r38, %r24491;
	// end inline asm
	// begin inline asm
	madc.lo.cc.u32 %r24598, %r24611, %r39, %r24495;
	// end inline asm
	// begin inline asm
	madc.hi.cc.u32 %r24602, %r24611, %r39, %r24499;
	// end inline asm
	// begin inline asm
	madc.lo.cc.u32 %r24606, %r24611, %r40, %r24503;
	// end inline asm
	// begin inline asm
	madc.hi.cc.u32 %r24610, %r24611, %r40, %r24765;
	// end inline asm
	// begin inline asm
	add.cc.u32 %r24614, %r24544, %r24768;
	// end inline asm
	// begin inline asm
	addc.cc.u32 %r24617, %r24582, %r24551;
	// end inline asm
	// begin inline asm
	addc.u32 %r24620, %r24765, %r24765;
	// end inline asm
	mul.lo.s32 	%r24687, %r24617, -460954743;
	// begin inline asm
	mad.lo.cc.u32 %r24623, %r24687, %r33, %r24617;
	// end inline asm
	// begin inline asm
	madc.hi.cc.u32 %r24627, %r24687, %r33, %r24586;
	// end inline asm
	// begin inline asm
	madc.lo.cc.u32 %r24631, %r24687, %r34, %r24590;
	// end inline asm
	// begin inline asm
	madc.hi.cc.u32 %r24635, %r24687, %r34, %r24594;
	// end inline asm
	// begin inline asm
	madc.lo.cc.u32 %r24639, %r24687, %r35, %r24598;
	// end inline asm
	// begin inline asm
	madc.hi.cc.u32 %r24643, %r24687, %r35, %r24602;
	// end inline asm
	// begin inline asm
	madc.lo.cc.u32 %r24647, %r24687, %r36, %r24606;
	// end inline asm
	// begin inline asm
	madc.hi.cc.u32 %r24651, %r24687, %r36, %r24610;
	// end inline asm
	// begin inline asm
	addc.cc.u32 %r24655, %r24765, %r24765;
	// end inline asm
	// begin inline asm
	mad.lo.cc.u32 %r24658, %r24687, %r37, %r24555;
	// end inline asm
	// begin inline asm
	madc.hi.cc.u32 %r24662, %r24687, %r37, %r24559;
	// end inline asm
	// begin inline asm
	madc.lo.cc.u32 %r24666, %r24687, %r38, %r24563;
	// end inline asm
	// begin inline asm
	madc.hi.cc.u32 %r24670, %r24687, %r38, %r24567;
	// end inline asm
	// begin inline asm
	madc.lo.cc.u32 %r24674, %r24687, %r39, %r24571;
	// end inline asm
	// begin inline asm
	madc.hi.cc.u32 %r24678, %r24687, %r39, %r24575;
	// end inline asm
	// begin inline asm
	madc.lo.cc.u32 %r24682, %r24687, %r40, %r24579;
	// end inline asm
	// begin inline asm
	madc.hi.cc.u32 %r24686, %r24687, %r40, %r24765;
	// end inline asm
	// begin inline asm
	add.cc.u32 %r24690, %r24620, %r24768;
	// end inline asm
	// begin inline asm
	addc.cc.u32 %r24693, %r24658, %r24627;
	// end inline asm
	// begin inline asm
	addc.u32 %r24696, %r24765, %r24765;
	// end inline asm
	mul.lo.s32 	%r24763, %r24693, -460954743;
	// begin inline asm
	mad.lo.cc.u32 %r24699, %r24763, %r33, %r24693;
	// end inline asm
	// begin inline asm
	madc.hi.cc.u32 %r24703, %r24763, %r33, %r24662;
	// end inline asm
	// begin inline asm
	madc.lo.cc.u32 %r24707, %r24763, %r34, %r24666;
	// end inline asm
	// begin inline asm
	madc.hi.cc.u32 %r24711, %r24763, %r34, %r24670;
	// end inline asm
	// begin inline asm
	madc.lo.cc.u32 %r24715, %r24763, %r35, %r24674;
	// end inline asm
	// begin inline asm
	madc.hi.cc.u32 %r24719, %r24763, %r35, %r24678;
	// end inline asm
	// begin inline asm
	madc.lo.cc.u32 %r24723, %r24763, %r36, %r24682;
	// end inline asm
	// begin inline asm
	madc.hi.cc.u32 %r24727, %r24763, %r36, %r24686;
	// end inline asm
	// begin inline asm
	addc.cc.u32 %r24731, %r24765, %r24765;
	// end inline asm
	// begin inline asm
	mad.lo.cc.u32 %r24734, %r24763, %r37, %r24631;
	// end inline asm
	// begin inline asm
	madc.hi.cc.u32 %r24738, %r24763, %r37, %r24635;
	// end inline asm
	// begin inline asm
	madc.lo.cc.u32 %r24742, %r24763, %r38, %r24639;
	// end inline asm
	// begin inline asm
	madc.hi.cc.u32 %r24746, %r24763, %r38, %r24643;
	// end inline asm
	// begin inline asm
	madc.lo.cc.u32 %r24750, %r24763, %r39, %r24647;
	// end inline asm
	// begin inline asm
	madc.hi.cc.u32 %r24754, %r24763, %r39, %r24651;
	// end inline asm
	// begin inline asm
	madc.lo.cc.u32 %r24758, %r24763, %r40, %r24655;
	// end inline asm
	// begin inline asm
	madc.hi.cc.u32 %r24762, %r24763, %r40, %r24765;
	// end inline asm
	// begin inline asm
	add.cc.u32 %r24766, %r24696, %r24768;
	// end inline asm
	// begin inline asm
	addc.cc.u32 %r24769, %r24734, %r24703;
	// end inline asm
	// begin inline asm
	addc.cc.u32 %r24772, %r24738, %r24707;
	// end inline asm
	// begin inline asm
	addc.cc.u32 %r24775, %r24742, %r24711;
	// end inline asm
	// begin inline asm
	addc.cc.u32 %r24778, %r24746, %r24715;
	// end inline asm
	// begin inline asm
	addc.cc.u32 %r24781, %r24750, %r24719;
	// end inline asm
	// begin inline asm
	addc.cc.u32 %r24784, %r24754, %r24723;
	// end inline asm
	// begin inline asm
	addc.cc.u32 %r24787, %r24758, %r24727;
	// end inline asm
	// begin inline asm
	addc.cc.u32 %r24790, %r24762, %r24731;
	// end inline asm
	// begin inline asm
	add.cc.u32 %r25073, %r24126, %r24769;
	// end inline asm
	// begin inline asm
	addc.cc.u32 %r25074, %r24130, %r24772;
	// end inline asm
	// begin inline asm
	addc.cc.u32 %r25075, %r24134, %r24775;
	// end inline asm
	// begin inline asm
	addc.cc.u32 %r25076, %r24138, %r24778;
	// end inline asm
	// begin inline asm
	addc.cc.u32 %r25077, %r24142, %r24781;
	// end inline asm
	// begin inline asm
	addc.cc.u32 %r25078, %r24146, %r24784;
	// end inline asm
	// begin inline asm
	addc.cc.u32 %r25079, %r24150, %r24787;
	// end inline asm
	// begin inline asm
	addc.u32 %r25080, %r24154, %r24790;
	// end inline asm
	setp.gt.u32 	%p778, %r25080, %r40;
	@%p778 bra 	$L__BB0_364;
	setp.lt.u32 	%p779, %r25080, %r40;
	@%p779 bra 	$L__BB0_365;
	setp.gt.u32 	%p780, %r25079, %r36;
	@%p780 bra 	$L__BB0_364;
	setp.lt.u32 	%p781, %r25079, %r36;
	@%p781 bra 	$L__BB0_365;
	setp.gt.u32 	%p782, %r25078, %r39;
	@%p782 bra 	$L__BB0_364;
	setp.lt.u32 	%p783, %r25078, %r39;
	@%p783 bra 	$L__BB0_365;
	setp.gt.u32 	%p784, %r25077, %r35;
	@%p784 bra 	$L__BB0_364;
	setp.lt.u32 	%p785, %r25077, %r35;
	@%p785 bra 	$L__BB0_365;
	setp.gt.u32 	%p786, %r25076, %r38;
	@%p786 bra 	$L__BB0_364;
	setp.lt.u32 	%p787, %r25076, %r38;
	@%p787 bra 	$L__BB0_365;
	setp.gt.u32 	%p788, %r25075, %r34;
	@%p788 bra 	$L__BB0_364;
	setp.lt.u32 	%p789, %r25075, %r34;
	@%p789 bra 	$L__BB0_365;
	setp.gt.u32 	%p790, %r25074, %r37;
	@%p790 bra 	$L__BB0_364;
	setp.lt.u32 	%p791, %r25074, %r37;
	setp.lt.u32 	%p792, %r25073, %r33;
	or.pred  	%p793, %p791, %p792;
	@%p793 bra 	$L__BB0_365;
$L__BB0_364:
	// begin inline asm
	sub.cc.u32 %r25073, %r25073, %r33;
subc.cc.u32 %r25074, %r25074, %r37;
subc.cc.u32 %r25075, %r25075, %r34;
subc.cc.u32 %r25076, %r25076, %r38;
subc.cc.u32 %r25077, %r25077, %r35;
subc.cc.u32 %r25078, %r25078, %r39;
subc.cc.u32 %r25079, %r25079, %r36;
subc.u32 %r25080, %r25080, %r40;

	// end inline asm
$L__BB0_365:
	mov.u32 	%r25252, %r25077;
	mov.u32 	%r25250, %r25079;
	mov.u32 	%r25255, %r25074;
	mov.u32 	%r25253, %r25076;
	mov.u32 	%r25251, %r25078;
	mov.u32 	%r25256, %r25073;
	mov.u32 	%r25249, %r25080;
	mov.u32 	%r25254, %r25075;
	// begin inline asm
	sub.cc.u32 %r25256, %r25256, %r25057;
subc.cc.u32 %r25255, %r25255, %r25058;
subc.cc.u32 %r25254, %r25254, %r25059;
subc.cc.u32 %r25253, %r25253, %r25060;
subc.cc.u32 %r25252, %r25252, %r25061;
subc.cc.u32 %r25251, %r25251, %r25062;
subc.cc.u32 %r25250, %r25250, %r25063;
subc.u32 %r25249, %r25249, %r25064;

	// end inline asm
	setp.gt.u32 	%p794, %r25080, %r25064;
	@%p794 bra 	$L__BB0_696;
	setp.ge.u32 	%p795, %r25080, %r25064;
	@%p795 bra 	$L__BB0_367;
	bra.uni 	$L__BB0_379;
$L__BB0_367:
	setp.gt.u32 	%p796, %r25079, %r25063;
	@%p796 bra 	$L__BB0_696;
	setp.lt.u32 	%p797, %r25079, %r25063;
	@%p797 bra 	$L__BB0_379;
	setp.gt.u32 	%p798, %r25078, %r25062;
	@%p798 bra 	$L__BB0_696;
	setp.lt.u32 	%p799, %r25078, %r25062;
	@%p799 bra 	$L__BB0_379;
	setp.gt.u32 	%p800, %r25077, %r25061;
	@%p800 bra 	$L__BB0_696;
	setp.lt.u32 	%p801, %r25077, %r25061;
	@%p801 bra 	$L__BB0_379;
	setp.gt.u32 	%p802, %r25076, %r25060;
	@%p802 bra 	$L__BB0_696;
	setp.lt.u32 	%p803, %r25076, %r25060;
	@%p803 bra 	$L__BB0_379;
	setp.gt.u32 	%p804, %r25075, %r25059;
	@%p804 bra 	$L__BB0_696;
	setp.lt.u32 	%p805, %r25075, %r25059;
	@%p805 bra 	$L__BB0_379;
	setp.gt.u32 	%p806, %r25074, %r25058;
	@%p806 bra 	$L__BB0_696;
	setp.lt.u32 	%p807, %r25074, %r25058;
	setp.lt.u32 	%p808, %r25073, %r25057;
	or.pred  	%p809, %p807, %p808;
	@%p809 bra 	$L__BB0_379;
	bra.uni 	$L__BB0_696;
$L__BB0_379:
	// begin inline asm
	add.cc.u32 %r25256, %r25256, %r33;
addc.cc.u32 %r25255, %r25255, %r37;
addc.cc.u32 %r25254, %r25254, %r34;
addc.cc.u32 %r25253, %r25253, %r38;
addc.cc.u32 %r25252, %r25252, %r35;
addc.cc.u32 %r25251, %r25251, %r39;
addc.cc.u32 %r25250, %r25250, %r36;
addc.u32 %r25249, %r25249, %r40;

	// end inline asm
	bra.uni 	$L__BB0_696;
$L__BB0_380:
	setp.gt.u32 	%p116, %r24898, %r24951;
	@%p116 bra 	$L__BB0_395;
	setp.lt.u32 	%p117, %r24898, %r24951;
	@%p117 bra 	$L__BB0_394;
	setp.gt.u32 	%p118, %r24899, %r24950;
	@%p118 bra 	$L__BB0_395;
	setp.lt.u32 	%p119, %r24899, %r24950;
	@%p119 bra 	$L__BB0_394;
	setp.gt.u32 	%p120, %r24900, %r24949;
	@%p120 bra 	$L__BB0_395;
	setp.lt.u32 	%p121, %r24900, %r24949;
	@%p121 bra 	$L__BB0_394;
	setp.gt.u32 	%p122, %r24901, %r24948;
	@%p122 bra 	$L__BB0_395;
	setp.lt.u32 	%p123, %r24901, %r24948;
	@%p123 bra 	$L__BB0_394;
	setp.gt.u32 	%p124, %r24902, %r24947;
	@%p124 bra 	$L__BB0_395;
	setp.lt.u32 	%p125, %r24902, %r24947;
	@%p125 bra 	$L__BB0_394;
	setp.gt.u32 	%p126, %r24903, %r24946;
	@%p126 bra 	$L__BB0_395;
	setp.lt.u32 	%p127, %r24903, %r24946;
	setp.lt.u32 	%p128, %r24904, %r24945;
	or.pred  	%p129, %p127, %p128;
	@%p129 bra 	$L__BB0_394;
	bra.uni 	$L__BB0_395;
$L__BB0_392:
	mov.u32 	%r25083, %r24902;
	mov.u32 	%r25088, %r24897;
	mov.u32 	%r25081, %r24904;
	mov.u32 	%r25086, %r24899;
	mov.u32 	%r25084, %r24901;
	mov.u32 	%r25082, %r24903;
	mov.u32 	%r25087, %r24898;
	mov.u32 	%r25085, %r24900;
	// begin inline asm
	sub.cc.u32 %r25081, %r25081, %r24945;
subc.cc.u32 %r25082, %r25082, %r24946;
subc.cc.u32 %r25083, %r25083, %r24947;
subc.cc.u32 %r25084, %r25084, %r24948;
subc.cc.u32 %r25085, %r25085, %r24949;
subc.cc.u32 %r25086, %r25086, %r24950;
subc.cc.u32 %r25087, %r25087, %r24951;
subc.u32 %r25088, %r25088, %r24952;

	// end inline asm
	setp.gt.u32 	%p114, %r24897, %r24952;
	@%p114 bra 	$L__BB0_395;
	setp.ge.u32 	%p115, %r24897, %r24952;
	@%p115 bra 	$L__BB0_380;
$L__BB0_394:
	// begin inline asm
	add.cc.u32 %r25081, %r25081, %r33;
addc.cc.u32 %r25082, %r25082, %r37;
addc.cc.u32 %r25083, %r25083, %r34;
addc.cc.u32 %r25084, %r25084, %r38;
addc.cc.u32 %r25085, %r25085, %r35;
addc.cc.u32 %r25086, %r25086, %r39;
addc.cc.u32 %r25087, %r25087, %r36;
addc.u32 %r25088, %r25088, %r40;

	// end inline asm
$L__BB0_395:
	mov.b32 	%r7505, 0;
	// begin inline asm
	mad.lo.cc.u32 %r6329, %r25081, %r25082, %r7505;
	// end inline asm
	// begin inline asm
	madc.hi.cc.u32 %r6333, %r25081, %r25082, %r7505;
	// end inline asm
	// begin inline asm
	madc.lo.cc.u32 %r6337, %r25081, %r25084, %r7505;
	// end inline asm
	// begin inline asm
	madc.hi.cc.u32 %r6341, %r25081, %r25084, %r7505;
	// end inline asm
	// begin inline asm
	madc.lo.cc.u32 %r6345, %r25081, %r25086, %r7505;
	// end inline asm
	// begin inline asm
	madc.hi.cc.u32 %r6349, %r25081, %r25086, %r7505;
	// end inline asm
	// begin inline asm
	madc.lo.cc.u32 %r6353, %r25081, %r25088, %r7505;
	// end inline asm
	// begin inline asm
	madc.hi.cc.u32 %r6357, %r25081, %r25088, %r7505;
	// end inline asm
	// begin inline asm
	mad.lo.cc.u32 %r6361, %r25082, %r25081, %r6329;
	// end inline asm
	// begin inline asm
	madc.hi.cc.u32 %r6365, %r25082, %r25081, %r6333;
	// end inline asm
	// begin inline asm
	madc.lo.cc.u32 %r6369, %r25082, %r25083, %r6337;
	// end inline asm
	// begin inline asm
	madc.hi.cc.u32 %r6373, %r25082, %r25083, %r6341;
	// end inline asm
	// begin inline asm
	madc.lo.cc.u32 %r6377, %r25082, %r25085, %r6345;
	// end inline asm
	// begin inline asm
	madc.hi.cc.u32 %r6381, %r25082, %r25085, %r6349;
	// end inline asm
	// begin inline asm
	madc.lo.cc.u32 %r6385, %r25082, %r25087, %r6353;
	// end inline asm
	// begin inline asm
	madc.hi.cc.u32 %r6389, %r25082, %r25087, %r6357;
	// end inline asm
	// begin inline asm
	addc.cc.u32 %r6393, %r7505, %r7505;
	// end inline asm
	// begin inline asm
	mad.lo.cc.u32 %r6396, %r25083, %r25082, %r6369;
	// end inline asm
	// begin inline asm
	madc.hi.cc.u32 %r6400, %r25083, %r25082, %r6373;
	// end inline asm
	// begin inline asm
	madc.lo.cc.u32 %r6404, %r25083, %r25084, %r6377;
	// end inline asm
	// begin inline asm
	madc.hi.cc.u32 %r6408, %r25083, %r25084, %r6381;
	// end inline asm
	// begin inline asm
	madc.lo.cc.u32 %r6412, %r25083, %r25086, %r6385;
	// end inline asm
	// begin inline asm
	madc.hi.cc.u32 %r6416, %r25083, %r25086, %r6389;
	// end inline asm
	// begin inline asm
	madc.lo.cc.u32 %r6420, %r25083, %r25088, %r6393;
	// end inline asm
	// begin inline asm
	madc.hi.cc.u32 %r6424, %r25083, %r25088, %r7505;
	// end inline asm
	// begin inline asm
	mad.lo.cc.u32 %r6428, %r25084, %r25081, %r6396;
	// end inline asm
	// begin inline asm
	madc.hi.cc.u32 %r6432, %r25084, %r25081, %r6400;
	// end inline asm
	// begin inline asm
	madc.lo.cc.u32 %r6436, %r25084, %r25083, %r6404;
	// end inline asm
	// begin inline asm
	madc.hi.cc.u32 %r6440, %r25084, %r25083, %r6408;
	// end inline asm
	// begin inline asm
	madc.lo.cc.u32 %r6444, %r25084, %r25085, %r6412;
	// end inline asm
	// begin inline asm
	madc.hi.cc.u32 %r6448, %r25084, %r25085, %r6416;
	// end inline asm
	// begin inline asm
	madc.lo.cc.u32 %r6452, %r25084, %r25087, %r6420;
	// end inline asm
	// begin inline asm
	madc.hi.cc.u32 %r6456, %r25084, %r25087, %r6424;
	// end inline asm
	// begin inline asm
	addc.cc.u32 %r6460, %r7505, %r7505;
	// end inline asm
	// begin inline asm
	mad.lo.cc.u32 %r6463, %r25085, %r25082, %r6436;
	// end inline asm
	// begin inline asm
	madc.hi.cc.u32 %r6467, %r25085, %r25082, %r6440;
	// end inline asm
	// begin inline asm
	madc.lo.cc.u32 %r6471, %r25085, %r25084, %r6444;
	// end inline asm
	// begin inline asm
	madc.hi.cc.u32 %r6475, %r25085, %r25084, %r6448;
	// end inline asm
	// begin inline asm
	madc.lo.cc.u32 %r6479, %r25085, %r25086, %r6452;
	// end inline asm
	// begin inline asm
	madc.hi.cc.u32 %r6483, %r25085, %r25086, %r6456;
	// end inline asm
	// begin inline asm
	madc.lo.cc.u32 %r6487, %r25085, %r25088, %r6460;
	// end inline asm
	// begin inline asm
	madc.hi.cc.u32 %r6491, %r25085, %r25088, %r7505;
	// end inline asm
	// begin inline asm
	mad.lo.cc.u32 %r6495, %r25086, %r25081, %r6463;
	// end inline asm
	// begin inline asm
	madc.hi.cc.u32 %r6499, %r25086, %r25081, %r6467;
	// end inline asm
	// begin inline asm
	madc.lo.cc.u32 %r6503, %r25086, %r25083, %r6471;
	// end inline asm
	// begin inline asm
	madc.hi.cc.u32 %r6507, %r25086, %r25083, %r6475;
	// end inline asm
	// begin inline asm
	madc.lo.cc.u32 %r6511, %r25086, %r25085, %r6479;
	// end inline asm
	// begin inline asm
	madc.hi.cc.u32 %r6515, %r25086, %r25085, %r6483;
	// end inline asm
	// begin inline asm
	madc.lo.cc.u32 %r6519, %r25086, %r25087, %r6487;
	// end inline asm
	// begin inline asm
	madc.hi.cc.u32 %r6523, %r25086, %r25087, %r6491;
	// end inline asm
	// begin inline asm
	addc.cc.u32 %r6527, %r7505, %r7505;
	// end inline asm
	// begin inline asm
	mad.lo.cc.u32 %r6530, %r25087, %r25082, %r6503;
	// end inline asm
	// begin inline asm
	madc.hi.cc.u32 %r6534, %r25087, %r25082, %r6507;
	// end inline asm
	// begin inline asm
	madc.lo.cc.u32 %r6538, %r25087, %r25084, %r6511;
	// end inline asm
	// begin inline asm
	madc.hi.cc.u32 %r6542, %r25087, %r25084, %r6515;
	// end inline asm
	// begin inline asm
	madc.lo.cc.u32 %r6546, %r25087, %r25086, %r6519;
	// end inline asm
	// begin inline asm
	madc.hi.cc.u32 %r6550, %r25087, %r25086, %r6523;
	// end inline asm
	// begin inline asm
	madc.lo.cc.u32 %r6554, %r25087, %r25088, %r6527;
	// end inline asm
	// begin inline asm
	madc.hi.cc.u32 %r6558, %r25087, %r25088, %r7505;
	// end inline asm
	// begin inline asm
	mad.lo.cc.u32 %r6562, %r25088, %r25081, %r6530;
	// end inline asm
	// begin inline asm
	madc.hi.cc.u32 %r6566, %r25088, %r25081, %r6534;
	// end inline asm
	// begin inline asm
	madc.lo.cc.u32 %r6570, %r25088, %r25083, %r6538;
	// end inline asm
	// begin inline asm
	madc.hi.cc.u32 %r6574, %r25088, %r25083, %r6542;
	// end inline asm
	// begin inline asm
	madc.lo.cc.u32 %r6578, %r25088, %r25085, %r6546;
	// end inline asm
	// begin inline asm
	madc.hi.cc.u32 %r6582, %r25088, %r25085, %r6550;
	// end inline asm
	// begin inline asm
	madc.lo.cc.u32 %r6586, %r25088, %r25087, %r6554;
	// end inline asm
	// begin inline asm
	madc.hi.cc.u32 %r6590, %r25088, %r25087, %r6558;
	// end inline asm
	// begin inline asm
	addc.cc.u32 %r6594, %r7505, %r7505;
	// end inline asm
	// begin inline asm
	mad.lo.cc.u32 %r6597, %r25081, %r25081, %r7505;
	// end inline asm
	// begin inline asm
	madc.hi.cc.u32 %r6601, %r25081, %r25081, %r6361;
	// end inline asm
	// begin inline asm
	madc.lo.cc.u32 %r6605, %r25081, %r25083, %r6365;
	// end inline asm
	// begin inline asm
	madc.hi.cc.u32 %r6609, %r25081, %r25083, %r6428;
	// end inline asm
	// begin inline asm
	madc.lo.cc.u32 %r6613, %r25081, %r25085, %r6432;
	// end inline asm
	// begin inline asm
	madc.hi.cc.u32 %r6617, %r25081, %r25085, %r6495;
	// end inline asm
	// begin inline asm
	madc.lo.cc.u32 %r6621, %r25081, %r25087, %r6499;
	// end inline asm
	// begin inline asm
	madc.hi.cc.u32 %r6625, %r25081, %r25087, %r6562;
	// end inline asm
	// begin inline asm
	addc.cc.u32 %r6629, %r6566, %r7505;
	// end inline asm
	// begin inline asm
	addc.cc.u32 %r6632, %r6570, %r7505;
	// end inline asm
	// begin inline asm
	addc.cc.u32 %r6635, %r7505, %r7505;
	// end inline asm
	// begin inline asm
	mad.lo.cc.u32 %r6638, %r25082, %r25082, %r6605;
	// end inline asm
	// begin inline asm
	madc.hi.cc.u32 %r6642, %r25082, %r25082, %r6609;
	// end inline asm
	// begin inline asm
	madc.lo.cc.u32 %r6646, %r25082, %r25084, %r6613;
	// end inline asm
	// begin inline asm
	madc.hi.cc.u32 %r6650, %r25082, %r25084, %r6617;
	// end inline asm
	// begin inline asm
	madc.lo.cc.u32 %r6654, %r25082, %r25086, %r6621;
	// end inline asm
	// begin inline asm
	madc.hi.cc.u32 %r6658, %r25082, %r25086, %r6625;
	// end inline asm
	// begin inline asm
	madc.lo.cc.u32 %r6662, %r25082, %r25088, %r6629;
	// end inline asm
	// begin inline asm
	madc.hi.cc.u32 %r6666, %r25082, %r25088, %r6632;
	// end inline asm
	// begin inline asm
	addc.cc.u32 %r6670, %r6635, %r7505;
	// end inline asm
	// begin inline asm
	mad.lo.cc.u32 %r6673, %r25083, %r25081, %r6638;
	// end inline asm
	// begin inline asm
	madc.hi.cc.u32 %r6677, %r25083, %r25081, %r6642;
	// end inline asm
	// begin inline asm
	madc.lo.cc.u32 %r6681, %r25083, %r25083, %r6646;
	// end inline asm
	// begin inline asm
	madc.hi.cc.u32 %r6685, %r25083, %r25083, %r6650;
	// end inline asm
	// begin inline asm
	madc.lo.cc.u32 %r6689, %r25083, %r25085, %r6654;
	// end inline asm
	// begin inline asm
	madc.hi.cc.u32 %r6693, %r25083, %r25085, %r6658;
	// end inline asm
	// begin inline asm
	madc.lo.cc.u32 %r6697, %r25083, %r25087, %r6662;
	// end inline asm
	// begin inline asm
	madc.hi.cc.u32 %r6701, %r25083, %r25087, %r6666;
	// end inline asm
	// begin inline asm
	addc.cc.u32 %r6705, %r6574, %r6670;
	// end inline asm
	// begin inline asm
	addc.cc.u32 %r6708, %r6578, %r7505;
	// end inline asm
	// begin inline asm
	addc.cc.u32 %r6711, %r7505, %r7505;
	// end inline asm
	// begin inline asm
	mad.lo.cc.u32 %r6714, %r25084, %r25082, %r6681;
	// end inline asm
	// begin inline asm
	madc.hi.cc.u32 %r6718, %r25084, %r25082, %r6685;
	// end inline asm
	// begin inline asm
	madc.lo.cc.u32 %r6722, %r25084, %r25084, %r6689;
	// end inline asm
	// begin inline asm
	madc.hi.cc.u32 %r6726, %r25084, %r25084, %r6693;
	// end inline asm
	// begin inline asm
	madc.lo.cc.u32 %r6730, %r25084, %r25086, %r6697;
	// end inline asm
	// begin inline asm
	madc.hi.cc.u32 %r6734, %r25084, %r25086, %r6701;
	// end inline asm
	// begin inline asm
	madc.lo.cc.u32 %r6738, %r25084, %r25088, %r6705;
	// end inline asm
	// begin inline asm
	madc.hi.cc.u32 %r6742, %r25084, %r25088, %r6708;
	// end inline asm
	// begin inline asm
	addc.cc.u32 %r6746, %r6711, %r7505;
	// end inline asm
	// begin inline asm
	mad.lo.cc.u32 %r6749, %r25085, %r25081, %r6714;
	// end inline asm
	// begin inline asm
	madc.hi.cc.u32 %r6753, %r25085, %r25081, %r6718;
	// end inline asm
	// begin inline asm
	madc.lo.cc.u32 %r6757, %r25085, %r25083, %r6722;
	// end inline asm
	// begin inline asm
	madc.hi.cc.u32 %r6761, %r25085, %r25083, %r6726;
	// end inline asm
	// begin inline asm
	madc.lo.cc.u32 %r6765, %r25085, %r25085, %r6730;
	// end inline asm
	// begin inline asm
	madc.hi.cc.u32 %r6769, %r25085, %r25085, %r6734;
	// end inline asm
	// begin inline asm
	madc.lo.cc.u32 %r6773, %r25085, %r25087, %r6738;
	// end inline asm
	// begin inline asm
	madc.hi.cc.u32 %r6777, %r25085, %r25087, %r6742;
	// end inline asm
	// begin inline asm
	addc.cc.u32 %r6781, %r6582, %r6746;
	// end inline asm
	// begin inline asm
	addc.cc.u32 %r6784, %r6586, %r7505;
	// end inline asm
	// begin inline asm
	addc.cc.u32 %r6787, %r7505, %r7505;
	// end inline asm
	// begin inline asm
	mad.lo.cc.u32 %r6790, %r25086, %r25082, %r6757;
	// end inline asm
	// begin inline asm
	madc.hi.cc.u32 %r6794, %r25086, %r25082, %r6761;
	// end inline asm
	// begin inline asm
	madc.lo.cc.u32 %r6798, %r25086, %r25084, %r6765;
	// end inline asm
	// begin inline asm
	madc.hi.cc.u32 %r6802, %r25086, %r25084, %r6769;
	// end inline asm
	// begin inline asm
	madc.lo.cc.u32 %r6806, %r25086, %r25086, %r6773;
	// end inline asm
	// begin inline asm
	madc.hi.cc.u32 %r6810, %r25086, %r25086, %r6777;
	// end inline asm
	// begin inline asm
	madc.lo.cc.u32 %r6814, %r25086, %r25088, %r6781;
	// end inline asm
	// begin inline asm
	madc.hi.cc.u32 %r6818, %r25086, %r25088, %r6784;
	// end inline asm
	// begin inline asm
	addc.cc.u32 %r6822, %r6787, %r7505;
	// end inline asm
	// begin inline asm
	mad.lo.cc.u32 %r6825, %r25087, %r25081, %r6790;
	// end inline asm
	// begin inline asm
	madc.hi.cc.u32 %r6829, %r25087, %r25081, %r6794;
	// end inline asm
	// begin inline asm
	madc.lo.cc.u32 %r6833, %r25087, %r25083, %r6798;
	// end inline asm
	// begin inline asm
	madc.hi.cc.u32 %r6837, %r25087, %r25083, %r6802;
	// end inline asm
	// begin inline asm
	madc.lo.cc.u32 %r6841, %r25087, %r25085, %r6806;
	// end inline asm
	// begin inline asm
	madc.hi.cc.u32 %r6845, %r25087, %r25085, %r6810;
	// end inline asm
	// begin inline asm
	madc.lo.cc.u32 %r6849, %r25087, %r25087, %r6814;
	// end inline asm
	// begin inline asm
	madc.hi.cc.u32 %r6853, %r25087, %r25087, %r6818;
	// end inline asm
	// begin inline asm
	addc.cc.u32 %r6857, %r6590, %r6822;
	// end inline asm
	// begin inline asm
	addc.cc.u32 %r6860, %r6594, %r7505;
	// end inline asm
	// begin inline asm
	addc.cc.u32 %r6863, %r7505, %r7505;
	// end inline asm
	// begin inline asm
	mad.lo.cc.u32 %r6866, %r25088, %r25082, %r6833;
	// end inline asm
	// begin inline asm
	madc.hi.cc.u32 %r6870, %r25088, %r25082, %r6837;
	// end inline asm
	// begin inline asm
	madc.lo.cc.u32 %r6874, %r25088, %r25084, %r6841;
	// end inline asm
	// begin inline asm
	madc.hi.cc.u32 %r6878, %r25088, %r25084, %r6845;
	// end inline asm
	// begin inline asm
	madc.lo.cc.u32 %r6882, %r25088, %r25086, %r6849;
	// end inline asm
	// begin inline asm
	madc.hi.cc.u32 %r6886, %r25088, %r25086, %r6853;
	// end inline asm
	// begin inline asm
	madc.lo.cc.u32 %r6890, %r25088, %r25088, %r6857;
	// end inline asm
	// begin inline asm
	madc.hi.cc.u32 %r6894, %r25088, %r25088, %r6860;
	// end inline asm
	mov.b32 	%r7508, -1;
	// begin inline asm
	add.cc.u32 %r6898, %r7505, %r7508;
	// end inline asm
	// begin inline asm
	addc.cc.u32 %r6901, %r6597, %r7505;
	// end inline asm
	// begin inline asm
	addc.u32 %r6904, %r7505, %r7505;
	// end inline asm
	mul.lo.s32 	%r6971, %r6901, -460954743;
	// begin inline asm
	mad.lo.cc.u32 %r6907, %r6971, %r33, %r6901;
	// end inline asm
	// begin inline asm
	madc.hi.cc.u32 %r6911, %r6971, %r33, %r6601;
	// end inline asm
	// begin inline asm
	madc.lo.cc.u32 %r6915, %r6971, %r34, %r6673;
	// end inline asm
	// begin inline asm
	madc.hi.cc.u32 %r6919, %r6971, %r34, %r6677;
	// end inline asm
	// begin inline asm
	madc.lo.cc.u32 %r6923, %r6971, %r35, %r6749;
	// end inline asm
	// begin inline asm
	madc.hi.cc.u32 %r6927, %r6971, %r35, %r6753;
	// end inline asm
	// begin inline asm
	madc.lo.cc.u32 %r6931, %r6971, %r36, %r6825;
	// end inline asm
	// begin inline asm
	madc.hi.cc.u32 %r6935, %r6971, %r36, %r6829;
	// end inline asm
	// begin inline asm
	addc.cc.u32 %r6939, %r7505, %r7505;
	// end inline asm
	// begin inline asm
	mad.lo.cc.u32 %r6942, %r6971, %r37, %r7505;
	// end inline asm
	// begin inline asm
	madc.hi.cc.u32 %r6946, %r6971, %r37, %r7505;
	// end inline asm
	// begin inline asm
	madc.lo.cc.u32 %r6950, %r6971, %r38, %r7505;
	// end inline asm
	// begin inline asm
	madc.hi.cc.u32 %r6954, %r6971, %r38, %r7505;
	// end inline asm
	// begin inline asm
	madc.lo.cc.u32 %r6958, %r6971, %r39, %r7505;
	// end inline asm
	// begin inline asm
	madc.hi.cc.u32 %r6962, %r6971, %r39, %r7505;
	// end inline asm
	// begin inline asm
	madc.lo.cc.u32 %r6966, %r6971, %r40, %r7505;
	// end inline asm
	// begin inline asm
	madc.hi.cc.u32 %r6970, %r6971, %r40, %r7505;
	// end inline asm
	// begin inline asm
	add.cc.u32 %r6974, %r6904, %r7508;
	// end inline asm
	// begin inline asm
	addc.cc.u32 %r6977, %r6942, %r6911;
	// end inline asm
	// begin inline asm
	addc.u32 %r6980, %r7505, %r7505;
	// end inline asm
	mul.lo.s32 	%r7047, %r6977, -460954743;
	// begin inline asm
	mad.lo.cc.u32 %r6983, %r7047, %r33, %r6977;
	// end inline asm
	// begin inline asm
	madc.hi.cc.u32 %r6987, %r7047, %r33, %r6946;
	// end inline asm
	// begin inline asm
	madc.lo.cc.u32 %r6991, %r7047, %r34, %r6950;
	// end inline asm
	// begin inline asm
	madc.hi.cc.u32 %r6995, %r7047, %r34, %r6954;
	// end inline asm
	// begin inline asm
	madc.lo.cc.u32 %r6999, %r7047, %r35, %r6958;
	// end inline asm
	// begin inline asm
	madc.hi.cc.u32 %r7003, %r7047, %r35, %r6962;
	// end inline asm
	// begin inline asm
	madc.lo.cc.u32 %r7007, %r7047, %r36, %r6966;
	// end inline asm
	// begin inline asm
	madc.hi.cc.u32 %r7011, %r7047, %r36, %r6970;
	// end inline asm
	// begin inline asm
	addc.cc.u32 %r7015, %r7505, %r7505;
	// end inline asm
	// begin inline asm
	mad.lo.cc.u32 %r7018, %r7047, %r37, %r6915;
	// end inline asm
	// begin inline asm
	madc.hi.cc.u32 %r7022, %r7047, %r37, %r6919;
	// end inline asm
	// begin inline asm
	madc.lo.cc.u32 %r7026, %r7047, %r38, %r6923;
	// end inline asm
	// begin inline asm
	madc.hi.cc.u32 %r7030, %r7047, %r38, %r6927;
	// end inline asm
	// begin inline asm
	madc.lo.cc.u32 %r7034, %r7047, %r39, %r6931;
	// end inline asm
	// begin inline asm
	madc.hi.cc.u32 %r7038, %r7047, %r39, %r6935;
	// end inline asm
	// begin inline asm
	madc.lo.cc.u32 %r7042, %r7047, %r40, %r6939;
	// end inline asm
	// begin inline asm
	madc.hi.cc.u32 %r7046, %r7047, %r40, %r7505;
	// end inline asm
	// begin inline asm
	add.cc.u32 %r7050, %r6980, %r7508;
	// end inline asm
	// begin inline asm
	addc.cc.u32 %r7053, %r7018, %r6987;
	// end inline asm
	// begin inline asm
	addc.u32 %r7056, %r7505, %r7505;
	// end inline asm
	mul.lo.s32 	%r7123, %r7053, -460954743;
	// begin inline asm
	mad.lo.cc.u32 %r7059, %r7123, %r33, %r7053;
	// end inline asm
	// begin inline asm
	madc.hi.cc.u32 %r7063, %r7123, %r33, %r7022;
	// end inline asm
	// begin inline asm
	madc.lo.cc.u32 %r7067, %r7123, %r34, %r7026;
	// end inline asm
	// begin inline asm
	madc.hi.cc.u32 %r7071, %r7123, %r34, %r7030;
	// end inline asm
	// begin inline asm
	madc.lo.cc.u32 %r7075, %r7123, %r35, %r7034;
	// end inline asm
	// begin inline asm
	madc.hi.cc.u32 %r7079, %r7123, %r35, %r7038;
	// end inline asm
	// begin inline asm
	madc.lo.cc.u32 %r7083, %r7123, %r36, %r7042;
	// end inline asm
	// begin inline asm
	madc.hi.cc.u32 %r7087, %r7123, %r36, %r7046;
	// end inline asm
	// begin inline asm
	addc.cc.u32 %r7091, %r7505, %r7505;
	// end inline asm
	// begin inline asm
	mad.lo.cc.u32 %r7094, %r7123, %r37, %r6991;
	// end inline asm
	// begin inline asm
	madc.hi.cc.u32 %r7098, %r7123, %r37, %r6995;
	// end inline asm
	// begin inline asm
	madc.lo.cc.u32 %r7102, %r7123, %r38, %r6999;
	// end inline asm
	// begin inline asm
	madc.hi.cc.u32 %r7106, %r7123, %r38, %r7003;
	// end inline asm
	// begin inline asm
	madc.lo.cc.u32 %r7110, %r7123, %r39, %r7007;
	// end inline asm
	// begin inline asm
	madc.hi.cc.u32 %r7114, %r7123, %r39, %r7011;
	// end inline asm
	// begin inline asm
	madc.lo.cc.u32 %r7118, %r7123, %r40, %r7015;
	// end inline asm
	// begin inline asm
	madc.hi.cc.u32 %r7122, %r7123, %r40, %r7505;
	// end inline asm
	// begin inline asm
	add.cc.u32 %r7126, %r7056, %r7508;
	// end inline asm
	// begin inline asm
	addc.cc.u32 %r7129, %r7094, %r7063;
	// end inline asm
	// begin inline asm
	addc.u32 %r7132, %r7505, %r7505;
	// end inline asm
	mul.lo.s32 	%r7199, %r7129, -460954743;
	// begin inline asm
	mad.lo.cc.u32 %r7135, %r7199, %r33, %r7129;
	// end inline asm
	// begin inline asm
	madc.hi.cc.u32 %r7139, %r7199, %r33, %r7098;
	// end inline asm
	// begin inline asm
	madc.lo.cc.u32 %r7143, %r7199, %r34, %r7102;
	// end inline asm
	// begin inline asm
	madc.hi.cc.u32 %r7147, %r7199, %r34, %r7106;
	// end inline asm
	// begin inline asm
	madc.lo.cc.u32 %r7151, %r7199, %r35, %r7110;
	// end inline asm
	// begin inline asm
	madc.hi.cc.u32 %r7155, %r7199, %r35, %r7114;
	// end inline asm
	// begin inline asm
	madc.lo.cc.u32 %r7159, %r7199, %r36, %r7118;
	// end inline asm
	// begin inline asm
	madc.hi.cc.u32 %r7163, %r7199, %r36, %r7122;
	// end inline asm
	// begin inline asm
	addc.cc.u32 %r7167, %r7505, %r7505;
	// end inline asm
	// begin inline asm
	mad.lo.cc.u32 %r7170, %r7199, %r37, %r7067;
	// end inline asm
	// begin inline asm
	madc.hi.cc.u32 %r7174, %r7199, %r37, %r7071;
	// end inline asm
	// begin inline asm
	madc.lo.cc.u32 %r7178, %r7199, %r38, %r7075;
	// end inline asm
	// begin inline asm
	madc.hi.cc.u32 %r7182, %r7199, %r38, %r7079;
	// end inline asm
	// begin inline asm
	madc.lo.cc.u32 %r7186, %r7199, %r39, %r7083;
	// end inline asm
	// begin inline asm
	madc.hi.cc.u32 %r7190, %r7199, %r39, %r7087;
	// end inline asm
	// begin inline asm
	madc.lo.cc.u32 %r7194, %r7199, %r40, %r7091;
	// end inline asm
	// begin inline asm
	madc.hi.cc.u32 %r7198, %r7199, %r40, %r7505;
	// end inline asm
	// begin inline asm
	add.cc.u32 %r7202, %r7132, %r7508;
	// end inline asm
	// begin inline asm
	addc.cc.u32 %r7205, %r7170, %r7139;
	// end inline asm
	// begin inline asm
	addc.u32 %r7208, %r7505, %r7505;
	// end inline asm
	mul.lo.s32 	%r7275, %r7205, -460954743;
	// begin inline asm
	mad.lo.cc.u32 %r7211, %r7275, %r33, %r7205;
	// end inline asm
	// begin inline asm
	madc.hi.cc.u32 %r7215, %r7275, %r33, %r7174;
	// end inline asm
	// begin inline asm
	madc.lo.cc.u32 %r7219, %r7275, %r34, %r7178;
	// end inline asm
	// begin inline asm
	madc.hi.cc.u32 %r7223, %r7275, %r34, %r7182;
	// end inline asm
	// begin inline asm
	madc.lo.cc.u32 %r7227, %r7275, %r35, %r7186;
	// end inline asm
	// begin inline asm
	madc.hi.cc.u32 %r7231, %r7275, %r35, %r7190;
	// end inline asm
	// begin inline asm
	madc.lo.cc.u32 %r7235, %r7275, %r36, %r7194;
	// end inline asm
	// begin inline asm
	madc.hi.cc.u32 %r7239, %r7275, %r36, %r7198;
	// end inline asm
	// begin inline asm
	addc.cc.u32 %r7243, %r7505, %r7505;
	// end inline asm
	// begin inline asm
	mad.lo.cc.u32 %r7246, %r7275, %r37, %r7143;
	// end inline asm
	// begin inline asm
	madc.hi.cc.u32 %r7250, %r7275, %r37, %r7147;
	// end inline asm
	// begin inline asm
	madc.lo.cc.u32 %r7254, %r7275, %r38, %r7151;
	// end inline asm
	// begin inline asm
	madc.hi.cc.u32 %r7258, %r7275, %r38, %r7155;
	// end inline asm
	// begin inline asm
	madc.lo.cc.u32 %r7262, %r7275, %r39, %r7159;
	// end inline asm
	// begin inline asm
	madc.hi.cc.u32 %r7266, %r7275, %r39, %r7163;
	// end inline asm
	// begin inline asm
	madc.lo.cc.u32 %r7270, %r7275, %r40, %r7167;
	// end inline asm
	// begin inline asm
	madc.hi.cc.u32 %r7274, %r7275, %r40, %r7505;
	// end inline asm
	// begin inline asm
	add.cc.u32 %r7278, %r7208, %r7508;
	// end inline asm
	// begin inline asm
	addc.cc.u32 %r7281, %r7246, %r7215;
	// end inline asm
	// begin inline asm
	addc.u32 %r7284, %r7505, %r7505;
	// end inline asm
	mul.lo.s32 	%r7351, %r7281, -460954743;
	// begin inline asm
	mad.lo.cc.u32 %r7287, %r7351, %r33, %r7281;
	// end inline asm
	// begin inline asm
	madc.hi.cc.u32 %r7291, %r7351, %r33, %r7250;
	// end inline asm
	// begin inline asm
	madc.lo.cc.u32 %r7295, %r7351, %r34, %r7254;
	// end inline asm
	// begin inline asm
	madc.hi.cc.u32 %r7299, %r7351, %r34, %r7258;
	// end inline asm
	// begin inline asm
	madc.lo.cc.u32 %r7303, %r7351, %r35, %r7262;
	// end inline asm
	// begin inline asm
	madc.hi.cc.u32 %r7307, %r7351, %r35, %r7266;
	// end inline asm
	// begin inline asm
	madc.lo.cc.u32 %r7311, %r7351, %r36, %r7270;
	// end inline asm
	// begin inline asm
	madc.hi.cc.u32 %r7315, %r7351, %r36, %r7274;
	// end inline asm
	// begin inline asm
	addc.cc.u32 %r7319, %r7505, %r7505;
	// end inline asm
	// begin inline asm
	mad.lo.cc.u32 %r7322, %r7351, %r37, %r7219;
	// end inline asm
	// begin inline asm
	madc.hi.cc.u32 %r7326, %r7351, %r37, %r7223;
	// end inline asm
	// begin inline asm
	madc.lo.cc.u32 %r7330, %r7351, %r38, %r7227;
	// end inline asm
	// begin inline asm
	madc.hi.cc.u32 %r7334, %r7351, %r38, %r7231;
	// end inline asm
	// begin inline asm
	madc.lo.cc.u32 %r7338, %r7351, %r39, %r7235;
	// end inline asm
	// begin inline asm
	madc.hi.cc.u32 %r7342, %r7351, %r39, %r7239;
	// end inline asm
	// begin inline asm
	madc.lo.cc.u32 %r7346, %r7351, %r40, %r7243;
	// end inline asm
	// begin inline asm
	madc.hi.cc.u32 %r7350, %r7351, %r40, %r7505;
	// end inline asm
	// begin inline asm
	add.cc.u32 %r7354, %r7284, %r7508;
	// end inline asm
	// begin inline asm
	addc.cc.u32 %r7357, %r7322, %r7291;
	// end inline asm
	// begin inline asm
	addc.u32 %r7360, %r7505, %r7505;
	// end inline asm
	mul.lo.s32 	%r7427, %r7357, -460954743;
	// begin inline asm
	mad.lo.cc.u32 %r7363, %r7427, %r33, %r7357;
	// end inline asm
	// begin inline asm
	madc.hi.cc.u32 %r7367, %r7427, %r33, %r7326;
	// end inline asm
	// begin inline asm
	madc.lo.cc.u32 %r7371, %r7427, %r34, %r7330;
	// end inline asm
	// begin inline asm
	madc.hi.cc.u32 %r7375, %r7427, %r34, %r7334;
	// end inline asm
	// begin inline asm
	madc.lo.cc.u32 %r7379, %r7427, %r35, %r7338;
	// end inline asm
	// begin inline asm
	madc.hi.cc.u32 %r7383, %r7427, %r35, %r7342;
	// end inline asm
	// begin inline asm
	madc.lo.cc.u32 %r7387, %r7427, %r36, %r7346;
	// end inline asm
	// begin inline asm
	madc.hi.cc.u32 %r7391, %r7427, %r36, %r7350;
	// end inline asm
	// begin inline asm
	addc.cc.u32 %r7395, %r7505, %r7505;
	// end inline asm
	// begin inline asm
	mad.lo.cc.u32 %r7398, %r7427, %r37, %r7295;
	// end inline asm
	// begin inline asm
	madc.hi.cc.u32 %r7402, %r7427, %r37, %r7299;
	// end inline asm
	// begin inline asm
	madc.lo.cc.u32 %r7406, %r7427, %r38, %r7303;
	// end inline asm
	// begin inline asm
	madc.hi.cc.u32 %r7410, %r7427, %r38, %r7307;
	// end inline asm
	// begin inline asm
	madc.lo.cc.u32 %r7414, %r7427, %r39, %r7311;
	// end inline asm
	// begin inline asm
	madc.hi.cc.u32 %r7418, %r7427, %r39, %r7315;
	// end inline asm
	// begin inline asm
	madc.lo.cc.u32 %r7422, %r7427, %r40, %r7319;
	// end inline asm
	// begin inline asm
	madc.hi.cc.u32 %r7426, %r7427, %r40, %r7505;
	// end inline asm
	// begin inline asm
	add.cc.u32 %r7430, %r7360, %r7508;
	// end inline asm
	// begin inline asm
	addc.cc.u32 %r7433, %r7398, %r7367;
	// end inline asm
	// begin inline asm
	addc.u32 %r7436, %r7505, %r7505;
	// end inline asm
	mul.lo.s32 	%r7503, %r7433, -460954743;
	// begin inline asm
	mad.lo.cc.u32 %r7439, %r7503, %r33, %r7433;
	// end inline asm
	// begin inline asm
	madc.hi.cc.u32 %r7443, %r7503, %r33, %r7402;
	// end inline asm
	// begin inline asm
	madc.lo.cc.u32 %r7447, %r7503, %r34, %r7406;
	// end inline asm
	// begin inline asm
	madc.hi.cc.u32 %r7451, %r7503, %r34, %r7410;
	// end inline asm
	// begin inline asm
	madc.lo.cc.u32 %r7455, %r7503, %r35, %r7414;
	// end inline asm
	// begin inline asm
	madc.hi.cc.u32 %r7459, %r7503, %r35, %r7418;
	// end inline asm
	// begin inline asm
	madc.lo.cc.u32 %r7463, %r7503, %r36, %r7422;
	// end inline asm
	// begin inline asm
	madc.hi.cc.u32 %r7467, %r7503, %r36, %r7426;
	// end inline asm
	// begin inline asm
	addc.cc.u32 %r7471, %r7505, %r7505;
	// end inline asm
	// begin inline asm
	mad.lo.cc.u32 %r7474, %r7503, %r37, %r7371;
	// end inline asm
	// begin inline asm
	madc.hi.cc.u32 %r7478, %r7503, %r37, %r7375;
	// end inline asm
	// begin inline asm
	madc.lo.cc.u32 %r7482, %r7503, %r38, %r7379;
	// end inline asm
	// begin inline asm
	madc.hi.cc.u32 %r7486, %r7503, %r38, %r7383;
	// end inline asm
	// begin inline asm
	madc.lo.cc.u32 %r7490, %r7503, %r39, %r7387;
	// end inline asm
	// begin inline asm
	madc.hi.cc.u32 %r7494, %r7503, %r39, %r7391;
	// end inline asm
	// begin inline asm
	madc.lo.cc.u32 %r7498, %r7503, %r40, %r7395;
	// end inline asm
	// begin inline asm
	madc.hi.cc.u32 %r7502, %r7503, %r40, %r7505;
	// end inline asm
	// begin inline asm
	add.cc.u32 %r7506, %r7436, %r7508;
	// end inline asm
	// begin inline asm
	addc.cc.u32 %r7509, %r7474, %r7443;
	// end inline asm
	// begin inline asm
	addc.cc.u32 %r7512, %r7478, %r7447;
	// end inline asm
	// begin inline asm
	addc.cc.u32 %r7515, %r7482, %r7451;
	// end inline asm
	// begin inline asm
	addc.cc.u32 %r7518, %r7486, %r7455;
	// end inline asm
	// begin inline asm
	addc.cc.u32 %r7521, %r7490, %r7459;
	// end inline asm
	// begin inline asm
	addc.cc.u32 %r7524, %r7494, %r7463;
	// end inline asm
	// begin inline asm
	addc.cc.u32 %r7527, %r7498, %r7467;
	// end inline asm
	// begin inline asm
	addc.cc.u32 %r7530, %r7502, %r7471;
	// end inline asm
	// begin inline asm
	add.cc.u32 %r25089, %r6866, %r7509;
	// end inline asm
	// begin inline asm
	addc.cc.u32 %r25090, %r6870, %r7512;
	// end inline asm
	// begin inline asm
	addc.cc.u32 %r25091, %r6874, %r7515;
	// end inline asm
	// begin inline asm
	addc.cc.u32 %r25092, %r6878, %r7518;
	// end inline asm
	// begin inline asm
	addc.cc.u32 %r25093, %r6882, %r7521;
	// end inline asm
	// begin inline asm
	addc.cc.u32 %r25094, %r6886, %r7524;
	// end inline asm
	// begin inline asm
	addc.cc.u32 %r25095, %r6890, %r7527;
	// end inline asm
	// begin inline asm
	addc.u32 %r25096, %r6894, %r7530;
	// end inline asm
	setp.gt.u32 	%p130, %r25096, %r40;
	@%p130 bra 	$L__BB0_409;
	setp.lt.u32 	%p131, %r25096, %r40;
	@%p131 bra 	$L__BB0_410;
	setp.gt.u32 	%p132, %r25095, %r36;
	@%p132 bra 	$L__BB0_409;
	setp.lt.u32 	%p133, %r25095, %r36;
	@%p133 bra 	$L__BB0_410;
	setp.gt.u32 	%p134, %r25094, %r39;
	@%p134 bra 	$L__BB0_409;
	setp.lt.u32 	%p135, %r25094, %r39;
	@%p135 bra 	$L__BB0_410;
	setp.gt.u32 	%p136, %r25093, %r35;
	@%p136 bra 	$L__BB0_409;
	setp.lt.u32 	%p137, %r25093, %r35;
	@%p137 bra 	$L__BB0_410;
	setp.gt.u32 	%p138, %r25092, %r38;
	@%p138 bra 	$L__BB0_409;
	setp.lt.u32 	%p139, %r25092, %r38;
	@%p139 bra 	$L__BB0_410;
	setp.gt.u32 	%p140, %r25091, %r34;
	@%p140 bra 	$L__BB0_409;
	setp.lt.u32 	%p141, %r25091, %r34;
	@%p141 bra 	$L__BB0_410;
	setp.gt.u32 	%p142, %r25090, %r37;
	@%p142 bra 	$L__BB0_409;
	setp.lt.u32 	%p143, %r25090, %r37;
	setp.lt.u32 	%p144, %r25089, %r33;
	or.pred  	%p145, %p143, %p144;
	@%p145 bra 	$L__BB0_410;
$L__BB0_409:
	// begin inline asm
	sub.cc.u32 %r25089, %r25089, %r33;
subc.cc.u32 %r25090, %r25090, %r37;
subc.cc.u32 %r25091, %r25091, %r34;
subc.cc.u32 %r25092, %r25092, %r38;
subc.cc.u32 %r25093, %r25093, %r35;
subc.cc.u32 %r25094, %r25094, %r39;
subc.cc.u32 %r25095, %r25095, %r36;
subc.u32 %r25096, %r25096, %r40;

	// end inline asm
$L__BB0_410:
	shf.l.wrap.b32 	%r25104, %r25095, %r25096, 1;
	shf.l.wrap.b32 	%r25103, %r25094, %r25095, 1;
	shf.l.wrap.b32 	%r25102, %r25093, %r25094, 1;
	shf.l.wrap.b32 	%r25101, %r25092, %r25093, 1;
	shf.l.wrap.b32 	%r25100, %r25091, %r25092, 1;
	shf.l.wrap.b32 	%r25099, %r25090, %r25091, 1;
	shf.l.wrap.b32 	%r25098, %r25089, %r25090, 1;
	shl.b32 	%r25097, %r25089, 1;
	setp.gt.u32 	%p146, %r25104, %r40;
	@%p146 bra 	$L__BB0_424;
	setp.lt.u32 	%p147, %r25104, %r40;
	@%p147 bra 	$L__BB0_425;
	setp.gt.u32 	%p148, %r25103, %r36;
	@%p148 bra 	$L__BB0_424;
	setp.lt.u32 	%p149, %r25103, %r36;
	@%p149 bra 	$L__BB0_425;
	setp.gt.u32 	%p150, %r25102, %r39;
	@%p150 bra 	$L__BB0_424;
	setp.lt.u32 	%p151, %r25102, %r39;
	@%p151 bra 	$L__BB0_425;
	setp.gt.u32 	%p152, %r25101, %r35;
	@%p152 bra 	$L__BB0_424;
	setp.lt.u32 	%p153, %r25101, %r35;
	@%p153 bra 	$L__BB0_425;
	setp.gt.u32 	%p154, %r25100, %r38;
	@%p154 bra 	$L__BB0_424;
	setp.lt.u32 	%p155, %r25100, %r38;
	@%p155 bra 	$L__BB0_425;
	setp.gt.u32 	%p156, %r25099, %r34;
	@%p156 bra 	$L__BB0_424;
	setp.lt.u32 	%p157, %r25099, %r34;
	@%p157 bra 	$L__BB0_425;
	setp.gt.u32 	%p158, %r25098, %r37;
	@%p158 bra 	$L__BB0_424;
	setp.lt.u32 	%p159, %r25098, %r37;
	setp.lt.u32 	%p160, %r25097, %r33;
	or.pred  	%p161, %p159, %p160;
	@%p161 bra 	$L__BB0_425;
$L__BB0_424:
	// begin inline asm
	sub.cc.u32 %r25097, %r25097, %r33;
subc.cc.u32 %r25098, %r25098, %r37;
subc.cc.u32 %r25099, %r25099, %r34;
subc.cc.u32 %r25100, %r25100, %r38;
subc.cc.u32 %r25101, %r25101, %r35;
subc.cc.u32 %r25102, %r25102, %r39;
subc.cc.u32 %r25103, %r25103, %r36;
subc.u32 %r25104, %r25104, %r40;

	// end inline asm
$L__BB0_425:
	shf.l.wrap.b32 	%r25112, %r25103, %r25104, 1;
	shf.l.wrap.b32 	%r25111, %r25102, %r25103, 1;
	shf.l.wrap.b32 	%r25110, %r25101, %r25102, 1;
	shf.l.wrap.b32 	%r25109, %r25100, %r25101, 1;
	shf.l.wrap.b32 	%r25108, %r25099, %r25100, 1;
	shf.l.wrap.b32 	%r25107, %r25098, %r25099, 1;
	shf.l.wrap.b32 	%r25106, %r25097, %r25098, 1;
	shl.b32 	%r25105, %r25097, 1;
	setp.gt.u32 	%p162, %r25112, %r40;
	@%p162 bra 	$L__BB0_439;
	setp.lt.u32 	%p163, %r25112, %r40;
	@%p163 bra 	$L__BB0_440;
	setp.gt.u32 	%p164, %r25111, %r36;
	@%p164 bra 	$L__BB0_439;
	setp.lt.u32 	%p165, %r25111, %r36;
	@%p165 bra 	$L__BB0_440;
	setp.gt.u32 	%p166, %r25110, %r39;
	@%p166 bra 	$L__BB0_439;
	setp.lt.u32 	%p167, %r25110, %r39;
	@%p167 bra 	$L__BB0_440;
	setp.gt.u32 	%p168, %r25109, %r35;
	@%p168 bra 	$L__BB0_439;
	setp.lt.u32 	%p169, %r25109, %r35;
	@%p169 bra 	$L__BB0_440;
	setp.gt.u32 	%p170, %r25108, %r38;
	@%p170 bra 	$L__BB0_439;
	setp.lt.u32 	%p171, %r25108, %r38;
	@%p171 bra 	$L__BB0_440;
	setp.gt.u32 	%p172, %r25107, %r34;
	@%p172 bra 	$L__BB0_439;
	setp.lt.u32 	%p173, %r25107, %r34;
	@%p173 bra 	$L__BB0_440;
	setp.gt.u32 	%p174, %r25106, %r37;
	@%p174 bra 	$L__BB0_439;
	setp.lt.u32 	%p175, %r25106, %r37;
	setp.lt.u32 	%p176, %r25105, %r33;
	or.pred  	%p177, %p175, %p176;
	@%p177 bra 	$L__BB0_440;
$L__BB0_439:
	// begin inline asm
	sub.cc.u32 %r25105, %r25105, %r33;
subc.cc.u32 %r25106, %r25106, %r37;
subc.cc.u32 %r25107, %r25107, %r34;
subc.cc.u32 %r25108, %r25108, %r38;
subc.cc.u32 %r25109, %r25109, %r35;
subc.cc.u32 %r25110, %r25110, %r39;
subc.cc.u32 %r25111, %r25111, %r36;
subc.u32 %r25112, %r25112, %r40;

	// end inline asm
$L__BB0_440:
	mov.b32 	%r8805, 0;
	// begin inline asm
	mad.lo.cc.u32 %r7629, %r25081, %r25106, %r8805;
	// end inline asm
	// begin inline asm
	madc.hi.cc.u32 %r7633, %r25081, %r25106, %r8805;
	// end inline asm
	// begin inline asm
	madc.lo.cc.u32 %r7637, %r25081, %r25108, %r8805;
	// end inline asm
	// begin inline asm
	madc.hi.cc.u32 %r7641, %r25081, %r25108, %r8805;
	// end inline asm
	// begin inline asm
	madc.lo.cc.u32 %r7645, %r25081, %r25110, %r8805;
	// end inline asm
	// begin inline asm
	madc.hi.cc.u32 %r7649, %r25081, %r25110, %r8805;
	// end inline asm
	// begin inline asm
	madc.lo.cc.u32 %r7653, %r25081, %r25112, %r8805;
	// end inline asm
	// begin inline asm
	madc.hi.cc.u32 %r7657, %r25081, %r25112, %r8805;
	// end inline asm
	// begin inline asm
	mad.lo.cc.u32 %r7661, %r25082, %r25105, %r7629;
	// end inline asm
	// begin inline asm
	madc.hi.cc.u32 %r7665, %r25082, %r25105, %r7633;
	// end inline asm
	// begin inline asm
	madc.lo.cc.u32 %r7669, %r25082, %r25107, %r7637;
	// end inline asm
	// begin inline asm
	madc.hi.cc.u32 %r7673, %r25082, %r25107, %r7641;
	// end inline asm
	// begin inline asm
	madc.lo.cc.u32 %r7677, %r25082, %r25109, %r7645;
	// end inline asm
	// begin inline asm
	madc.hi.cc.u32 %r7681, %r25082, %r25109, %r7649;
	// end inline asm
	// begin inline asm
	madc.lo.cc.u32 %r7685, %r25082, %r25111, %r7653;
	// end inline asm
	// begin inline asm
	madc.hi.cc.u32 %r7689, %r25082, %r25111, %r7657;
	// end inline asm
	// begin inline asm
	addc.cc.u32 %r7693, %r8805, %r8805;
	// end inline asm
	// begin inline asm
	mad.lo.cc.u32 %r7696, %r25083, %r25106, %r7669;
	// end inline asm
	// begin inline asm
	madc.hi.cc.u32 %r7700, %r25083, %r25106, %r7673;
	// end inline asm
	// begin inline asm
	madc.lo.cc.u32 %r7704, %r25083, %r25108, %r7677;
	// end inline asm
	// begin inline asm
	madc.hi.cc.u32 %r7708, %r25083, %r25108, %r7681;
	// end inline asm
	// begin inline asm
	madc.lo.cc.u32 %r7712, %r25083, %r25110, %r7685;
	// end inline asm
	// begin inline asm
	madc.hi.cc.u32 %r7716, %r25083, %r25110, %r7689;
	// end inline asm
	// begin inline asm
	madc.lo.cc.u32 %r7720, %r25083, %r25112, %r7693;
	// end inline asm
	// begin inline asm
	madc.hi.cc.u32 %r7724, %r25083, %r25112, %r8805;
	// end inline asm
	// begin inline asm
	mad.lo.cc.u32 %r7728, %r25084, %r25105, %r7696;
	// end inline asm
	// begin inline asm
	madc.hi.cc.u32 %r7732, %r25084, %r25105, %r7700;
	// end inline asm
	// begin inline asm
	madc.lo.cc.u32 %r7736, %r25084, %r25107, %r7704;
	// end inline asm
	// begin inline asm
	madc.hi.cc.u32 %r7740, %r25084, %r25107, %r7708;
	// end inline asm
	// begin inline asm
	madc.lo.cc.u32 %r7744, %r25084, %r25109, %r7712;
	// end inline asm
	// begin inline asm
	madc.hi.cc.u32 %r7748, %r25084, %r25109, %r7716;
	// end inline asm
	// begin inline asm
	madc.lo.cc.u32 %r7752, %r25084, %r25111, %r7720;
	// end inline asm
	// begin inline asm
	madc.hi.cc.u32 %r7756, %r25084, %r25111, %r7724;
	// end inline asm
	// begin inline asm
	addc.cc.u32 %r7760, %r8805, %r8805;
	// end inline asm
	// begin inline asm
	mad.lo.cc.u32 %r7763, %r25085, %r25106, %r7736;
	// end inline asm
	// begin inline asm
	madc.hi.cc.u32 %r7767, %r25085, %r25106, %r7740;
	// end inline asm
	// begin inline asm
	madc.lo.cc.u32 %r7771, %r25085, %r25108, %r7744;
	// end inline asm
	// begin inline asm
	madc.hi.cc.u32 %r7775, %r25085, %r25108, %r7748;
	// end inline asm
	// begin inline asm
	madc.lo.cc.u32 %r7779, %r25085, %r25110, %r7752;
	// end inline asm
	// begin inline asm
	madc.hi.cc.u32 %r7783, %r25085, %r25110, %r7756;
	// end inline asm
	// begin inline asm
	madc.lo.cc.u32 %r7787, %r25085, %r25112, %r7760;
	// end inline asm
	// begin inline asm
	madc.hi.cc.u32 %r7791, %r25085, %r25112, %r8805;
	// end inline asm
	// begin inline asm
	mad.lo.cc.u32 %r7795, %r25086, %r25105, %r7763;
	// end inline asm
	// begin inline asm
	madc.hi.cc.u32 %r7799, %r25086, %r25105, %r7767;
	// end inline asm
	// begin inline asm
	madc.lo.cc.u32 %r7803, %r25086, %r25107, %r7771;
	// end inline asm
	// begin inline asm
	madc.hi.cc.u32 %r7807, %r25086, %r25107, %r7775;
	// end inline asm
	// begin inline asm
	madc.lo.cc.u32 %r7811, %r25086, %r25109, %r7779;
	// end inline asm
	// begin inline asm
	madc.hi.cc.u32 %r7815, %r25086, %r25109, %r7783;
	// end inline asm
	// begin inline asm
	madc.lo.cc.u32 %r7819, %r25086, %r25111, %r7787;
	// end inline asm
	// begin inline asm
	madc.hi.cc.u32 %r7823, %r25086, %r25111, %r7791;
	// end inline asm
	// begin inline asm
	addc.cc.u32 %r7827, %r8805, %r8805;
	// end inline asm
	// begin inline asm
	mad.lo.cc.u32 %r7830, %r25087, %r25106, %r7803;
	// end inline asm
	// begin inline asm
	madc.hi.cc.u32 %r7834, %r25087, %r25106, %r7807;
	// end inline asm
	// begin inline asm
	madc.lo.cc.u32 %r7838, %r25087, %r25108, %r7811;
	// end inline asm
	// begin inline asm
	madc.hi.cc.u32 %r7842, %r25087, %r25108, %r7815;
	// end inline asm
	// begin inline asm
	madc.lo.cc.u32 %r7846, %r25087, %r25110, %r7819;
	// end inline asm
	// begin inline asm
	madc.hi.cc.u32 %r7850, %r25087, %r25110, %r7823;
	// end inline asm
	// begin inline asm
	madc.lo.cc.u32 %r7854, %r25087, %r25112, %r7827;
	// end inline asm
	// begin inline asm
	madc.hi.cc.u32 %r7858, %r25087, %r25112, %r8805;
	// end inline asm
	// begin inline asm
	mad.lo.cc.u32 %r7862, %r25088, %r25105, %r7830;
	// end inline asm
	// begin inline asm
	madc.hi.cc.u32 %r7866, %r25088, %r25105, %r7834;
	// end inline asm
	// begin inline asm
	madc.lo.cc.u32 %r7870, %r25088, %r25107, %r7838;
	// end inline asm
	// begin inline asm
	madc.hi.cc.u32 %r7874, %r25088, %r25107, %r7842;
	// end inline asm
	// begin inline asm
	madc.lo.cc.u32 %r7878, %r25088, %r25109, %r7846;
	// end inline asm
	// begin inline asm
	madc.hi.cc.u32 %r7882, %r25088, %r25109, %r7850;
	// end inline asm
	// begin inline asm
	madc.lo.cc.u32 %r7886, %r25088, %r25111, %r7854;
	// end inline asm
	// begin inline asm
	madc.hi.cc.u32 %r7890, %r25088, %r25111, %r7858;
	// end inline asm
	// begin inline asm
	addc.cc.u32 %r7894, %r8805, %r8805;
	// end inline asm
	// begin inline asm
	mad.lo.cc.u32 %r7897, %r25081, %r25105, %r8805;
	// end inline asm
	// begin inline asm
	madc.hi.cc.u32 %r7901, %r25081, %r25105, %r7661;
	// end inline asm
	// begin inline asm
	madc.lo.cc.u32 %r7905, %r25081, %r25107, %r7665;
	// end inline asm
	// begin inline asm
	madc.hi.cc.u32 %r7909, %r25081, %r25107, %r7728;
	// end inline asm
	// begin inline asm
	madc.lo.cc.u32 %r7913, %r25081, %r25109, %r7732;
	// end inline asm
	// begin inline asm
	madc.hi.cc.u32 %r7917, %r25081, %r25109, %r7795;
	// end inline asm
	// begin inline asm
	madc.lo.cc.u32 %r7921, %r25081, %r25111, %r7799;
	// end inline asm
	// begin inline asm
	madc.hi.cc.u32 %r7925, %r25081, %r25111, %r7862;
	// end inline asm
	// begin inline asm
	addc.cc.u32 %r7929, %r7866, %r8805;
	// end inline asm
	// begin inline asm
	addc.cc.u32 %r7932, %r7870, %r8805;
	// end inline asm
	// begin inline asm
	addc.cc.u32 %r7935, %r8805, %r8805;
	// end inline asm
	// begin inline asm
	mad.lo.cc.u32 %r7938, %r25082, %r25106, %r7905;
	// end inline asm
	// begin inline asm
	madc.hi.cc.u32 %r7942, %r25082, %r25106, %r7909;
	// end inline asm
	// begin inline asm
	madc.lo.cc.u32 %r7946, %r25082, %r25108, %r7913;
	// end inline asm
	// begin inline asm
	madc.hi.cc.u32 %r7950, %r25082, %r25108, %r7917;
	// end inline asm
	// begin inline asm
	madc.lo.cc.u32 %r7954, %r25082, %r25110, %r7921;
	// end inline asm
	// begin inline asm
	madc.hi.cc.u32 %r7958, %r25082, %r25110, %r7925;
	// end inline asm
	// begin inline asm
	madc.lo.cc.u32 %r7962, %r25082, %r25112, %r7929;
	// end inline asm
	// begin inline asm
	madc.hi.cc.u32 %r7966, %r25082, %r25112, %r7932;
	// end inline asm
	// begin inline asm
	addc.cc.u32 %r7970, %r7935, %r8805;
	// end inline asm
	// begin inline asm
	mad.lo.cc.u32 %r7973, %r25083, %r25105, %r7938;
	// end inline asm
	// begin inline asm
	madc.hi.cc.u32 %r7977, %r25083, %r25105, %r7942;
	// end inline asm
	// begin inline asm
	madc.lo.cc.u32 %r7981, %r25083, %r25107, %r7946;
	// end inline asm
	// begin inline asm
	madc.hi.cc.u32 %r7985, %r25083, %r25107, %r7950;
	// end inline asm
	// begin inline asm
	madc.lo.cc.u32 %r7989, %r25083, %r25109, %r7954;
	// end inline asm
	// begin inline asm
	madc.hi.cc.u32 %r7993, %r25083, %r25109, %r7958;
	// end inline asm
	// begin inline asm
	madc.lo.cc.u32 %r7997, %r25083, %r25111, %r7962;
	// end inline asm
	// begin inline asm
	madc.hi.cc.u32 %r8001, %r25083, %r25111, %r7966;
	// end inline asm
	// begin inline asm
	addc.cc.u32 %r8005, %r7874, %r7970;
	// end inline asm
	// begin inline asm
	addc.cc.u32 %r8008, %r7878, %r8805;
	// end inline asm
	// begin inline asm
	addc.cc.u32 %r8011, %r8805, %r8805;
	// end inline asm
	// begin inline asm
	mad.lo.cc.u32 %r8014, %r25084, %r25106, %r7981;
	// end inline asm
	// begin inline asm
	madc.hi.cc.u32 %r8018, %r25084, %r25106, %r7985;
	// end inline asm
	// begin inline asm
	madc.lo.cc.u32 %r8022, %r25084, %r25108, %r7989;
	// end inline asm
	// begin inline asm
	madc.hi.cc.u32 %r8026, %r25084, %r25108, %r7993;
	// end inline asm
	// begin inline asm
	madc.lo.cc.u32 %r8030, %r25084, %r25110, %r7997;
	// end inline asm
	// begin inline asm
	madc.hi.cc.u32 %r8034, %r25084, %r25110, %r8001;
	// end inline asm
	// begin inline asm
	madc.lo.cc.u32 %r8038, %r25084, %r25112, %r8005;
	// end inline asm
	// begin inline asm
	madc.hi.cc.u32 %r8042, %r25084, %r25112, %r8008;
	// end inline asm
	// begin inline asm
	addc.cc.u32 %r8046, %r8011, %r8805;
	// end inline asm
	// begin inline asm
	mad.lo.cc.u32 %r8049, %r25085, %r25105, %r8014;
	// end inline asm
	// begin inline asm
	madc.hi.cc.u32 %r8053, %r25085, %r25105, %r8018;
	// end inline asm
	// begin inline asm
	madc.lo.cc.u32 %r8057, %r25085, %r25107, %r8022;
	// end inline asm
	// begin inline asm
	madc.hi.cc.u32 %r8061, %r25085, %r25107, %r8026;
	// end inline asm
	// begin inline asm
	madc.lo.cc.u32 %r8065, %r25085, %r25109, %r8030;
	// end inline asm
	// begin inline asm
	madc.hi.cc.u32 %r8069, %r25085, %r25109, %r8034;
	// end inline asm
	// begin inline asm
	madc.lo.cc.u32 %r8073, %r25085, %r25111, %r8038;
	// end inline asm
	// begin inline asm
	madc.hi.cc.u32 %r8077, %r25085, %r25111, %r8042;
	// end inline asm
	// begin inline asm
	addc.cc.u32 %r8081, %r7882, %r8046;
	// end inline asm
	// begin inline asm
	addc.cc.u32 %r8084, %r7886, %r8805;
	// end inline asm
	// begin inline asm
	addc.cc.u32 %r8087, %r8805, %r8805;
	// end inline asm
	// begin inline asm
	mad.lo.cc.u32 %r8090, %r25086, %r25106, %r8057;
	// end inline asm
	// begin inline asm
	madc.hi.cc.u32 %r8094, %r25086, %r25106, %r8061;
	// end inline asm
	// begin inline asm
	madc.lo.cc.u32 %r8098, %r25086, %r25108, %r8065;
	// end inline asm
	// begin inline asm
	madc.hi.cc.u32 %r8102, %r25086, %r25108, %r8069;
	// end inline asm
	// begin inline asm
	madc.lo.cc.u32 %r8106, %r25086, %r25110, %r8073;
	// end inline asm
	// begin inline asm
	madc.hi.cc.u32 %r8110, %r25086, %r25110, %r8077;
	// end inline asm
	// begin inline asm
	madc.lo.cc.u32 %r8114, %r25086, %r25112, %r8081;
	// end inline asm
	// begin inline asm
	madc.hi.cc.u32 %r8118, %r25086, %r25112, %r8084;
	// end inline asm
	// begin inline asm
	addc.cc.u32 %r8122, %r8087, %r8805;
	// end inline asm
	// begin inline asm
	mad.lo.cc.u32 %r8125, %r25087, %r25105, %r8090;
	// end inline asm
	// begin inline asm
	madc.hi.cc.u32 %r8129, %r25087, %r25105, %r8094;
	// end inline asm
	// begin inline asm
	madc.lo.cc.u32 %r8133, %r25087, %r25107, %r8098;
	// end inline asm
	// begin inline asm
	madc.hi.cc.u32 %r8137, %r25087, %r25107, %r8102;
	// end inline asm
	// begin inline asm
	madc.lo.cc.u32 %r8141, %r25087, %r25109, %r8106;
	// end inline asm
	// begin inline asm
	madc.hi.cc.u32 %r8145, %r25087, %r25109, %r8110;
	// end inline asm
	// begin inline asm
	madc.lo.cc.u32 %r8149, %r25087, %r25111, %r8114;
	// end inline asm
	// begin inline asm
	madc.hi.cc.u32 %r8153, %r25087, %r25111, %r8118;
	// end inline asm
	// begin inline asm
	addc.cc.u32 %r8157, %r7890, %r8122;
	// end inline asm
	// begin inline asm
	addc.cc.u32 %r8160, %r7894, %r8805;
	// end inline asm
	// begin inline asm
	addc.cc.u32 %r8163, %r8805, %r8805;
	// end inline asm
	// begin inline asm
	mad.lo.cc.u32 %r8166, %r25088, %r25106, %r8133;
	// end inline asm
	// begin inline asm
	madc.hi.cc.u32 %r8170, %r25088, %r25106, %r8137;
	// end inline asm
	// begin inline asm
	madc.lo.cc.u32 %r8174, %r25088, %r25108, %r8141;
	// end inline asm
	// begin inline asm
	madc.hi.cc.u32 %r8178, %r25088, %r25108, %r8145;
	// end inline asm
	// begin inline asm
	madc.lo.cc.u32 %r8182, %r25088, %r25110, %r8149;
	// end inline asm
	// begin inline asm
	madc.hi.cc.u32 %r8186, %r25088, %r25110, %r8153;
	// end inline asm
	// begin inline asm
	madc.lo.cc.u32 %r8190, %r25088, %r25112, %r8157;
	// end inline asm
	// begin inline asm
	madc.hi.cc.u32 %r8194, %r25088, %r25112, %r8160;
	// end inline asm
	mov.b32 	%r8808, -1;
	// begin inline asm
	add.cc.u32 %r8198, %r8805, %r8808;
	// end inline asm
	// begin inline asm
	addc.cc.u32 %r8201, %r7897, %r8805;
	// end inline asm
	// begin inline asm
	addc.u32 %r8204, %r8805, %r8805;
	// end inline asm
	mul.lo.s32 	%r8271, %r8201, -460954743;
	// begin inline asm
	mad.lo.cc.u32 %r8207, %r8271, %r33, %r8201;
	// end inline asm
	// begin inline asm
	madc.hi.cc.u32 %r8211, %r8271, %r33, %r7901;
	// end inline asm
	// begin inline asm
	madc.lo.cc.u32 %r8215, %r8271, %r34, %r7973;
	// end inline asm
	// begin inline asm
	madc.hi.cc.u32 %r8219, %r8271, %r34, %r7977;
	// end inline asm
	// begin inline asm
	madc.lo.cc.u32 %r8223, %r8271, %r35, %r8049;
	// end inline asm
	// begin inline asm
	madc.hi.cc.u32 %r8227, %r8271, %r35, %r8053;
	// end inline asm
	// begin inline asm
	madc.lo.cc.u32 %r8231, %r8271, %r36, %r8125;
	// end inline asm
	// begin inline asm
	madc.hi.cc.u32 %r8235, %r8271, %r36, %r8129;
	// end inline asm
	// begin inline asm
	addc.cc.u32 %r8239, %r8805, %r8805;
	// end inline asm
	// begin inline asm
	mad.lo.cc.u32 %r8242, %r8271, %r37, %r8805;
	// end inline asm
	// begin inline asm
	madc.hi.cc.u32 %r8246, %r8271, %r37, %r8805;
	// end inline asm
	// begin inline asm
	madc.lo.cc.u32 %r8250, %r8271, %r38, %r8805;
	// end inline asm
	// begin inline asm
	madc.hi.cc.u32 %r8254, %r8271, %r38, %r8805;
	// end inline asm
	// begin inline asm
	madc.lo.cc.u32 %r8258, %r8271, %r39, %r8805;
	// end inline asm
	// begin inline asm
	madc.hi.cc.u32 %r8262, %r8271, %r39, %r8805;
	// end inline asm
	// begin inline asm
	madc.lo.cc.u32 %r8266, %r8271, %r40, %r8805;
	// end inline asm
	// begin inline asm
	madc.hi.cc.u32 %r8270, %r8271, %r40, %r8805;
	// end inline asm
	// begin inline asm
	add.cc.u32 %r8274, %r8204, %r8808;
	// end inline asm
	// begin inline asm
	addc.cc.u32 %r8277, %r8242, %r8211;
	// end inline asm
	// begin inline asm
	addc.u32 %r8280, %r8805, %r8805;
	// end inline asm
	mul.lo.s32 	%r8347, %r8277, -460954743;
	// begin inline asm
	mad.lo.cc.u32 %r8283, %r8347, %r33, %r8277;
	// end inline asm
	// begin inline asm
	madc.hi.cc.u32 %r8287, %r8347, %r33, %r8246;
	// end inline asm
	// begin inline asm
	madc.lo.cc.u32 %r8291, %r8347, %r34, %r8250;
	// end inline asm
	// begin inline asm
	madc.hi.cc.u32 %r8295, %r8347, %r34, %r8254;
	// end inline asm
	// begin inline asm
	madc.lo.cc.u32 %r8299, %r8347, %r35, %r8258;
	// end inline asm
	// begin inline asm
	madc.hi.cc.u32 %r8303, %r8347, %r35, %r8262;
	// end inline asm
	// begin inline asm
	madc.lo.cc.u32 %r8307, %r8347, %r36, %r8266;
	// end inline asm
	// begin inline asm
	madc.hi.cc.u32 %r8311, %r8347, %r36, %r8270;
	// end inline asm
	// begin inline asm
	addc.cc.u32 %r8315, %r8805, %r8805;
	// end inline asm
	// begin inline asm
	mad.lo.cc.u32 %r8318, %r8347, %r37, %r8215;
	// end inline asm
	// begin inline asm
	madc.hi.cc.u32 %r8322, %r8347, %r37, %r8219;
	// end inline asm
	// begin inline asm
	madc.lo.cc.u32 %r8326, %r8347, %r38, %r8223;
	// end inline asm
	// begin inline asm
	madc.hi.cc.u32 %r8330, %r8347, %r38, %r8227;
	// end inline asm
	// begin inline asm
	madc.lo.cc.u32 %r8334, %r8347, %r39, %r8231;
	// end inline asm
	// begin inline asm
	madc.hi.cc.u32 %r8338, %r8347, %r39, %r8235;
	// end inline asm
	// begin inline asm
	madc.lo.cc.u32 %r8342, %r8347, %r40, %r8239;
	// end inline asm
	// begin inline asm
	madc.hi.cc.u32 %r8346, %r8347, %r40, %r8805;
	// end inline asm
	// begin inline asm
	add.cc.u32 %r8350, %r8280, %r8808;
	// end inline asm
	// begin inline asm
	addc.cc.u32 %r8353, %r8318, %r8287;
	// end inline asm
	// begin inline asm
	addc.u32 %r8356, %r8805, %r8805;
	// end inline asm
	mul.lo.s32 	%r8423, %r8353, -460954743;
	// begin inline asm
	mad.lo.cc.u32 %r8359, %r8423, %r33, %r8353;
	// end inline asm
	// begin inline asm
	madc.hi.cc.u32 %r8363, %r8423, %r33, %r8322;
	// end inline asm
	// begin inline asm
	madc.lo.cc.u32 %r8367, %r8423, %r34, %r8326;
	// end inline asm
	// begin inline asm
	madc.hi.cc.u32 %r8371, %r8423, %r34, %r8330;
	// end inline asm
	// begin inline asm
	madc.lo.cc.u32 %r8375, %r8423, %r35, %r8334;
	// end inline asm
	// begin inline asm
	madc.hi.cc.u32 %r8379, %r8423, %r35, %r8338;
	// end inline asm
	// begin inline asm
	madc.lo.cc.u32 %r8383, %r8423, %r36, %r8342;
	// end inline asm
	// begin inline asm
	madc.hi.cc.u32 %r8387, %r8423, %r36, %r8346;
	// end inline asm
	// begin inline asm
	addc.cc.u32 %r8391, %r8805, %r8805;
	// end inline asm
	// begin inline asm
	mad.lo.cc.u32 %r8394, %r8423, %r37, %r8291;
	// end inline asm
	// begin inline asm
	madc.hi.cc.u32 %r8398, %r8423, %r37, %r8295;
	// end inline asm
	// begin inline asm
	madc.lo.cc.u32 %r8402, %r8423, %r38, %r8299;
	// end inline asm
	// begin inline asm
	madc.hi.cc.u32 %r8406, %r8423, %r38, %r8303;
	// end inline asm
	// begin inline asm
	madc.lo.cc.u32 %r8410, %r8423, %r39, %r8307;
	// end inline asm
	// begin inline asm
	madc.hi.cc.u32 %r8414, %r8423, %r39, %r8311;
	// end inline asm
	// begin inline asm
	madc.lo.cc.u32 %r8418, %r8423, %r40, %r8315;
	// end inline asm
	// begin inline asm
	madc.hi.cc.u32 %r8422, %r8423, %r40, %r8805;
	// end inline asm
	// begin inline asm
	add.cc.u32 %r8426, %r8356, %r8808;
	// end inline asm
	// begin inline asm
	addc.cc.u32 %r8429, %r8394, %r8363;
	// end inline asm
	// begin inline asm
	addc.u32 %r8432, %r8805, %r8805;
	// end inline asm
	mul.lo.s32 	%r8499, %r8429, -460954743;
	// begin inline asm
	mad.lo.cc.u32 %r8435, %r8499, %r33, %r8429;
	// end inline asm
	// begin inline asm
	madc.hi.cc.u32 %r8439, %r8499, %r33, %r8398;
	// end inline asm
	// begin inline asm
	madc.lo.cc.u32 %r8443, %r8499, %r34, %r8402;
	// end inline asm
	// begin inline asm
	madc.hi.cc.u32 %r8447, %r8499, %r34, %r8406;
	// end inline asm
	// begin inline asm
	madc.lo.cc.u32 %r8451, %r8499, %r35, %r8410;
	// end inline asm
	// begin inline asm
	madc.hi.cc.u32 %r8455, %r8499, %r35, %r8414;
	// end inline asm
	// begin inline asm
	madc.lo.cc.u32 %r8459, %r8499, %r36, %r8418;
	// end inline asm
	// begin inline asm
	madc.hi.cc.u32 %r8463, %r8499, %r36, %r8422;
	// end inline asm
	// begin inline asm
	addc.cc.u32 %r8467, %r8805, %r8805;
	// end inline asm
	// begin inline asm
	mad.lo.cc.u32 %r8470, %r8499, %r37, %r8367;
	// end inline asm
	// begin inline asm
	madc.hi.cc.u32 %r8474, %r8499, %r37, %r8371;
	// end inline asm
	// begin inline asm
	madc.lo.cc.u32 %r8478, %r8499, %r38, %r8375;
	// end inline asm
	// begin inline asm
	madc.hi.cc.u32 %r8482, %r8499, %r38, %r8379;
	// end inline asm
	// begin inline asm
	madc.lo.cc.u32 %r8486, %r8499, %r39, %r8383;
	// end inline asm
	// begin inline asm
	madc.hi.cc.u32 %r8490, %r8499, %r39, %r8387;
	// end inline asm
	// begin inline asm
	madc.lo.cc.u32 %r8494, %r8499, %r40, %r8391;
	// end inline asm
	// begin inline asm
	madc.hi.cc.u32 %r8498, %r8499, %r40, %r8805;
	// end inline asm
	// begin inline asm
	add.cc.u32 %r8502, %r8432, %r8808;
	// end inline asm
	// begin inline asm
	addc.cc.u32 %r8505, %r8470, %r8439;
	// end inline asm
	// begin inline asm
	addc.u32 %r8508, %r8805, %r8805;
	// end inline asm
	mul.lo.s32 	%r8575, %r8505, -460954743;
	// begin inline asm
	mad.lo.cc.u32 %r8511, %r8575, %r33, %r8505;
	// end inline asm
	// begin inline asm
	madc.hi.cc.u32 %r8515, %r8575, %r33, %r8474;
	// end inline asm
	// begin inline asm
	madc.lo.cc.u32 %r8519, %r8575, %r34, %r8478;
	// end inline asm
	// begin inline asm
	madc.hi.cc.u32 %r8523, %r8575, %r34, %r8482;
	// end inline asm
	// begin inline asm
	madc.lo.cc.u32 %r8527, %r8575, %r35, %r8486;
	// end inline asm
	// begin inline asm
	madc.hi.cc.u32 %r8531, %r8575, %r35, %r8490;
	// end inline asm
	// begin inline asm
	madc.lo.cc.u32 %r8535, %r8575, %r36, %r8494;
	// end inline asm
	// begin inline asm
	madc.hi.cc.u32 %r8539, %r8575, %r36, %r8498;
	// end inline asm
	// begin inline asm
	addc.cc.u32 %r8543, %r8805, %r8805;
	// end inline asm
	// begin inline asm
	mad.lo.cc.u32 %r8546, %r8575, %r37, %r8443;
	// end inline asm
	// begin inline asm
	madc.hi.cc.u32 %r8550, %r8575, %r37, %r8447;
	// end inline asm
	// begin inline asm
	madc.lo.cc.u32 %r8554, %r8575, %r38, %r8451;
	// end inline asm
	// begin inline asm
	madc.hi.cc.u32 %r8558, %r8575, %r38, %r8455;
	// end inline asm
	// begin inline asm
	madc.lo.cc.u32 %r8562, %r8575, %r39, %r8459;
	// end inline asm
	// begin inline asm
	madc.hi.cc.u32 %r8566, %r8575, %r39, %r8463;
	// end inline asm
	// begin inline asm
	madc.lo.cc.u32 %r8570, %r8575, %r40, %r8467;
	// end inline asm
	// begin inline asm
	madc.hi.cc.u32 %r8574, %r8575, %r40, %r8805;
	// end inline asm
	// begin inline asm
	add.cc.u32 %r8578, %r8508, %r8808;
	// end inline asm
	// begin inline asm
	addc.cc.u32 %r8581, %r8546, %r8515;
	// end inline asm
	// begin inline asm
	addc.u32 %r8584, %r8805, %r8805;
	// end inline asm
	mul.lo.s32 	%r8651, %r8581, -460954743;
	// begin inline asm
	mad.lo.cc.u32 %r8587, %r8651, %r33, %r8581;
	// end inline asm
	// begin inline asm
	madc.hi.cc.u32 %r8591, %r8651, %r33, %r8550;
	// end inline asm
	// begin inline asm
	madc.lo.cc.u32 %r8595, %r8651, %r34, %r8554;
	// end inline asm
	// begin inline asm
	madc.hi.cc.u32 %r8599, %r8651, %r34, %r8558;
	// end inline asm
	// begin inline asm
	madc.lo.cc.u32 %r8603, %r8651, %r35, %r8562;
	// end inline asm
	// begin inline asm
	madc.hi.cc.u32 %r8607, %r8651, %r35, %r8566;
	// end inline asm
	// begin inline asm
	madc.lo.cc.u32 %r8611, %r8651, %r36, %r8570;
	// end inline asm
	// begin inline asm
	madc.hi.cc.u32 %r8615, %r8651, %r36, %r8574;
	// end inline asm
	// begin inline asm
	addc.cc.u32 %r8619, %r8805, %r8805;
	// end inline asm
	// begin inline asm
	mad.lo.cc.u32 %r8622, %r8651, %r37, %r8519;
	// end inline asm
	// begin inline asm
	madc.hi.cc.u32 %r8626, %r8651, %r37, %r8523;
	// end inline asm
	// begin inline asm
	madc.lo.cc.u32 %r8630, %r8651, %r38, %r8527;
	// end inline asm
	// begin inline asm
	madc.hi.cc.u32 %r8634, %r8651, %r38, %r8531;
	// end inline asm
	// begin inline asm
	madc.lo.cc.u32 %r8638, %r8651, %r39, %r8535;
	// end inline asm
	// begin inline asm
	madc.hi.cc.u32 %r8642, %r8651, %r39, %r8539;
	// end inline asm
	// begin inline asm
	madc.lo.cc.u32 %r8646, %r8651, %r40, %r8543;
	// end inline asm
	// begin inline asm
	madc.hi.cc.u32 %r8650, %r8651, %r40, %r8805;
	// end inline asm
	// begin inline asm
	add.cc.u32 %r8654, %r8584, %r8808;
	// end inline asm
	// begin inline asm
	addc.cc.u32 %r8657, %r8622, %r8591;
	// end inline asm
	// begin inline asm
	addc.u32 %r8660, %r8805, %r8805;
	// end inline asm
	mul.lo.s32 	%r8727, %r8657, -460954743;
	// begin inline asm
	mad.lo.cc.u32 %r8663, %r8727, %r33, %r8657;
	// end inline asm
	// begin inline asm
	madc.hi.cc.u32 %r8667, %r8727, %r33, %r8626;
	// end inline asm
	// begin inline asm
	madc.lo.cc.u32 %r8671, %r8727, %r34, %r8630;
	// end inline asm
	// begin inline asm
	madc.hi.cc.u32 %r8675, %r8727, %r34, %r8634;
	// end inline asm
	// begin inline asm
	madc.lo.cc.u32 %r8679, %r8727, %r35, %r8638;
	// end inline asm
	// begin inline asm
	madc.hi.cc.u32 %r8683, %r8727, %r35, %r8642;
	// end inline asm
	// begin inline asm
	madc.lo.cc.u32 %r8687, %r8727, %r36, %r8646;
	// end inline asm
	// begin inline asm
	madc.hi.cc.u32 %r8691, %r8727, %r36, %r8650;
	// end inline asm
	// begin inline asm
	addc.cc.u32 %r8695, %r8805, %r8805;
	// end inline asm
	// begin inline asm
	mad.lo.cc.u32 %r8698, %r8727, %r37, %r8595;
	// end inline asm
	// begin inline asm
	madc.hi.cc.u32 %r8702, %r8727, %r37, %r8599;
	// end inline asm
	// begin inline asm
	madc.lo.cc.u32 %r8706, %r8727, %r38, %r8603;
	// end inline asm
	// begin inline asm
	madc.hi.cc.u32 %r8710, %r8727, %r38, %r8607;
	// end inline asm
	// begin inline asm
	madc.lo.cc.u32 %r8714, %r8727, %r39, %r8611;
	// end inline asm
	// begin inline asm
	madc.hi.cc.u32 %r8718, %r8727, %r39, %r8615;
	// end inline asm
	// begin inline asm
	madc.lo.cc.u32 %r8722, %r8727, %r40, %r8619;
	// end inline asm
	// begin inline asm
	madc.hi.cc.u32 %r8726, %r8727, %r40, %r8805;
	// end inline asm
	// begin inline asm
	add.cc.u32 %r8730, %r8660, %r8808;
	// end inline asm
	// begin inline asm
	addc.cc.u32 %r8733, %r8698, %r8667;
	// end inline asm
	// begin inline asm
	addc.u32 %r8736, %r8805, %r8805;
	// end inline asm
	mul.lo.s32 	%r8803, %r8733, -460954743;
	// begin inline asm
	mad.lo.cc.u32 %r8739, %r8803, %r33, %r8733;
	// end inline asm
	// begin inline asm
	madc.hi.cc.u32 %r8743, %r8803, %r33, %r8702;
	// end inline asm
	// begin inline asm
	madc.lo.cc.u32 %r8747, %r8803, %r34, %r8706;
	// end inline asm
	// begin inline asm
	madc.hi.cc.u32 %r8751, %r8803, %r34, %r8710;
	// end inline asm
	// begin inline asm
	madc.lo.cc.u32 %r8755, %r8803, %r35, %r8714;
	// end inline asm
	// begin inline asm
	madc.hi.cc.u32 %r8759, %r8803, %r35, %r8718;
	// end inline asm
	// begin inline asm
	madc.lo.cc.u32 %r8763, %r8803, %r36, %r8722;
	// end inline asm
	// begin inline asm
	madc.hi.cc.u32 %r8767, %r8803, %r36, %r8726;
	// end inline asm
	// begin inline asm
	addc.cc.u32 %r8771, %r8805, %r8805;
	// end inline asm
	// begin inline asm
	mad.lo.cc.u32 %r8774, %r8803, %r37, %r8671;
	// end inline asm
	// begin inline asm
	madc.hi.cc.u32 %r8778, %r8803, %r37, %r8675;
	// end inline asm
	// begin inline asm
	madc.lo.cc.u32 %r8782, %r8803, %r38, %r8679;
	// end inline asm
	// begin inline asm
	madc.hi.cc.u32 %r8786, %r8803, %r38, %r8683;
	// end inline asm
	// begin inline asm
	madc.lo.cc.u32 %r8790, %r8803, %r39, %r8687;
	// end inline asm
	// begin inline asm
	madc.hi.cc.u32 %r8794, %r8803, %r39, %r8691;
	// end inline asm
	// begin inline asm
	madc.lo.cc.u32 %r8798, %r8803, %r40, %r8695;
	// end inline asm
	// begin inline asm
	madc.hi.cc.u32 %r8802, %r8803, %r40, %r8805;
	// end inline asm
	// begin inline asm
	add.cc.u32 %r8806, %r8736, %r8808;
	// end inline asm
	// begin inline asm
	addc.cc.u32 %r8809, %r8774, %r8743;
	// end inline asm
	// begin inline asm
	addc.cc.u32 %r8812, %r8778, %r8747;
	// end inline asm
	// begin inline asm
	addc.cc.u32 %r8815, %r8782, %r8751;
	// end inline asm
	// begin inline asm
	addc.cc.u32 %r8818, %r8786, %r8755;
	// end inline asm
	// begin inline asm
	addc.cc.u32 %r8821, %r8790, %r8759;
	// end inline asm
	// begin inline asm
	addc.cc.u32 %r8824, %r8794, %r8763;
	// end inline asm
	// begin inline asm
	addc.cc.u32 %r8827, %r8798, %r8767;
	// end inline asm
	// begin inline asm
	addc.cc.u32 %r8830, %r8802, %r8771;
	// end inline asm
	// begin inline asm
	add.cc.u32 %r25113, %r8166, %r8809;
	// end inline asm
	// begin inline asm
	addc.cc.u32 %r25114, %r8170, %r8812;
	// end inline asm
	// begin inline asm
	addc.cc.u32 %r25115, %r8174, %r8815;
	// end inline asm
	// begin inline asm
	addc.cc.u32 %r25116, %r8178, %r8818;
	// end inline asm
	// begin inline asm
	addc.cc.u32 %r25117, %r8182, %r8821;
	// end inline asm
	// begin inline asm
	addc.cc.u32 %r25118, %r8186, %r8824;
	// end inline asm
	// begin inline asm
	addc.cc.u32 %r25119, %r8190, %r8827;
	// end inline asm
	// begin inline asm
	addc.u32 %r25120, %r8194, %r8830;
	// end inline asm
	setp.gt.u32 	%p178, %r25120, %r40;
	@%p178 bra 	$L__BB0_454;
	setp.lt.u32 	%p179, %r25120, %r40;
	@%p179 bra 	$L__BB0_455;
	setp.gt.u32 	%p180, %r25119, %r36;
	@%p180 bra 	$L__BB0_454;
	setp.lt.u32 	%p181, %r25119, %r36;
	@%p181 bra 	$L__BB0_455;
	setp.gt.u32 	%p182, %r25118, %r39;
	@%p182 bra 	$L__BB0_454;
	setp.lt.u32 	%p183, %r25118, %r39;
	@%p183 bra 	$L__BB0_455;
	setp.gt.u32 	%p184, %r25117, %r35;
	@%p184 bra 	$L__BB0_454;
	setp.lt.u32 	%p185, %r25117, %r35;
	@%p185 bra 	$L__BB0_455;
	setp.gt.u32 	%p186, %r25116, %r38;
	@%p186 bra 	$L__BB0_454;
	setp.lt.u32 	%p187, %r25116, %r38;
	@%p187 bra 	$L__BB0_455;
	setp.gt.u32 	%p188, %r25115, %r34;
	@%p188 bra 	$L__BB0_454;
	setp.lt.u32 	%p189, %r25115, %r34;
	@%p189 bra 	$L__BB0_455;
	setp.gt.u32 	%p190, %r25114, %r37;
	@%p190 bra 	$L__BB0_454;
	setp.lt.u32 	%p191, %r25114, %r37;
	setp.lt.u32 	%p192, %r25113, %r33;
	or.pred  	%p193, %p191, %p192;
	@%p193 bra 	$L__BB0_455;
$L__BB0_454:
	// begin inline asm
	sub.cc.u32 %r25113, %r25113, %r33;
subc.cc.u32 %r25114, %r25114, %r37;
subc.cc.u32 %r25115, %r25115, %r34;
subc.cc.u32 %r25116, %r25116, %r38;
subc.cc.u32 %r25117, %r25117, %r35;
subc.cc.u32 %r25118, %r25118, %r39;
subc.cc.u32 %r25119, %r25119, %r36;
subc.u32 %r25120, %r25120, %r40;

	// end inline asm
$L__BB0_455:
	mov.u32 	%r25128, %r24913;
	mov.u32 	%r25121, %r24920;
	mov.u32 	%r25126, %r24915;
	mov.u32 	%r25124, %r24917;
	mov.u32 	%r25122, %r24919;
	mov.u32 	%r25127, %r24914;
	mov.u32 	%r25125, %r24916;
	mov.u32 	%r25123, %r24918;
	// begin inline asm
	sub.cc.u32 %r25121, %r25121, %r1226;
subc.cc.u32 %r25122, %r25122, %r1227;
subc.cc.u32 %r25123, %r25123, %r1228;
subc.cc.u32 %r25124, %r25124, %r1229;
subc.cc.u32 %r25125, %r25125, %r1230;
subc.cc.u32 %r25126, %r25126, %r1231;
subc.cc.u32 %r25127, %r25127, %r1232;
subc.u32 %r25128, %r25128, %r1233;

	// end inline asm
	setp.gt.u32 	%p194, %r24913, %r1233;
	@%p194 bra 	$L__BB0_470;
	setp.ge.u32 	%p195, %r24913, %r1233;
	@%p195 bra 	$L__BB0_457;
	bra.uni 	$L__BB0_469;
$L__BB0_457:
	setp.gt.u32 	%p196, %r24914, %r1232;
	@%p196 bra 	$L__BB0_470;
	setp.lt.u32 	%p197, %r24914, %r1232;
	@%p197 bra 	$L__BB0_469;
	setp.gt.u32 	%p198, %r24915, %r1231;
	@%p198 bra 	$L__BB0_470;
	setp.lt.u32 	%p199, %r24915, %r1231;
	@%p199 bra 	$L__BB0_469;
	setp.gt.u32 	%p200, %r24916, %r1230;
	@%p200 bra 	$L__BB0_470;
	setp.lt.u32 	%p201, %r24916, %r1230;
	@%p201 bra 	$L__BB0_469;
	setp.gt.u32 	%p202, %r24917, %r1229;
	@%p202 bra 	$L__BB0_470;
	setp.lt.u32 	%p203, %r24917, %r1229;
	@%p203 bra 	$L__BB0_469;
	setp.gt.u32 	%p204, %r24918, %r1228;
	@%p204 bra 	$L__BB0_470;
	setp.lt.u32 	%p205, %r24918, %r1228;
	@%p205 bra 	$L__BB0_469;
	setp.gt.u32 	%p206, %r24919, %r1227;
	@%p206 bra 	$L__BB0_470;
	setp.lt.u32 	%p207, %r24919, %r1227;
	setp.lt.u32 	%p208, %r24920, %r1226;
	or.pred  	%p209, %p207, %p208;
	@%p209 bra 	$L__BB0_469;
	bra.uni 	$L__BB0_470;
$L__BB0_469:
	// begin inline asm
	add.cc.u32 %r25121, %r25121, %r33;
addc.cc.u32 %r25122, %r25122, %r37;
addc.cc.u32 %r25123, %r25123, %r34;
addc.cc.u32 %r25124, %r25124, %r38;
addc.cc.u32 %r25125, %r25125, %r35;
addc.cc.u32 %r25126, %r25126, %r39;
addc.cc.u32 %r25127, %r25127, %r36;
addc.u32 %r25128, %r25128, %r40;

	// end inline asm
$L__BB0_470:
	shf.l.wrap.b32 	%r25136, %r25127, %r25128, 1;
	shf.l.wrap.b32 	%r25135, %r25126, %r25127, 1;
	shf.l.wrap.b32 	%r25134, %r25125, %r25126, 1;
	shf.l.wrap.b32 	%r25133, %r25124, %r25125, 1;
	shf.l.wrap.b32 	%r25132, %r25123, %r25124, 1;
	shf.l.wrap.b32 	%r25131, %r25122, %r25123, 1;
	shf.l.wrap.b32 	%r25130, %r25121, %r25122, 1;
	shl.b32 	%r25129, %r25121, 1;
	setp.gt.u32 	%p210, %r25136, %r40;
	@%p210 bra 	$L__BB0_484;
	setp.lt.u32 	%p211, %r25136, %r40;
	@%p211 bra 	$L__BB0_485;
	setp.gt.u32 	%p212, %r25135, %r36;
	@%p212 bra 	$L__BB0_484;
	setp.lt.u32 	%p213, %r25135, %r36;
	@%p213 bra 	$L__BB0_485;
	setp.gt.u32 	%p214, %r25134, %r39;
	@%p214 bra 	$L__BB0_484;
	setp.lt.u32 	%p215, %r25134, %r39;
	@%p215 bra 	$L__BB0_485;
	setp.gt.u32 	%p216, %r25133, %r35;
	@%p216 bra 	$L__BB0_484;
	setp.lt.u32 	%p217, %r25133, %r35;
	@%p217 bra 	$L__BB0_485;
	setp.gt.u32 	%p218, %r25132, %r38;
	@%p218 bra 	$L__BB0_484;
	setp.lt.u32 	%p219, %r25132, %r38;
	@%p219 bra 	$L__BB0_485;
	setp.gt.u32 	%p220, %r25131, %r34;
	@%p220 bra 	$L__BB0_484;
	setp.lt.u32 	%p221, %r25131, %r34;
	@%p221 bra 	$L__BB0_485;
	setp.gt.u32 	%p222, %r25130, %r37;
	@%p222 bra 	$L__BB0_484;
	setp.lt.u32 	%p223, %r25130, %r37;
	setp.lt.u32 	%p224, %r25129, %r33;
	or.pred  	%p225, %p223, %p224;
	@%p225 bra 	$L__BB0_485;
$L__BB0_484:
	// begin inline asm
	sub.cc.u32 %r25129, %r25129, %r33;
subc.cc.u32 %r25130, %r25130, %r37;
subc.cc.u32 %r25131, %r25131, %r34;
subc.cc.u32 %r25132, %r25132, %r38;
subc.cc.u32 %r25133, %r25133, %r35;
subc.cc.u32 %r25134, %r25134, %r39;
subc.cc.u32 %r25135, %r25135, %r36;
subc.u32 %r25136, %r25136, %r40;

	// end inline asm
$L__BB0_485:
	mov.b32 	%r10129, 0;
	// begin inline asm
	mad.lo.cc.u32 %r8953, %r24945, %r25106, %r10129;
	// end inline asm
	// begin inline asm
	madc.hi.cc.u32 %r8957, %r24945, %r25106, %r10129;
	// end inline asm
	// begin inline asm
	madc.lo.cc.u32 %r8961, %r24945, %r25108, %r10129;
	// end inline asm
	// begin inline asm
	madc.hi.cc.u32 %r8965, %r24945, %r25108, %r10129;
	// end inline asm
	// begin inline asm
	madc.lo.cc.u32 %r8969, %r24945, %r25110, %r10129;
	// end inline asm
	// begin inline asm
	madc.hi.cc.u32 %r8973, %r24945, %r25110, %r10129;
	// end inline asm
	// begin inline asm
	madc.lo.cc.u32 %r8977, %r24945, %r25112, %r10129;
	// end inline asm
	// begin inline asm
	madc.hi.cc.u32 %r8981, %r24945, %r25112, %r10129;
	// end inline asm
	// begin inline asm
	mad.lo.cc.u32 %r8985, %r24946, %r25105, %r8953;
	// end inline asm
	// begin inline asm
	madc.hi.cc.u32 %r8989, %r24946, %r25105, %r8957;
	// end inline asm
	// begin inline asm
	madc.lo.cc.u32 %r8993, %r24946, %r25107, %r8961;
	// end inline asm
	// begin inline asm
	madc.hi.cc.u32 %r8997, %r24946, %r25107, %r8965;
	// end inline asm
	// begin inline asm
	madc.lo.cc.u32 %r9001, %r24946, %r25109, %r8969;
	// end inline asm
	// begin inline asm
	madc.hi.cc.u32 %r9005, %r24946, %r25109, %r8973;
	// end inline asm
	// begin inline asm
	madc.lo.cc.u32 %r9009, %r24946, %r25111, %r8977;
	// end inline asm
	// begin inline asm
	madc.hi.cc.u32 %r9013, %r24946, %r25111, %r8981;
	// end inline asm
	// begin inline asm
	addc.cc.u32 %r9017, %r10129, %r10129;
	// end inline asm
	// begin inline asm
	mad.lo.cc.u32 %r9020, %r24947, %r25106, %r8993;
	// end inline asm
	// begin inline asm
	madc.hi.cc.u32 %r9024, %r24947, %r25106, %r8997;
	// end inline asm
	// begin inline asm
	madc.lo.cc.u32 %r9028, %r24947, %r25108, %r9001;
	// end inline asm
	// begin inline asm
	madc.hi.cc.u32 %r9032, %r24947, %r25108, %r9005;
	// end inline asm
	// begin inline asm
	madc.lo.cc.u32 %r9036, %r24947, %r25110, %r9009;
	// end inline asm
	// begin inline asm
	madc.hi.cc.u32 %r9040, %r24947, %r25110, %r9013;
	// end inline asm
	// begin inline asm
	madc.lo.cc.u32 %r9044, %r24947, %r25112, %r9017;
	// end inline asm
	// begin inline asm
	madc.hi.cc.u32 %r9048, %r24947, %r25112, %r10129;
	// end inline asm
	// begin inline asm
	mad.lo.cc.u32 %r9052, %r24948, %r25105, %r9020;
	// end inline asm
	// begin inline asm
	madc.hi.cc.u32 %r9056, %r24948, %r25105, %r9024;
	// end inline asm
	// begin inline asm
	madc.lo.cc.u32 %r9060, %r24948, %r25107, %r9028;
	// end inline asm
	// begin inline asm
	madc.hi.cc.u32 %r9064, %r24948, %r25107, %r9032;
	// end inline asm
	// begin inline asm
	madc.lo.cc.u32 %r9068, %r24948, %r25109, %r9036;
	// end inline asm
	// begin inline asm
	madc.hi.cc.u32 %r9072, %r24948, %r25109, %r9040;
	// end inline asm
	// begin inline asm
	madc.lo.cc.u32 %r9076, %r24948, %r25111, %r9044;
	// end inline asm
	// begin inline asm
	madc.hi.cc.u32 %r9080, %r24948, %r25111, %r9048;
	// end inline asm
	// begin inline asm
	addc.cc.u32 %r9084, %r10129, %r10129;
	// end inline asm
	// begin inline asm
	mad.lo.cc.u32 %r9087, %r24949, %r25106, %r9060;
	// end inline asm
	// begin inline asm
	madc.hi.cc.u32 %r9091, %r24949, %r25106, %r9064;
	// end inline asm
	// begin inline asm
	madc.lo.cc.u32 %r9095, %r24949, %r25108, %r9068;
	// end inline asm
	// begin inline asm
	madc.hi.cc.u32 %r9099, %r24949, %r25108, %r9072;
	// end inline asm
	// begin inline asm
	madc.lo.cc.u32 %r9103, %r24949, %r25110, %r9076;
	// end inline asm
	// begin inline asm
	madc.hi.cc.u32 %r9107, %r24949, %r25110, %r9080;
	// end inline asm
	// begin inline asm
	madc.lo.cc.u32 %r9111, %r24949, %r25112, %r9084;
	// end inline asm
	// begin inline asm
	madc.hi.cc.u32 %r9115, %r24949, %r25112, %r10129;
	// end inline asm
	// begin inline asm
	mad.lo.cc.u32 %r9119, %r24950, %r25105, %r9087;
	// end inline asm
	// begin inline asm
	madc.hi.cc.u32 %r9123, %r24950, %r25105, %r9091;
	// end inline asm
	// begin inline asm
	madc.lo.cc.u32 %r9127, %r24950, %r25107, %r9095;
	// end inline asm
	// begin inline asm
	madc.hi.cc.u32 %r9131, %r24950, %r25107, %r9099;
	// end inline asm
	// begin inline asm
	madc.lo.cc.u32 %r9135, %r24950, %r25109, %r9103;
	// end inline asm
	// begin inline asm
	madc.hi.cc.u32 %r9139, %r24950, %r25109, %r9107;
	// end inline asm
	// begin inline asm
	madc.lo.cc.u32 %r9143, %r24950, %r25111, %r9111;
	// end inline asm
	// begin inline asm
	madc.hi.cc.u32 %r9147, %r24950, %r25111, %r9115;
	// end inline asm
	// begin inline asm
	addc.cc.u32 %r9151, %r10129, %r10129;
	// end inline asm
	// begin inline asm
	mad.lo.cc.u32 %r9154, %r24951, %r25106, %r9127;
	// end inline asm
	// begin inline asm
	madc.hi.cc.u32 %r9158, %r24951, %r25106, %r9131;
	// end inline asm
	// begin inline asm
	madc.lo.cc.u32 %r9162, %r24951, %r25108, %r9135;
	// end inline asm
	// begin inline asm
	madc.hi.cc.u32 %r9166, %r24951, %r25108, %r9139;
	// end inline asm
	// begin inline asm
	madc.lo.cc.u32 %r9170, %r24951, %r25110, %r9143;
	// end inline asm
	// begin inline asm
	madc.hi.cc.u32 %r9174, %r24951, %r25110, %r9147;
	// end inline asm
	// begin inline asm
	madc.lo.cc.u32 %r9178, %r24951, %r25112, %r9151;
	// end inline asm
	// begin inline asm
	madc.hi.cc.u32 %r9182, %r24951, %r25112, %r10129;
	// end inline asm
	// begin inline asm
	mad.lo.cc.u32 %r9186, %r24952, %r25105, %r9154;
	// end inline asm
	// begin inline asm
	madc.hi.cc.u32 %r9190, %r24952, %r25105, %r9158;
	// end inline asm
	// begin inline asm
	madc.lo.cc.u32 %r9194, %r24952, %r25107, %r9162;
	// end inline asm
	// begin inline asm
	madc.hi.cc.u32 %r9198, %r24952, %r25107, %r9166;
	// end inline asm
	// begin inline asm
	madc.lo.cc.u32 %r9202, %r24952, %r25109, %r9170;
	// end inline asm
	// begin inline asm
	madc.hi.cc.u32 %r9206, %r24952, %r25109, %r9174;
	// end inline asm
	// begin inline asm
	madc.lo.cc.u32 %r9210, %r24952, %r25111, %r9178;
	// end inline asm
	// begin inline asm
	madc.hi.cc.u32 %r9214, %r24952, %r25111, %r9182;
	// end inline asm
	// begin inline asm
	addc.cc.u32 %r9218, %r10129, %r10129;
	// end inline asm
	// begin inline asm
	mad.lo.cc.u32 %r9221, %r24945, %r25105, %r10129;
	// end inline asm
	// begin inline asm
	madc.hi.cc.u32 %r9225, %r24945, %r25105, %r8985;
	// end inline asm
	// begin inline asm
	madc.lo.cc.u32 %r9229, %r24945, %r25107, %r8989;
	// end inline asm
	// begin inline asm
	madc.hi.cc.u32 %r9233, %r24945, %r25107, %r9052;
	// end inline asm
	// begin inline asm
	madc.lo.cc.u32 %r9237, %r24945, %r25109, %r9056;
	// end inline asm
	// begin inline asm
	madc.hi.cc.u32 %r9241, %r24945, %r25109, %r9119;
	// end inline asm
	// begin inline asm
	madc.lo.cc.u32 %r9245, %r24945, %r25111, %r9123;
	// end inline asm
	// begin inline asm
	madc.hi.cc.u32 %r9249, %r24945, %r25111, %r9186;
	// end inline asm
	// begin inline asm
	addc.cc.u32 %r9253, %r9190, %r10129;
	// end inline asm
	// begin inline asm
	addc.cc.u32 %r9256, %r9194, %r10129;
	// end inline asm
	// begin inline asm
	addc.cc.u32 %r9259, %r10129, %r10129;
	// end inline asm
	// begin inline asm
	mad.lo.cc.u32 %r9262, %r24946, %r25106, %r9229;
	// end inline asm
	// begin inline asm
	madc.hi.cc.u32 %r9266, %r24946, %r25106, %r9233;
	// end inline asm
	// begin inline asm
	madc.lo.cc.u32 %r9270, %r24946, %r25108, %r9237;
	// end inline asm
	// begin inline asm
	madc.hi.cc.u32 %r9274, %r24946, %r25108, %r9241;
	// end inline asm
	// begin inline asm
	madc.lo.cc.u32 %r9278, %r24946, %r25110, %r9245;
	// end inline asm
	// begin inline asm
	madc.hi.cc.u32 %r9282, %r24946, %r25110, %r9249;
	// end inline asm
	// begin inline asm
	madc.lo.cc.u32 %r9286, %r24946, %r25112, %r9253;
	// end inline asm
	// begin inline asm
	madc.hi.cc.u32 %r9290, %r24946, %r25112, %r9256;
	// end inline asm
	// begin inline asm
	addc.cc.u32 %r9294, %r9259, %r10129;
	// end inline asm
	// begin inline asm
	mad.lo.cc.u32 %r9297, %r24947, %r25105, %r9262;
	// end inline asm
	// begin inline asm
	madc.hi.cc.u32 %r9301, %r24947, %r25105, %r9266;
	// end inline asm
	// begin inline asm
	madc.lo.cc.u32 %r9305, %r24947, %r25107, %r9270;
	// end inline asm
	// begin inline asm
	madc.hi.cc.u32 %r9309, %r24947, %r25107, %r9274;
	// end inline asm
	// begin inline asm
	madc.lo.cc.u32 %r9313, %r24947, %r25109, %r9278;
	// end inline asm
	// begin inline asm
	madc.hi.cc.u32 %r9317, %r24947, %r25109, %r9282;
	// end inline asm
	// begin inline asm
	madc.lo.cc.u32 %r9321, %r24947, %r25111, %r9286;
	// end inline asm
	// begin inline asm
	madc.hi.cc.u32 %r9325, %r24947, %r25111, %r9290;
	// end inline asm
	// begin inline asm
	addc.cc.u32 %r9329, %r9198, %r9294;
	// end inline asm
	// begin inline asm
	addc.cc.u32 %r9332, %r9202, %r10129;
	// end inline asm
	// begin inline asm
	addc.cc.u32 %r9335, %r10129, %r10129;
	// end inline asm
	// begin inline asm
	mad.lo.cc.u32 %r9338, %r24948, %r25106, %r9305;
	// end inline asm
	// begin inline asm
	madc.hi.cc.u32 %r9342, %r24948, %r25106, %r9309;
	// end inline asm
	// begin inline asm
	madc.lo.cc.u32 %r9346, %r24948, %r25108, %r9313;
	// end inline asm
	// begin inline asm
	madc.hi.cc.u32 %r9350, %r24948, %r25108, %r9317;
	// end inline asm
	// begin inline asm
	madc.lo.cc.u32 %r9354, %r24948, %r25110, %r9321;
	// end inline asm
	// begin inline asm
	madc.hi.cc.u32 %r9358, %r24948, %r25110, %r9325;
	// end inline asm
	// begin inline asm
	madc.lo.cc.u32 %r9362, %r24948, %r25112, %r9329;
	// end inline asm
	// begin inline asm
	madc.hi.cc.u32 %r9366, %r24948, %r25112, %r9332;
	// end inline asm
	// begin inline asm
	addc.cc.u32 %r9370, %r9335, %r10129;
	// end inline asm
	// begin inline asm
	mad.lo.cc.u32 %r9373, %r24949, %r25105, %r9338;
	// end inline asm
	// begin inline asm
	madc.hi.cc.u32 %r9377, %r24949, %r25105, %r9342;
	// end inline asm
	// begin inline asm
	madc.lo.cc.u32 %r9381, %r24949, %r25107, %r9346;
	// end inline asm
	// begin inline asm
	madc.hi.cc.u32 %r9385, %r24949, %r25107, %r9350;
	// end inline asm
	// begin inline asm
	madc.lo.cc.u32 %r9389, %r24949, %r25109, %r9354;
	// end inline asm
	// begin inline asm
	madc.hi.cc.u32 %r9393, %r24949, %r25109, %r9358;
	// end inline asm
	// begin inline asm
	madc.lo.cc.u32 %r9397, %r24949, %r25111, %r9362;
	// end inline asm
	// begin inline asm
	madc.hi.cc.u32 %r9401, %r24949, %r25111, %r9366;
	// end inline asm
	// begin inline asm
	addc.cc.u32 %r9405, %r9206, %r9370;
	// end inline asm
	// begin inline asm
	addc.cc.u32 %r9408, %r9210, %r10129;
	// end inline asm
	// begin inline asm
	addc.cc.u32 %r9411, %r10129, %r10129;
	// end inline asm
	// begin inline asm
	mad.lo.cc.u32 %r9414, %r24950, %r25106, %r9381;
	// end inline asm
	// begin inline asm
	madc.hi.cc.u32 %r9418, %r24950, %r25106, %r9385;
	// end inline asm
	// begin inline asm
	madc.lo.cc.u32 %r9422, %r24950, %r25108, %r9389;
	// end inline asm
	// begin inline asm
	madc.hi.cc.u32 %r9426, %r24950, %r25108, %r9393;
	// end inline asm
	// begin inline asm
	madc.lo.cc.u32 %r9430, %r24950, %r25110, %r9397;
	// end inline asm
	// begin inline asm
	madc.hi.cc.u32 %r9434, %r24950, %r25110, %r9401;
	// end inline asm
	// begin inline asm
	madc.lo.cc.u32 %r9438, %r24950, %r25112, %r9405;
	// end inline asm
	// begin inline asm
	madc.hi.cc.u32 %r9442, %r24950, %r25112, %r9408;
	// end inline asm
	// begin inline asm
	addc.cc.u32 %r9446, %r9411, %r10129;
	// end inline asm
	// begin inline asm
	mad.lo.cc.u32 %r9449, %r24951, %r25105, %r9414;
	// end inline asm
	// begin inline asm
	madc.hi.cc.u32 %r9453, %r24951, %r25105, %r9418;
	// end inline asm
	// begin inline asm
	madc.lo.cc.u32 %r9457, %r24951, %r25107, %r9422;
	// end inline asm
	// begin inline asm
	madc.hi.cc.u32 %r9461, %r24951, %r25107, %r9426;
	// end inline asm
	// begin inline asm
	madc.lo.cc.u32 %r9465, %r24951, %r25109, %r9430;
	// end inline asm
	// begin inline asm
	madc.hi.cc.u32 %r9469, %r24951, %r25109, %r9434;
	// end inline asm
	// begin inline asm
	madc.lo.cc.u32 %r9473, %r24951, %r25111, %r9438;
	// end inline asm
	// begin inline asm
	madc.hi.cc.u32 %r9477, %r24951, %r25111, %r9442;
	// end inline asm
	// begin inline asm
	addc.cc.u32 %r9481, %r9214, %r9446;
	// end inline asm
	// begin inline asm
	addc.cc.u32 %r9484, %r9218, %r10129;
	// end inline asm
	// begin inline asm
	addc.cc.u32 %r9487, %r10129, %r10129;
	// end inline asm
	// begin inline asm
	mad.lo.cc.u32 %r9490, %r24952, %r25106, %r9457;
	// end inline asm
	// begin inline asm
	madc.hi.cc.u32 %r9494, %r24952, %r25106, %r9461;
	// end inline asm
	// begin inline asm
	madc.lo.cc.u32 %r9498, %r24952, %r25108, %r9465;
	// end inline asm
	// begin inline asm
	madc.hi.cc.u32 %r9502, %r24952, %r25108, %r9469;
	// end inline asm
	// begin inline asm
	madc.lo.cc.u32 %r9506, %r24952, %r25110, %r9473;
	// end inline asm
	// begin inline asm
	madc.hi.cc.u32 %r9510, %r24952, %r25110, %r9477;
	// end inline asm
	// begin inline asm
	madc.lo.cc.u32 %r9514, %r24952, %r25112, %r9481;
	// end inline asm
	// begin inline asm
	madc.hi.cc.u32 %r9518, %r24952, %r25112, %r9484;
	// end inline asm
	mov.b32 	%r10132, -1;
	// begin inline asm
	add.cc.u32 %r9522, %r10129, %r10132;
	// end inline asm
	// begin inline asm
	addc.cc.u32 %r9525, %r9221, %r10129;
	// end inline asm
	// begin inline asm
	addc.u32 %r9528, %r10129, %r10129;
	// end inline asm
	mul.lo.s32 	%r9595, %r9525, -460954743;
	ld.const.u32 	%r826, [ag_types__impls__ark_ff__fields__models__fp__Fp_ark_ff__fields__models__fp__montgomery_backend__MontBackend_ark_bn254__fields__fq__FqConfig__4___4__P];
	// begin inline asm
	mad.lo.cc.u32 %r9531, %r9595, %r826, %r9525;
	// end inline asm
	// begin inline asm
	madc.hi.cc.u32 %r9535, %r9595, %r826, %r9225;
	// end inline asm
	ld.const.u32 	%r827, [ag_types__impls__ark_ff__fields__models__fp__Fp_ark_ff__fields__models__fp__montgomery_backend__MontBackend_ark_bn254__fields__fq__FqConfig__4___4__P+8];
	// begin inline asm
	madc.lo.cc.u32 %r9539, %r9595, %r827, %r9297;
	// end inline asm
	// begin inline asm
	madc.hi.cc.u32 %r9543, %r9595, %r827, %r9301;
	// end inline asm
	ld.const.u32 	%r828, [ag_types__impls__ark_ff__fields__models__fp__Fp_ark_ff__fields__models__fp__montgomery_backend__MontBackend_ark_bn254__fields__fq__FqConfig__4___4__P+16];
	// begin inline asm
	madc.lo.cc.u32 %r9547, %r9595, %r828, %r9373;
	// end inline asm
	// begin inline asm
	madc.hi.cc.u32 %r9551, %r9595, %r828, %r9377;
	// end inline asm
	ld.const.u32 	%r829, [ag_types__impls__ark_ff__fields__models__fp__Fp_ark_ff__fields__models__fp__montgomery_backend__MontBackend_ark_bn254__fields__fq__FqConfig__4___4__P+24];
	// begin inline asm
	madc.lo.cc.u32 %r9555, %r9595, %r829, %r9449;
	// end inline asm
	// begin inline asm
	madc.hi.cc.u32 %r9559, %r9595, %r829, %r9453;
	// end inline asm
	// begin inline asm
	addc.cc.u32 %r9563, %r10129, %r10129;
	// end inline asm
	ld.const.u32 	%r830, [ag_types__impls__ark_ff__fields__models__fp__Fp_ark_ff__fields__models__fp__montgomery_backend__MontBackend_ark_bn254__fields__fq__FqConfig__4___4__P+4];
	// begin inline asm
	mad.lo.cc.u32 %r9566, %r9595, %r830, %r10129;
	// end inline asm
	// begin inline asm
	madc.hi.cc.u32 %r9570, %r9595, %r830, %r10129;
	// end inline asm
	ld.const.u32 	%r831, [ag_types__impls__ark_ff__fields__models__fp__Fp_ark_ff__fields__models__fp__montgomery_backend__MontBackend_ark_bn254__fields__fq__FqConfig__4___4__P+12];
	// begin inline asm
	madc.lo.cc.u32 %r9574, %r9595, %r831, %r10129;
	// end inline asm
	// begin inline asm
	madc.hi.cc.u32 %r9578, %r9595, %r831, %r10129;
	// end inline asm
	ld.const.u32 	%r832, [ag_types__impls__ark_ff__fields__models__fp__Fp_ark_ff__fields__models__fp__montgomery_backend__MontBackend_ark_bn254__fields__fq__FqConfig__4___4__P+20];
	// begin inline asm
	madc.lo.cc.u32 %r9582, %r9595, %r832, %r10129;
	// end inline asm
	// begin inline asm
	madc.hi.cc.u32 %r9586, %r9595, %r832, %r10129;
	// end inline asm
	ld.const.u32 	%r833, [ag_types__impls__ark_ff__fields__models__fp__Fp_ark_ff__fields__models__fp__montgomery_backend__MontBackend_ark_bn254__fields__fq__FqConfig__4___4__P+28];
	// begin inline asm
	madc.lo.cc.u32 %r9590, %r9595, %r833, %r10129;
	// end inline asm
	// begin inline asm
	madc.hi.cc.u32 %r9594, %r9595, %r833, %r10129;
	// end inline asm
	// begin inline asm
	add.cc.u32 %r9598, %r9528, %r10132;
	// end inline asm
	// begin inline asm
	addc.cc.u32 %r9601, %r9566, %r9535;
	// end inline asm
	// begin inline asm
	addc.u32 %r9604, %r10129, %r10129;
	// end inline asm
	mul.lo.s32 	%r9671, %r9601, -460954743;
	// begin inline asm
	mad.lo.cc.u32 %r9607, %r9671, %r826, %r9601;
	// end inline asm
	// begin inline asm
	madc.hi.cc.u32 %r9611, %r9671, %r826, %r9570;
	// end inline asm
	// begin inline asm
	madc.lo.cc.u32 %r9615, %r9671, %r827, %r9574;
	// end inline asm
	// begin inline asm
	madc.hi.cc.u32 %r9619, %r9671, %r827, %r9578;
	// end inline asm
	// begin inline asm
	madc.lo.cc.u32 %r9623, %r9671, %r828, %r9582;
	// end inline asm
	// begin inline asm
	madc.hi.cc.u32 %r9627, %r9671, %r828, %r9586;
	// end inline asm
	// begin inline asm
	madc.lo.cc.u32 %r9631, %r9671, %r829, %r9590;
	// end inline asm
	// begin inline asm
	madc.hi.cc.u32 %r9635, %r9671, %r829, %r9594;
	// end inline asm
	// begin inline asm
	addc.cc.u32 %r9639, %r10129, %r10129;
	// end inline asm
	// begin inline asm
	mad.lo.cc.u32 %r9642, %r9671, %r830, %r9539;
	// end inline asm
	// begin inline asm
	madc.hi.cc.u32 %r9646, %r9671, %r830, %r9543;
	// end inline asm
	// begin inline asm
	madc.lo.cc.u32 %r9650, %r9671, %r831, %r9547;
	// end inline asm
	// begin inline asm
	madc.hi.cc.u32 %r9654, %r9671, %r831, %r9551;
	// end inline asm
	// begin inline asm
	madc.lo.cc.u32 %r9658, %r9671, %r832, %r9555;
	// end inline asm
	// begin inline asm
	madc.hi.cc.u32 %r9662, %r9671, %r832, %r9559;
	// end inline asm
	// begin inline asm
	madc.lo.cc.u32 %r9666, %r9671, %r833, %r9563;
	// end inline asm
	// begin inline asm
	madc.hi.cc.u32 %r9670, %r9671, %r833, %r10129;
	// end inline asm
	// begin inline asm
	add.cc.u32 %r9674, %r9604, %r10132;
	// end inline asm
	// begin inline asm
	addc.cc.u32 %r9677, %r9642, %r9611;
	// end inline asm
	// begin inline asm
	addc.u32 %r9680, %r10129, %r10129;
	// end inline asm
	mul.lo.s32 	%r9747, %r9677, -460954743;
	// begin inline asm
	mad.lo.cc.u32 %r9683, %r9747, %r826, %r9677;
	// end inline asm
	// begin inline asm
	madc.hi.cc.u32 %r9687, %r9747, %r826, %r9646;
	// end inline asm
	// begin inline asm
	madc.lo.cc.u32 %r9691, %r9747, %r827, %r9650;
	// end inline asm
	// begin inline asm
	madc.hi.cc.u32 %r9695, %r9747, %r827, %r9654;
	// end inline asm
	// begin inline asm
	madc.lo.cc.u32 %r9699, %r9747, %r828, %r9658;
	// end inline asm
	// begin inline asm
	madc.hi.cc.u32 %r9703, %r9747, %r828, %r9662;
	// end inline asm
	// begin inline asm
	madc.lo.cc.u32 %r9707, %r9747, %r829, %r9666;
	// end inline asm
	// begin inline asm
	madc.hi.cc.u32 %r9711, %r9747, %r829, %r9670;
	// end inline asm
	// begin inline asm
	addc.cc.u32 %r9715, %r10129, %r10129;
	// end inline asm
	// begin inline asm
	mad.lo.cc.u32 %r9718, %r9747, %r830, %r9615;
	// end inline asm
	// begin inline asm
	madc.hi.cc.u32 %r9722, %r9747, %r830, %r9619;
	// end inline asm
	// begin inline asm
	madc.lo.cc.u32 %r9726, %r9747, %r831, %r9623;
	// end inline asm
	// begin inline asm
	madc.hi.cc.u32 %r9730, %r9747, %r831, %r9627;
	// end inline asm
	// begin inline asm
	madc.lo.cc.u32 %r9734, %r9747, %r832, %r9631;
	// end inline asm
	// begin inline asm
	madc.hi.cc.u32 %r9738, %r9747, %r832, %r9635;
	// end inline asm
	// begin inline asm
	madc.lo.cc.u32 %r9742, %r9747, %r833, %r9639;
	// end inline asm
	// begin inline asm
	madc.hi.cc.u32 %r9746, %r9747, %r833, %r10129;
	// end inline asm
	// begin inline asm
	add.cc.u32 %r9750, %r9680, %r10132;
	// end inline asm
	// begin inline asm
	addc.cc.u32 %r9753, %r9718, %r9687;
	// end inline asm
	// begin inline asm
	addc.u32 %r9756, %r10129, %r10129;
	// end inline asm
	mul.lo.s32 	%r9823, %r9753, -460954743;
	// begin inline asm
	mad.lo.cc.u32 %r9759, %r9823, %r826, %r9753;
	// end inline asm
	// begin inline asm
	madc.hi.cc.u32 %r9763, %r9823, %r826, %r9722;
	// end inline asm
	// begin inline asm
	madc.lo.cc.u32 %r9767, %r9823, %r827, %r9726;
	// end inline asm
	// begin inline asm
	madc.hi.cc.u32 %r9771, %r9823, %r827, %r9730;
	// end inline asm
	// begin inline asm
	madc.lo.cc.u32 %r9775, %r9823, %r828, %r9734;
	// end inline asm
	// begin inline asm
	madc.hi.cc.u32 %r9779, %r9823, %r828, %r9738;
	// end inline asm
	// begin inline asm
	madc.lo.cc.u32 %r9783, %r9823, %r829, %r9742;
	// end inline asm
	// begin inline asm
	madc.hi.cc.u32 %r9787, %r9823, %r829, %r9746;
	// end inline asm
	// begin inline asm
	addc.cc.u32 %r9791, %r10129, %r10129;
	// end inline asm
	// begin inline asm
	mad.lo.cc.u32 %r9794, %r9823, %r830, %r9691;
	// end inline asm
	// begin inline asm
	madc.hi.cc.u32 %r9798, %r9823, %r830, %r9695;
	// end inline asm
	// begin inline asm
	madc.lo.cc.u32 %r9802, %r9823, %r831, %r9699;
	// end inline asm
	// begin inline asm
	madc.hi.cc.u32 %r9806, %r9823, %r831, %r9703;
	// end inline asm
	// begin inline asm
	madc.lo.cc.u32 %r9810, %r9823, %r832, %r9707;
	// end inline asm
	// begin inline asm
	madc.hi.cc.u32 %r9814, %r9823, %r832, %r9711;
	// end inline asm
	// begin inline asm
	madc.lo.cc.u32 %r9818, %r9823, %r833, %r9715;
	// end inline asm
	// begin inline asm
	madc.hi.cc.u32 %r9822, %r9823, %r833, %r10129;
	// end inline asm
	// begin inline asm
	add.cc.u32 %r9826, %r9756, %r10132;
	// end inline asm
	// begin inline asm
	addc.cc.u32 %r9829, %r9794, %r9763;
	// end inline asm
	// begin inline asm
	addc.u32 %r9832, %r10129, %r10129;
	// end inline asm
	mul.lo.s32 	%r9899, %r9829, -460954743;
	// begin inline asm
	mad.lo.cc.u32 %r9835, %r9899, %r826, %r9829;
	// end inline asm
	// begin inline asm
	madc.hi.cc.u32 %r9839, %r9899, %r826, %r9798;
	// end inline asm
	// begin inline asm
	madc.lo.cc.u32 %r9843, %r9899, %r827, %r9802;
	// end inline asm
	// begin inline asm
	madc.hi.cc.u32 %r9847, %r9899, %r827, %r9806;
	// end inline asm
	// begin inline asm
	madc.lo.cc.u32 %r9851, %r9899, %r828, %r9810;
	// end inline asm
	// begin inline asm
	madc.hi.cc.u32 %r9855, %r9899, %r828, %r9814;
	// end inline asm
	// begin inline asm
	madc.lo.cc.u32 %r9859, %r9899, %r829, %r9818;
	// end inline asm
	// begin inline asm
	madc.hi.cc.u32 %r9863, %r9899, %r829, %r9822;
	// end inline asm
	// begin inline asm
	addc.cc.u32 %r9867, %r10129, %r10129;
	// end inline asm
	// begin inline asm
	mad.lo.cc.u32 %r9870, %r9899, %r830, %r9767;
	// end inline asm
	// begin inline asm
	madc.hi.cc.u32 %r9874, %r9899, %r830, %r9771;
	// end inline asm
	// begin inline asm
	madc.lo.cc.u32 %r9878, %r9899, %r831, %r9775;
	// end inline asm
	// begin inline asm
	madc.hi.cc.u32 %r9882, %r9899, %r831, %r9779;
	// end inline asm
	// begin inline asm
	madc.lo.cc.u32 %r9886, %r9899, %r832, %r9783;
	// end inline asm
	// begin inline asm
	madc.hi.cc.u32 %r9890, %r9899, %r832, %r9787;
	// end inline asm
	// begin inline asm
	madc.lo.cc.u32 %r9894, %r9899, %r833, %r9791;
	// end inline asm
	// begin inline asm
	madc.hi.cc.u32 %r9898, %r9899, %r833, %r10129;
	// end inline asm
	// begin inline asm
	add.cc.u32 %r9902, %r9832, %r10132;
	// end inline asm
	// begin inline asm
	addc.cc.u32 %r9905, %r9870, %r9839;
	// end inline asm
	// begin inline asm
	addc.u32 %r9908, %r10129, %r10129;
	// end inline asm
	mul.lo.s32 	%r9975, %r9905, -460954743;
	// begin inline asm
	mad.lo.cc.u32 %r9911, %r9975, %r826, %r9905;
	// end inline asm
	// begin inline asm
	madc.hi.cc.u32 %r9915, %r9975, %r826, %r9874;
	// end inline asm
	// begin inline asm
	madc.lo.cc.u32 %r9919, %r9975, %r827, %r9878;
	// end inline asm
	// begin inline asm
	madc.hi.cc.u32 %r9923, %r9975, %r827, %r9882;
	// end inline asm
	// begin inline asm
	madc.lo.cc.u32 %r9927, %r9975, %r828, %r9886;
	// end inline asm
	// begin inline asm
	madc.hi.cc.u32 %r9931, %r9975, %r828, %r9890;
	// end inline asm
	// begin inline asm
	madc.lo.cc.u32 %r9935, %r9975, %r829, %r9894;
	// end inline asm
	// begin inline asm
	madc.hi.cc.u32 %r9939, %r9975, %r829, %r9898;
	// end inline asm
	// begin inline asm
	addc.cc.u32 %r9943, %r10129, %r10129;
	// end inline asm
	// begin inline asm
	mad.lo.cc.u32 %r9946, %r9975, %r830, %r9843;
	// end inline asm
	// begin inline asm
	madc.hi.cc.u32 %r9950, %r9975, %r830, %r9847;
	// end inline asm
	// begin inline asm
	madc.lo.cc.u32 %r9954, %r9975, %r831, %r9851;
	// end inline asm
	// begin inline asm
	madc.hi.cc.u32 %r9958, %r9975, %r831, %r9855;
	// end inline asm
	// begin inline asm
	madc.lo.cc.u32 %r9962, %r9975, %r832, %r9859;
	// end inline asm
	// begin inline asm
	madc.hi.cc.u32 %r9966, %r9975, %r832, %r9863;
	// end inline asm
	// begin inline asm
	madc.lo.cc.u32 %r9970, %r9975, %r833, %r9867;
	// end inline asm
	// begin inline asm
	madc.hi.cc.u32 %r9974, %r9975, %r833, %r10129;
	// end inline asm
	// begin inline asm
	add.cc.u32 %r9978, %r9908, %r10132;
	// end inline asm
	// begin inline asm
	addc.cc.u32 %r9981, %r9946, %r9915;
	// end inline asm
	// begin inline asm
	addc.u32 %r9984, %r10129, %r10129;
	// end inline asm
	mul.lo.s32 	%r10051, %r9981, -460954743;
	// begin inline asm
	mad.lo.cc.u32 %r9987, %r10051, %r826, %r9981;
	// end inline asm
	// begin inline asm
	madc.hi.cc.u32 %r9991, %r10051, %r826, %r9950;
	// end inline asm
	// begin inline asm
	madc.lo.cc.u32 %r9995, %r10051, %r827, %r9954;
	// end inline asm
	// begin inline asm
	madc.hi.cc.u32 %r9999, %r10051, %r827, %r9958;
	// end inline asm
	// begin inline asm
	madc.lo.cc.u32 %r10003, %r10051, %r828, %r9962;
	// end inline asm
	// begin inline asm
	madc.hi.cc.u32 %r10007, %r10051, %r828, %r9966;
	// end inline asm
	// begin inline asm
	madc.lo.cc.u32 %r10011, %r10051, %r829, %r9970;
	// end inline asm
	// begin inline asm
	madc.hi.cc.u32 %r10015, %r10051, %r829, %r9974;
	// end inline asm
	// begin inline asm
	addc.cc.u32 %r10019, %r10129, %r10129;
	// end inline asm
	// begin inline asm
	mad.lo.cc.u32 %r10022, %r10051, %r830, %r9919;
	// end inline asm
	// begin inline asm
	madc.hi.cc.u32 %r10026, %r10051, %r830, %r9923;
	// end inline asm
	// begin inline asm
	madc.lo.cc.u32 %r10030, %r10051, %r831, %r9927;
	// end inline asm
	// begin inline asm
	madc.hi.cc.u32 %r10034, %r10051, %r831, %r9931;
	// end inline asm
	// begin inline asm
	madc.lo.cc.u32 %r10038, %r10051, %r832, %r9935;
	// end inline asm
	// begin inline asm
	madc.hi.cc.u32 %r10042, %r10051, %r832, %r9939;
	// end inline asm
	// begin inline asm
	madc.lo.cc.u32 %r10046, %r10051, %r833, %r9943;
	// end inline asm
	// begin inline asm
	madc.hi.cc.u32 %r10050, %r10051, %r833, %r10129;
	// end inline asm
	// begin inline asm
	add.cc.u32 %r10054, %r9984, %r10132;
	// end inline asm
	// begin inline asm
	addc.cc.u32 %r10057, %r10022, %r9991;
	// end inline asm
	// begin inline asm
	addc.u32 %r10060, %r10129, %r10129;
	// end inline asm
	mul.lo.s32 	%r10127, %r10057, -460954743;
	// begin inline asm
	mad.lo.cc.u32 %r10063, %r10127, %r826, %r10057;
	// end inline asm
	// begin inline asm
	madc.hi.cc.u32 %r10067, %r10127, %r826, %r10026;
	// end inline asm
	// begin inline asm
	madc.lo.cc.u32 %r10071, %r10127, %r827, %r10030;
	// end inline asm
	// begin inline asm
	madc.hi.cc.u32 %r10075, %r10127, %r827, %r10034;
	// end inline asm
	// begin inline asm
	madc.lo.cc.u32 %r10079, %r10127, %r828, %r10038;
	// end inline asm
	// begin inline asm
	madc.hi.cc.u32 %r10083, %r10127, %r828, %r10042;
	// end inline asm
	// begin inline asm
	madc.lo.cc.u32 %r10087, %r10127, %r829, %r10046;
	// end inline asm
	// begin inline asm
	madc.hi.cc.u32 %r10091, %r10127, %r829, %r10050;
	// end inline asm
	// begin inline asm
	addc.cc.u32 %r10095, %r10129, %r10129;
	// end inline asm
	// begin inline asm
	mad.lo.cc.u32 %r10098, %r10127, %r830, %r9995;
	// end inline asm
	// begin inline asm
	madc.hi.cc.u32 %r10102, %r10127, %r830, %r9999;
	// end inline asm
	// begin inline asm
	madc.lo.cc.u32 %r10106, %r10127, %r831, %r10003;
	// end inline asm
	// begin inline asm
	madc.hi.cc.u32 %r10110, %r10127, %r831, %r10007;
	// end inline asm
	// begin inline asm
	madc.lo.cc.u32 %r10114, %r10127, %r832, %r10011;
	// end inline asm
	// begin inline asm
	madc.hi.cc.u32 %r10118, %r10127, %r832, %r10015;
	// end inline asm
	// begin inline asm
	madc.lo.cc.u32 %r10122, %r10127, %r833, %r10019;
	// end inline asm
	// begin inline asm
	madc.hi.cc.u32 %r10126, %r10127, %r833, %r10129;
	// end inline asm
	// begin inline asm
	add.cc.u32 %r10130, %r10060, %r10132;
	// end inline asm
	// begin inline asm
	addc.cc.u32 %r10133, %r10098, %r10067;
	// end inline asm
	// begin inline asm
	addc.cc.u32 %r10136, %r10102, %r10071;
	// end inline asm
	// begin inline asm
	addc.cc.u32 %r10139, %r10106, %r10075;
	// end inline asm
	// begin inline asm
	addc.cc.u32 %r10142, %r10110, %r10079;
	// end inline asm
	// begin inline asm
	addc.cc.u32 %r10145, %r10114, %r10083;
	// end inline asm
	// begin inline asm
	addc.cc.u32 %r10148, %r10118, %r10087;
	// end inline asm
	// begin inline asm
	addc.cc.u32 %r10151, %r10122, %r10091;
	// end inline asm
	// begin inline asm
	addc.cc.u32 %r10154, %r10126, %r10095;
	// end inline asm
	// begin inline asm
	add.cc.u32 %r25137, %r9490, %r10133;
	// end inline asm
	// begin inline asm
	addc.cc.u32 %r25138, %r9494, %r10136;
	// end inline asm
	// begin inline asm
	addc.cc.u32 %r25139, %r9498, %r10139;
	// end inline asm
	// begin inline asm
	addc.cc.u32 %r25140, %r9502, %r10142;
	// end inline asm
	// begin inline asm
	addc.cc.u32 %r25141, %r9506, %r10145;
	// end inline asm
	// begin inline asm
	addc.cc.u32 %r25142, %r9510, %r10148;
	// end inline asm
	// begin inline asm
	addc.cc.u32 %r25143, %r9514, %r10151;
	// end inline asm
	// begin inline asm
	addc.u32 %r25144, %r9518, %r10154;
	// end inline asm
	setp.gt.u32 	%p226, %r25144, %r833;
	@%p226 bra 	$L__BB0_499;
	setp.lt.u32 	%p227, %r25144, %r833;
	@%p227 bra 	$L__BB0_500;
	setp.gt.u32 	%p228, %r25143, %r829;
	@%p228 bra 	$L__BB0_499;
	setp.lt.u32 	%p229, %r25143, %r829;
	@%p229 bra 	$L__BB0_500;
	setp.gt.u32 	%p230, %r25142, %r832;
	@%p230 bra 	$L__BB0_499;
	setp.lt.u32 	%p231, %r25142, %r832;
	@%p231 bra 	$L__BB0_500;
	setp.gt.u32 	%p232, %r25141, %r828;
	@%p232 bra 	$L__BB0_499;
	setp.lt.u32 	%p233, %r25141, %r828;
	@%p233 bra 	$L__BB0_500;
	setp.gt.u32 	%p234, %r25140, %r831;
	@%p234 bra 	$L__BB0_499;
	setp.lt.u32 	%p235, %r25140, %r831;
	@%p235 bra 	$L__BB0_500;
	setp.gt.u32 	%p236, %r25139, %r827;
	@%p236 bra 	$L__BB0_499;
	setp.lt.u32 	%p237, %r25139, %r827;
	@%p237 bra 	$L__BB0_500;
	setp.gt.u32 	%p238, %r25138, %r830;
	@%p238 bra 	$L__BB0_499;
	setp.lt.u32 	%p239, %r25138, %r830;
	setp.lt.u32 	%p240, %r25137, %r826;
	or.pred  	%p241, %p239, %p240;
	@%p241 bra 	$L__BB0_500;
$L__BB0_499:
	// begin inline asm
	sub.cc.u32 %r25137, %r25137, %r826;
subc.cc.u32 %r25138, %r25138, %r830;
subc.cc.u32 %r25139, %r25139, %r827;
subc.cc.u32 %r25140, %r25140, %r831;
subc.cc.u32 %r25141, %r25141, %r828;
subc.cc.u32 %r25142, %r25142, %r832;
subc.cc.u32 %r25143, %r25143, %r829;
subc.u32 %r25144, %r25144, %r833;

	// end inline asm
$L__BB0_500:
	mov.b32 	%r11381, 0;
	// begin inline asm
	mad.lo.cc.u32 %r10205, %r25129, %r25130, %r11381;
	// end inline asm
	// begin inline asm
	madc.hi.cc.u32 %r10209, %r25129, %r25130, %r11381;
	// end inline asm
	// begin inline asm
	madc.lo.cc.u32 %r10213, %r25129, %r25132, %r11381;
	// end inline asm
	// begin inline asm
	madc.hi.cc.u32 %r10217, %r25129, %r25132, %r11381;
	// end inline asm
	// begin inline asm
	madc.lo.cc.u32 %r10221, %r25129, %r25134, %r11381;
	// end inline asm
	// begin inline asm
	madc.hi.cc.u32 %r10225, %r25129, %r25134, %r11381;
	// end inline asm
	// begin inline asm
	madc.lo.cc.u32 %r10229, %r25129, %r25136, %r11381;
	// end inline asm
	// begin inline asm
	madc.hi.cc.u32 %r10233, %r25129, %r25136, %r11381;
	// end inline asm
	// begin inline asm
	mad.lo.cc.u32 %r10237, %r25130, %r25129, %r10205;
	// end inline asm
	// begin inline asm
	madc.hi.cc.u32 %r10241, %r25130, %r25129, %r10209;
	// end inline asm
	// begin inline asm
	madc.lo.cc.u32 %r10245, %r25130, %r25131, %r10213;
	// end inline asm
	// begin inline asm
	madc.hi.cc.u32 %r10249, %r25130, %r25131, %r10217;
	// end inline asm
	// begin inline asm
	madc.lo.cc.u32 %r10253, %r25130, %r25133, %r10221;
	// end inline asm
	// begin inline asm
	madc.hi.cc.u32 %r10257, %r25130, %r25133, %r10225;
	// end inline asm
	// begin inline asm
	madc.lo.cc.u32 %r10261, %r25130, %r25135, %r10229;
	// end inline asm
	// begin inline asm
	madc.hi.cc.u32 %r10265, %r25130, %r25135, %r10233;
	// end inline asm
	// begin inline asm
	addc.cc.u32 %r10269, %r11381, %r11381;
	// end inline asm
	// begin inline asm
	mad.lo.cc.u32 %r10272, %r25131, %r25130, %r10245;
	// end inline asm
	// begin inline asm
	madc.hi.cc.u32 %r10276, %r25131, %r25130, %r10249;
	// end inline asm
	// begin inline asm
	madc.lo.cc.u32 %r10280, %r25131, %r25132, %r10253;
	// end inline asm
	// begin inline asm
	madc.hi.cc.u32 %r10284, %r25131, %r25132, %r10257;
	// end inline asm
	// begin inline asm
	madc.lo.cc.u32 %r10288, %r25131, %r25134, %r10261;
	// end inline asm
	// begin inline asm
	madc.hi.cc.u32 %r10292, %r25131, %r25134, %r10265;
	// end inline asm
	// begin inline asm
	madc.lo.cc.u32 %r10296, %r25131, %r25136, %r10269;
	// end inline asm
	// begin inline asm
	madc.hi.cc.u32 %r10300, %r25131, %r25136, %r11381;
	// end inline asm
	// begin inline asm
	mad.lo.cc.u32 %r10304, %r25132, %r25129, %r10272;
	// end inline asm
	// begin inline asm
	madc.hi.cc.u32 %r10308, %r25132, %r25129, %r10276;
	// end inline asm
	// begin inline asm
	madc.lo.cc.u32 %r10312, %r25132, %r25131, %r10280;
	// end inline asm
	// begin inline asm
	madc.hi.cc.u32 %r10316, %r25132, %r25131, %r10284;
	// end inline asm
	// begin inline asm
	madc.lo.cc.u32 %r10320, %r25132, %r25133, %r10288;
	// end inline asm
	// begin inline asm
	madc.hi.cc.u32 %r10324, %r25132, %r25133, %r10292;
	// end inline asm
	// begin inline asm
	madc.lo.cc.u32 %r10328, %r25132, %r25135, %r10296;
	// end inline asm
	// begin inline asm
	madc.hi.cc.u32 %r10332, %r25132, %r25135, %r10300;
	// end inline asm
	// begin inline asm
	addc.cc.u32 %r10336, %r11381, %r11381;
	// end inline asm
	// begin inline asm
	mad.lo.cc.u32 %r10339, %r25133, %r25130, %r10312;
	// end inline asm
	// begin inline asm
	madc.hi.cc.u32 %r10343, %r25133, %r25130, %r10316;
	// end inline asm
	// begin inline asm
	madc.lo.cc.u32 %r10347, %r25133, %r25132, %r10320;
	// end inline asm
	// begin inline asm
	madc.hi.cc.u32 %r10351, %r25133, %r25132, %r10324;
	// end inline asm
	// begin inline asm
	madc.lo.cc.u32 %r10355, %r25133, %r25134, %r10328;
	// end inline asm
	// begin inline asm
	madc.hi.cc.u32 %r10359, %r25133, %r25134, %r10332;
	// end inline asm
	// begin inline asm
	madc.lo.cc.u32 %r10363, %r25133, %r25136, %r10336;
	// end inline asm
	// begin inline asm
	madc.hi.cc.u32 %r10367, %r25133, %r25136, %r11381;
	// end inline asm
	// begin inline asm
	mad.lo.cc.u32 %r10371, %r25134, %r25129, %r10339;
	// end inline asm
	// begin inline asm
	madc.hi.cc.u32 %r10375, %r25134, %r25129, %r10343;
	// end inline asm
	// begin inline asm
	madc.lo.cc.u32 %r10379, %r25134, %r25131, %r10347;
	// end inline asm
	// begin inline asm
	madc.hi.cc.u32 %r10383, %r25134, %r25131, %r10351;
	// end inline asm
	// begin inline asm
	madc.lo.cc.u32 %r10387, %r25134, %r25133, %r10355;
	// end inline asm
	// begin inline asm
	madc.hi.cc.u32 %r10391, %r25134, %r25133, %r10359;
	// end inline asm
	// begin inline asm
	madc.lo.cc.u32 %r10395, %r25134, %r25135, %r10363;
	// end inline asm
	// begin inline asm
	madc.hi.cc.u32 %r10399, %r25134, %r25135, %r10367;
	// end inline asm
	// begin inline asm
	addc.cc.u32 %r10403, %r11381, %r11381;
	// end inline asm
	// begin inline asm
	mad.lo.cc.u32 %r10406, %r25135, %r25130, %r10379;
	// end inline asm
	// begin inline asm
	madc.hi.cc.u32 %r10410, %r25135, %r25130, %r10383;
	// end inline asm
	// begin inline asm
	madc.lo.cc.u32 %r10414, %r25135, %r25132, %r10387;
	// end inline asm
	// begin inline asm
	madc.hi.cc.u32 %r10418, %r25135, %r25132, %r10391;
	// end inline asm
	// begin inline asm
	madc.lo.cc.u32 %r10422, %r25135, %r25134, %r10395;
	// end inline asm
	// begin inline asm
	madc.hi.cc.u32 %r10426, %r25135, %r25134, %r10399;
	// end inline asm
	// begin inline asm
	madc.lo.cc.u32 %r10430, %r25135, %r25136, %r10403;
	// end inline asm
	// begin inline asm
	madc.hi.cc.u32 %r10434, %r25135, %r25136, %r11381;
	// end inline asm
	// begin inline asm
	mad.lo.cc.u32 %r10438, %r25136, %r25129, %r10406;
	// end inline asm
	// begin inline asm
	madc.hi.cc.u32 %r10442, %r25136, %r25129, %r10410;
	// end inline asm
	// begin inline asm
	madc.lo.cc.u32 %r10446, %r25136, %r25131, %r10414;
	// end inline asm
	// begin inline asm
	madc.hi.cc.u32 %r10450, %r25136, %r25131, %r10418;
	// end inline asm
	// begin inline asm
	madc.lo.cc.u32 %r10454, %r25136, %r25133, %r10422;
	// end inline asm
	// begin inline asm
	madc.hi.cc.u32 %r10458, %r25136, %r25133, %r10426;
	// end inline asm
	// begin inline asm
	madc.lo.cc.u32 %r10462, %r25136, %r25135, %r10430;
	// end inline asm
	// begin inline asm
	madc.hi.cc.u32 %r10466, %r25136, %r25135, %r10434;
	// end inline asm
	// begin inline asm
	addc.cc.u32 %r10470, %r11381, %r11381;
	// end inline asm
	// begin inline asm
	mad.lo.cc.u32 %r10473, %r25129, %r25129, %r11381;
	// end inline asm
	// begin inline asm
	madc.hi.cc.u32 %r10477, %r25129, %r25129, %r10237;
	// end inline asm
	// begin inline asm
	madc.lo.cc.u32 %r10481, %r25129, %r25131, %r10241;
	// end inline asm
	// begin inline asm
	madc.hi.cc.u32 %r10485, %r25129, %r25131, %r10304;
	// end inline asm
	// begin inline asm
	madc.lo.cc.u32 %r10489, %r25129, %r25133, %r10308;
	// end inline asm
	// begin inline asm
	madc.hi.cc.u32 %r10493, %r25129, %r25133, %r10371;
	// end inline asm
	// begin inline asm
	madc.lo.cc.u32 %r10497, %r25129, %r25135, %r10375;
	// end inline asm
	// begin inline asm
	madc.hi.cc.u32 %r10501, %r25129, %r25135, %r10438;
	// end inline asm
	// begin inline asm
	addc.cc.u32 %r10505, %r10442, %r11381;
	// end inline asm
	// begin inline asm
	addc.cc.u32 %r10508, %r10446, %r11381;
	// end inline asm
	// begin inline asm
	addc.cc.u32 %r10511, %r11381, %r11381;
	// end inline asm
	// begin inline asm
	mad.lo.cc.u32 %r10514, %r25130, %r25130, %r10481;
	// end inline asm
	// begin inline asm
	madc.hi.cc.u32 %r10518, %r25130, %r25130, %r10485;
	// end inline asm
	// begin inline asm
	madc.lo.cc.u32 %r10522, %r25130, %r25132, %r10489;
	// end inline asm
	// begin inline asm
	madc.hi.cc.u32 %r10526, %r25130, %r25132, %r10493;
	// end inline asm
	// begin inline asm
	madc.lo.cc.u32 %r10530, %r25130, %r25134, %r10497;
	// end inline asm
	// begin inline asm
	madc.hi.cc.u32 %r10534, %r25130, %r25134, %r10501;
	// end inline asm
	// begin inline asm
	madc.lo.cc.u32 %r10538, %r25130, %r25136, %r10505;
	// end inline asm
	// begin inline asm
	madc.hi.cc.u32 %r10542, %r25130, %r25136, %r10508;
	// end inline asm
	// begin inline asm
	addc.cc.u32 %r10546, %r10511, %r11381;
	// end inline asm
	// begin inline asm
	mad.lo.cc.u32 %r10549, %r25131, %r25129, %r10514;
	// end inline asm
	// begin inline asm
	madc.hi.cc.u32 %r10553, %r25131, %r25129, %r10518;
	// end inline asm
	// begin inline asm
	madc.lo.cc.u32 %r10557, %r25131, %r25131, %r10522;
	// end inline asm
	// begin inline asm
	madc.hi.cc.u32 %r10561, %r25131, %r25131, %r10526;
	// end inline asm
	// begin inline asm
	madc.lo.cc.u32 %r10565, %r25131, %r25133, %r10530;
	// end inline asm
	// begin inline asm
	madc.hi.cc.u32 %r10569, %r25131, %r25133, %r10534;
	// end inline asm
	// begin inline asm
	madc.lo.cc.u32 %r10573, %r25131, %r25135, %r10538;
	// end inline asm
	// begin inline asm
	madc.hi.cc.u32 %r10577, %r25131, %r25135, %r10542;
	// end inline asm
	// begin inline asm
	addc.cc.u32 %r10581, %r10450, %r10546;
	// end inline asm
	// begin inline asm
	addc.cc.u32 %r10584, %r10454, %r11381;
	// end inline asm
	// begin inline asm
	addc.cc.u32 %r10587, %r11381, %r11381;
	// end inline asm
	// begin inline asm
	mad.lo.cc.u32 %r10590, %r25132, %r25130, %r10557;
	// end inline asm
	// begin inline asm
	madc.hi.cc.u32 %r10594, %r25132, %r25130, %r10561;
	// end inline asm
	// begin inline asm
	madc.lo.cc.u32 %r10598, %r25132, %r25132, %r10565;
	// end inline asm
	// begin inline asm
	madc.hi.cc.u32 %r10602, %r25132, %r25132, %r10569;
	// end inline asm
	// begin inline asm
	madc.lo.cc.u32 %r10606, %r25132, %r25134, %r10573;
	// end inline asm
	// begin inline asm
	madc.hi.cc.u32 %r10610, %r25132, %r25134, %r10577;
	// end inline asm
	// begin inline asm
	madc.lo.cc.u32 %r10614, %r25132, %r25136, %r10581;
	// end inline asm
	// begin inline asm
	madc.hi.cc.u32 %r10618, %r25132, %r25136, %r10584;
	// end inline asm
	// begin inline asm
	addc.cc.u32 %r10622, %r10587, %r11381;
	// end inline asm
	// begin inline asm
	mad.lo.cc.u32 %r10625, %r25133, %r25129, %r10590;
	// end inline asm
	// begin inline asm
	madc.hi.cc.u32 %r10629, %r25133, %r25129, %r10594;
	// end inline asm
	// begin inline asm
	madc.lo.cc.u32 %r10633, %r25133, %r25131, %r10598;
	// end inline asm
	// begin inline asm
	madc.hi.cc.u32 %r10637, %r25133, %r25131, %r10602;
	// end inline asm
	// begin inline asm
	madc.lo.cc.u32 %r10641, %r25133, %r25133, %r10606;
	// end inline asm
	// begin inline asm
	madc.hi.cc.u32 %r10645, %r25133, %r25133, %r10610;
	// end inline asm
	// begin inline asm
	madc.lo.cc.u32 %r10649, %r25133, %r25135, %r10614;
	// end inline asm
	// begin inline asm
	madc.hi.cc.u32 %r10653, %r25133, %r25135, %r10618;
	// end inline asm
	// begin inline asm
	addc.cc.u32 %r10657, %r10458, %r10622;
	// end inline asm
	// begin inline asm
	addc.cc.u32 %r10660, %r10462, %r11381;
	// end inline asm
	// begin inline asm
	addc.cc.u32 %r10663, %r11381, %r11381;
	// end inline asm
	// begin inline asm
	mad.lo.cc.u32 %r10666, %r25134, %r25130, %r10633;
	// end inline asm
	// begin inline asm
	madc.hi.cc.u32 %r10670, %r25134, %r25130, %r10637;
	// end inline asm
	// begin inline asm
	madc.lo.cc.u32 %r10674, %r25134, %r25132, %r10641;
	// end inline asm
	// begin inline asm
	madc.hi.cc.u32 %r10678, %r25134, %r25132, %r10645;
	// end inline asm
	// begin inline asm
	madc.lo.cc.u32 %r10682, %r25134, %r25134, %r10649;
	// end inline asm
	// begin inline asm
	madc.hi.cc.u32 %r10686, %r25134, %r25134, %r10653;
	// end inline asm
	// begin inline asm
	madc.lo.cc.u32 %r10690, %r25134, %r25136, %r10657;
	// end inline asm
	// begin inline asm
	madc.hi.cc.u32 %r10694, %r25134, %r25136, %r10660;
	// end inline asm
	// begin inline asm
	addc.cc.u32 %r10698, %r10663, %r11381;
	// end inline asm
	// begin inline asm
	mad.lo.cc.u32 %r10701, %r25135, %r25129, %r10666;
	// end inline asm
	// begin inline asm
	madc.hi.cc.u32 %r10705, %r25135, %r25129, %r10670;
	// end inline asm
	// begin inline asm
	madc.lo.cc.u32 %r10709, %r25135, %r25131, %r10674;
	// end inline asm
	// begin inline asm
	madc.hi.cc.u32 %r10713, %r25135, %r25131, %r10678;
	// end inline asm
	// begin inline asm
	madc.lo.cc.u32 %r10717, %r25135, %r25133, %r10682;
	// end inline asm
	// begin inline asm
	madc.hi.cc.u32 %r10721, %r25135, %r25133, %r10686;
	// end inline asm
	// begin inline asm
	madc.lo.cc.u32 %r10725, %r25135, %r25135, %r10690;
	// end inline asm
	// begin inline asm
	madc.hi.cc.u32 %r10729, %r25135, %r25135, %r10694;
	// end inline asm
	// begin inline asm
	addc.cc.u32 %r10733, %r10466, %r10698;
	// end inline asm
	// begin inline asm
	addc.cc.u32 %r10736, %r10470, %r11381;
	// end inline asm
	// begin inline asm
	addc.cc.u32 %r10739, %r11381, %r11381;
	// end inline asm
	// begin inline asm
	mad.lo.cc.u32 %r10742, %r25136, %r25130, %r10709;
	// end inline asm
	// begin inline asm
	madc.hi.cc.u32 %r10746, %r25136, %r25130, %r10713;
	// end inline asm
	// begin inline asm
	madc.lo.cc.u32 %r10750, %r25136, %r25132, %r10717;
	// end inline asm
	// begin inline asm
	madc.hi.cc.u32 %r10754, %r25136, %r25132, %r10721;
	// end inline asm
	// begin inline asm
	madc.lo.cc.u32 %r10758, %r25136, %r25134, %r10725;
	// end inline asm
	// begin inline asm
	madc.hi.cc.u32 %r10762, %r25136, %r25134, %r10729;
	// end inline asm
	// begin inline asm
	madc.lo.cc.u32 %r10766, %r25136, %r25136, %r10733;
	// end inline asm
	// begin inline asm
	madc.hi.cc.u32 %r10770, %r25136, %r25136, %r10736;
	// end inline asm
	mov.b32 	%r11384, -1;
	// begin inline asm
	add.cc.u32 %r10774, %r11381, %r11384;
	// end inline asm
	// begin inline asm
	addc.cc.u32 %r10777, %r10473, %r11381;
	// end inline asm
	// begin inline asm
	addc.u32 %r10780, %r11381, %r11381;
	// end inline asm
	mul.lo.s32 	%r10847, %r10777, -460954743;
	// begin inline asm
	mad.lo.cc.u32 %r10783, %r10847, %r826, %r10777;
	// end inline asm
	// begin inline asm
	madc.hi.cc.u32 %r10787, %r10847, %r826, %r10477;
	// end inline asm
	// begin inline asm
	madc.lo.cc.u32 %r10791, %r10847, %r827, %r10549;
	// end inline asm
	// begin inline asm
	madc.hi.cc.u32 %r10795, %r10847, %r827, %r10553;
	// end inline asm
	// begin inline asm
	madc.lo.cc.u32 %r10799, %r10847, %r828, %r10625;
	// end inline asm
	// begin inline asm
	madc.hi.cc.u32 %r10803, %r10847, %r828, %r10629;
	// end inline asm
	// begin inline asm
	madc.lo.cc.u32 %r10807, %r10847, %r829, %r10701;
	// end inline asm
	// begin inline asm
	madc.hi.cc.u32 %r10811, %r10847, %r829, %r10705;
	// end inline asm
	// begin inline asm
	addc.cc.u32 %r10815, %r11381, %r11381;
	// end inline asm
	// begin inline asm
	mad.lo.cc.u32 %r10818, %r10847, %r830, %r11381;
	// end inline asm
	// begin inline asm
	madc.hi.cc.u32 %r10822, %r10847, %r830, %r11381;
	// end inline asm
	// begin inline asm
	madc.lo.cc.u32 %r10826, %r10847, %r831, %r11381;
	// end inline asm
	// begin inline asm
	madc.hi.cc.u32 %r10830, %r10847, %r831, %r11381;
	// end inline asm
	// begin inline asm
	madc.lo.cc.u32 %r10834, %r10847, %r832, %r11381;
	// end inline asm
	// begin inline asm
	madc.hi.cc.u32 %r10838, %r10847, %r832, %r11381;
	// end inline asm
	// begin inline asm
	madc.lo.cc.u32 %r10842, %r10847, %r833, %r11381;
	// end inline asm
	// begin inline asm
	madc.hi.cc.u32 %r10846, %r10847, %r833, %r11381;
	// end inline asm
	// begin inline asm
	add.cc.u32 %r10850, %r10780, %r11384;
	// end inline asm
	// begin inline asm
	addc.cc.u32 %r10853, %r10818, %r10787;
	// end inline asm
	// begin inline asm
	addc.u32 %r10856, %r11381, %r11381;
	// end inline asm
	mul.lo.s32 	%r10923, %r10853, -460954743;
	// begin inline asm
	mad.lo.cc.u32 %r10859, %r10923, %r826, %r10853;
	// end inline asm
	// begin inline asm
	madc.hi.cc.u32 %r10863, %r10923, %r826, %r10822;
	// end inline asm
	// begin inline asm
	madc.lo.cc.u32 %r10867, %r10923, %r827, %r10826;
	// end inline asm
	// begin inline asm
	madc.hi.cc.u32 %r10871, %r10923, %r827, %r10830;
	// end inline asm
	// begin inline asm
	madc.lo.cc.u32 %r10875, %r10923, %r828, %r10834;
	// end inline asm
	// begin inline asm
	madc.hi.cc.u32 %r10879, %r10923, %r828, %r10838;
	// end inline asm
	// begin inline asm
	madc.lo.cc.u32 %r10883, %r10923, %r829, %r10842;
	// end inline asm
	// begin inline asm
	madc.hi.cc.u32 %r10887, %r10923, %r829, %r10846;
	// end inline asm
	// begin inline asm
	addc.cc.u32 %r10891, %r11381, %r11381;
	// end inline asm
	// begin inline asm
	mad.lo.cc.u32 %r10894, %r10923, %r830, %r10791;
	// end inline asm
	// begin inline asm
	madc.hi.cc.u32 %r10898, %r10923, %r830, %r10795;
	// end inline asm
	// begin inline asm
	madc.lo.cc.u32 %r10902, %r10923, %r831, %r10799;
	// end inline asm
	// begin inline asm
	madc.hi.cc.u32 %r10906, %r10923, %r831, %r10803;
	// end inline asm
	// begin inline asm
	madc.lo.cc.u32 %r10910, %r10923, %r832, %r10807;
	// end inline asm
	// begin inline asm
	madc.hi.cc.u32 %r10914, %r10923, %r832, %r10811;
	// end inline asm
	// begin inline asm
	madc.lo.cc.u32 %r10918, %r10923, %r833, %r10815;
	// end inline asm
	// begin inline asm
	madc.hi.cc.u32 %r10922, %r10923, %r833, %r11381;
	// end inline asm
	// begin inline asm
	add.cc.u32 %r10926, %r10856, %r11384;
	// end inline asm
	// begin inline asm
	addc.cc.u32 %r10929, %r10894, %r10863;
	// end inline asm
	// begin inline asm
	addc.u32 %r10932, %r11381, %r11381;
	// end inline asm
	mul.lo.s32 	%r10999, %r10929, -460954743;
	// begin inline asm
	mad.lo.cc.u32 %r10935, %r10999, %r826, %r10929;
	// end inline asm
	// begin inline asm
	madc.hi.cc.u32 %r10939, %r10999, %r826, %r10898;
	// end inline asm
	// begin inline asm
	madc.lo.cc.u32 %r10943, %r10999, %r827, %r10902;
	// end inline asm
	// begin inline asm
	madc.hi.cc.u32 %r10947, %r10999, %r827, %r10906;
	// end inline asm
	// begin inline asm
	madc.lo.cc.u32 %r10951, %r10999, %r828, %r10910;
	// end inline asm
	// begin inline asm
	madc.hi.cc.u32 %r10955, %r10999, %r828, %r10914;
	// end inline asm
	// begin inline asm
	madc.lo.cc.u32 %r10959, %r10999, %r829, %r10918;
	// end inline asm
	// begin inline asm
	madc.hi.cc.u32 %r10963, %r10999, %r829, %r10922;
	// end inline asm
	// begin inline asm
	addc.cc.u32 %r10967, %r11381, %r11381;
	// end inline asm
	// begin inline asm
	mad.lo.cc.u32 %r10970, %r10999, %r830, %r10867;
	// end inline asm
	// begin inline asm
	madc.hi.cc.u32 %r10974, %r10999, %r830, %r10871;
	// end inline asm
	// begin inline asm
	madc.lo.cc.u32 %r10978, %r10999, %r831, %r10875;
	// end inline asm
	// begin inline asm
	madc.hi.cc.u32 %r10982, %r10999, %r831, %r10879;
	// end inline asm
	// begin inline asm
	madc.lo.cc.u32 %r10986, %r10999, %r832, %r10883;
	// end inline asm
	// begin inline asm
	madc.hi.cc.u32 %r10990, %r10999, %r832, %r10887;
	// end inline asm
	// begin inline asm
	madc.lo.cc.u32 %r10994, %r10999, %r833, %r10891;
	// end inline asm
	// begin inline asm
	madc.hi.cc.u32 %r10998, %r10999, %r833, %r11381;
	// end inline asm
	// begin inline asm
	add.cc.u32 %r11002, %r10932, %r11384;
	// end inline asm
	// begin inline asm
	addc.cc.u32 %r11005, %r10970, %r10939;
	// end inline asm
	// begin inline asm
	addc.u32 %r11008, %r11381, %r11381;
	// end inline asm
	mul.lo.s32 	%r11075, %r11005, -460954743;
	// begin inline asm
	mad.lo.cc.u32 %r11011, %r11075, %r826, %r11005;
	// end inline asm
	// begin inline asm
	madc.hi.cc.u32 %r11015, %r11075, %r826, %r10974;
	// end inline asm
	// begin inline asm
	madc.lo.cc.u32 %r11019, %r11075, %r827, %r10978;
	// end inline asm
	// begin inline asm
	madc.hi.cc.u32 %r11023, %r11075, %r827, %r10982;
	// end inline asm
	// begin inline asm
	madc.lo.cc.u32 %r11027, %r11075, %r828, %r10986;
	// end inline asm
	// begin inline asm
	madc.hi.cc.u32 %r11031, %r11075, %r828, %r10990;
	// end inline asm
	// begin inline asm
	madc.lo.cc.u32 %r11035, %r11075, %r829, %r10994;
	// end inline asm
	// begin inline asm
	madc.hi.cc.u32 %r11039, %r11075, %r829, %r10998;
	// end inline asm
	// begin inline asm
	addc.cc.u32 %r11043, %r11381, %r11381;
	// end inline asm
	// begin inline asm
	mad.lo.cc.u32 %r11046, %r11075, %r830, %r10943;
	// end inline asm
	// begin inline asm
	madc.hi.cc.u32 %r11050, %r11075, %r830, %r10947;
	// end inline asm
	// begin inline asm
	madc.lo.cc.u32 %r11054, %r11075, %r831, %r10951;
	// end inline asm
	// begin inline asm
	madc.hi.cc.u32 %r11058, %r11075, %r831, %r10955;
	// end inline asm
	// begin inline asm
	madc.lo.cc.u32 %r11062, %r11075, %r832, %r10959;
	// end inline asm
	// begin inline asm
	madc.hi.cc.u32 %r11066, %r11075, %r832, %r10963;
	// end inline asm
	// begin inline asm
	madc.lo.cc.u32 %r11070, %r11075, %r833, %r10967;
	// end inline asm
	// begin inline asm
	madc.hi.cc.u32 %r11074, %r11075, %r833, %r11381;
	// end inline asm
	// begin inline asm
	add.cc.u32 %r11078, %r11008, %r11384;
	// end inline asm
	// begin inline asm
	addc.cc.u32 %r11081, %r11046, %r11015;
	// end inline asm
	// begin inline asm
	addc.u32 %r11084, %r11381, %r11381;
	// end inline asm
	mul.lo.s32 	%r11151, %r11081, -460954743;
	// begin inline asm
	mad.lo.cc.u32 %r11087, %r11151, %r826, %r11081;
	// end inline asm
	// begin inline asm
	madc.hi.cc.u32 %r11091, %r11151, %r826, %r11050;
	// end inline asm
	// begin inline asm
	madc.lo.cc.u32 %r11095, %r11151, %r827, %r11054;
	// end inline asm
	// begin inline asm
	madc.hi.cc.u32 %r11099, %r11151, %r827, %r11058;
	// end inline asm
	// begin inline asm
	madc.lo.cc.u32 %r11103, %r11151, %r828, %r11062;
	// end inline asm
	// begin inline asm
	madc.hi.cc.u32 %r11107, %r11151, %r828, %r11066;
	// end inline asm
	// begin inline asm
	madc.lo.cc.u32 %r11111, %r11151, %r829, %r11070;
	// end inline asm
	// begin inline asm
	madc.hi.cc.u32 %r11115, %r11151, %r829, %r11074;
	// end inline asm
	// begin inline asm
	addc.cc.u32 %r11119, %r11381, %r11381;
	// end inline asm
	// begin inline asm
	mad.lo.cc.u32 %r11122, %r11151, %r830, %r11019;
	// end inline asm
	// begin inline asm
	madc.hi.cc.u32 %r11126, %r11151, %r830, %r11023;
	// end inline asm
	// begin inline asm
	madc.lo.cc.u32 %r11130, %r11151, %r831, %r11027;
	// end inline asm
	// begin inline asm
	madc.hi.cc.u32 %r11134, %r11151, %r831, %r11031;
	// end inline asm
	// begin inline asm
	madc.lo.cc.u32 %r11138, %r11151, %r832, %r11035;
	// end inline asm
	// begin inline asm
	madc.hi.cc.u32 %r11142, %r11151, %r832, %r11039;
	// end inline asm
	// begin inline asm
	madc.lo.cc.u32 %r11146, %r11151, %r833, %r11043;
	// end inline asm
	// begin inline asm
	madc.hi.cc.u32 %r11150, %r11151, %r833, %r11381;
	// end inline asm
	// begin inline asm
	add.cc.u32 %r11154, %r11084, %r11384;
	// end inline asm
	// begin inline asm
	addc.cc.u32 %r11157, %r11122, %r11091;
	// end inline asm
	// begin inline asm
	addc.u32 %r11160, %r11381, %r11381;
	// end inline asm
	mul.lo.s32 	%r11227, %r11157, -460954743;
	// begin inline asm
	mad.lo.cc.u32 %r11163, %r11227, %r826, %r11157;
	// end inline asm
	// begin inline asm
	madc.hi.cc.u32 %r11167, %r11227, %r826, %r11126;
	// end inline asm
	// begin inline asm
	madc.lo.cc.u32 %r11171, %r11227, %r827, %r11130;
	// end inline asm
	// begin inline asm
	madc.hi.cc.u32 %r11175, %r11227, %r827, %r11134;
	// end inline asm
	// begin inline asm
	madc.lo.cc.u32 %r11179, %r11227, %r828, %r11138;
	// end inline asm
	// begin inline asm
	madc.hi.cc.u32 %r11183, %r11227, %r828, %r11142;
	// end inline asm
	// begin inline asm
	madc.lo.cc.u32 %r11187, %r11227, %r829, %r11146;
	// end inline asm
	// begin inline asm
	madc.hi.cc.u32 %r11191, %r11227, %r829, %r11150;
	// end inline asm
	// begin inline asm
	addc.cc.u32 %r11195, %r11381, %r11381;
	// end inline asm
	// begin inline asm
	mad.lo.cc.u32 %r11198, %r11227, %r830, %r11095;
	// end inline asm
	// begin inline asm
	madc.hi.cc.u32 %r11202, %r11227, %r830, %r11099;
	// end inline asm
	// begin inline asm
	madc.lo.cc.u32 %r11206, %r11227, %r831, %r11103;
	// end inline asm
	// begin inline asm
	madc.hi.cc.u32 %r11210, %r11227, %r831, %r11107;
	// end inline asm
	// begin inline asm
	madc.lo.cc.u32 %r11214, %r11227, %r832, %r11111;
	// end inline asm
	// begin inline asm
	madc.hi.cc.u32 %r11218, %r11227, %r832, %r11115;
	// end inline asm
	// begin inline asm
	madc.lo.cc.u32 %r11222, %r11227, %r833, %r11119;
	// end inline asm
	// begin inline asm
	madc.hi.cc.u32 %r11226, %r11227, %r833, %r11381;
	// end inline asm
	// begin inline asm
	add.cc.u32 %r11230, %r11160, %r11384;
	// end inline asm
	// begin inline asm
	addc.cc.u32 %r11233, %r11198, %r11167;
	// end inline asm
	// begin inline asm
	addc.u32 %r11236, %r11381, %r11381;
	// end inline asm
	mul.lo.s32 	%r11303, %r11233, -460954743;
	// begin inline asm
	mad.lo.cc.u32 %r11239, %r11303, %r826, %r11233;
	// end inline asm
	// begin inline asm
	madc.hi.cc.u32 %r11243, %r11303, %r826, %r11202;
	// end inline asm
	// begin inline asm
	madc.lo.cc.u32 %r11247, %r11303, %r827, %r11206;
	// end inline asm
	// begin inline asm
	madc.hi.cc.u32 %r11251, %r11303, %r827, %r11210;
	// end inline asm
	// begin inline asm
	madc.lo.cc.u32 %r11255, %r11303, %r828, %r11214;
	// end inline asm
	// begin inline asm
	madc.hi.cc.u32 %r11259, %r11303, %r828, %r11218;
	// end inline asm
	// begin inline asm
	madc.lo.cc.u32 %r11263, %r11303, %r829, %r11222;
	// end inline asm
	// begin inline asm
	madc.hi.cc.u32 %r11267, %r11303, %r829, %r11226;
	// end inline asm
	// begin inline asm
	addc.cc.u32 %r11271, %r11381, %r11381;
	// end inline asm
	// begin inline asm
	mad.lo.cc.u32 %r11274, %r11303, %r830, %r11171;
	// end inline asm
	// begin inline asm
	madc.hi.cc.u32 %r11278, %r11303, %r830, %r11175;
	// end inline asm
	// begin inline asm
	madc.lo.cc.u32 %r11282, %r11303, %r831, %r11179;
	// end inline asm
	// begin inline asm
	madc.hi.cc.u32 %r11286, %r11303, %r831, %r11183;
	// end inline asm
	// begin inline asm
	madc.lo.cc.u32 %r11290, %r11303, %r832, %r11187;
	// end inline asm
	// begin inline asm
	madc.hi.cc.u32 %r11294, %r11303, %r832, %r11191;
	// end inline asm
	// begin inline asm
	madc.lo.cc.u32 %r11298, %r11303, %r833, %r11195;
	// end inline asm
	// begin inline asm
	madc.hi.cc.u32 %r11302, %r11303, %r833, %r11381;
	// end inline asm
	// begin inline asm
	add.cc.u32 %r11306, %r11236, %r11384;
	// end inline asm
	// begin inline asm
	addc.cc.u32 %r11309, %r11274, %r11243;
	// end inline asm
	// begin inline asm
	addc.u32 %r11312, %r11381, %r11381;
	// end inline asm
	mul.lo.s32 	%r11379, %r11309, -460954743;
	// begin inline asm
	mad.lo.cc.u32 %r11315, %r11379, %r826, %r11309;
	// end inline asm
	// begin inline asm
	madc.hi.cc.u32 %r11319, %r11379, %r826, %r11278;
	// end inline asm
	// begin inline asm
	madc.lo.cc.u32 %r11323, %r11379, %r827, %r11282;
	// end inline asm
	// begin inline asm
	madc.hi.cc.u32 %r11327, %r11379, %r827, %r11286;
	// end inline asm
	// begin inline asm
	madc.lo.cc.u32 %r11331, %r11379, %r828, %r11290;
	// end inline asm
	// begin inline asm
	madc.hi.cc.u32 %r11335, %r11379, %r828, %r11294;
	// end inline asm
	// begin inline asm
	madc.lo.cc.u32 %r11339, %r11379, %r829, %r11298;
	// end inline asm
	// begin inline asm
	madc.hi.cc.u32 %r11343, %r11379, %r829, %r11302;
	// end inline asm
	// begin inline asm
	addc.cc.u32 %r11347, %r11381, %r11381;
	// end inline asm
	// begin inline asm
	mad.lo.cc.u32 %r11350, %r11379, %r830, %r11247;
	// end inline asm
	// begin inline asm
	madc.hi.cc.u32 %r11354, %r11379, %r830, %r11251;
	// end inline asm
	// begin inline asm
	madc.lo.cc.u32 %r11358, %r11379, %r831, %r11255;
	// end inline asm
	// begin inline asm
	madc.hi.cc.u32 %r11362, %r11379, %r831, %r11259;
	// end inline asm
	// begin inline asm
	madc.lo.cc.u32 %r11366, %r11379, %r832, %r11263;
	// end inline asm
	// begin inline asm
	madc.hi.cc.u32 %r11370, %r11379, %r832, %r11267;
	// end inline asm
	// begin inline asm
	madc.lo.cc.u32 %r11374, %r11379, %r833, %r11271;
	// end inline asm
	// begin inline asm
	madc.hi.cc.u32 %r11378, %r11379, %r833, %r11381;
	// end inline asm
	// begin inline asm
	add.cc.u32 %r11382, %r11312, %r11384;
	// end inline asm
	// begin inline asm
	addc.cc.u32 %r11385, %r11350, %r11319;
	// end inline asm
	// begin inline asm
	addc.cc.u32 %r11388, %r11354, %r11323;
	// end inline asm
	// begin inline asm
	addc.cc.u32 %r11391, %r11358, %r11327;
	// end inline asm
	// begin inline asm
	addc.cc.u32 %r11394, %r11362, %r11331;
	// end inline asm
	// begin inline asm
	addc.cc.u32 %r11397, %r11366, %r11335;
	// end inline asm
	// begin inline asm
	addc.cc.u32 %r11400, %r11370, %r11339;
	// end inline asm
	// begin inline asm
	addc.cc.u32 %r11403, %r11374, %r11343;
	// end inline asm
	// begin inline asm
	addc.cc.u32 %r11406, %r11378, %r11347;
	// end inline asm
	// begin inline asm
	add.cc.u32 %r25145, %r10742, %r11385;
	// end inline asm
	// begin inline asm
	addc.cc.u32 %r25146, %r10746, %r11388;
	// end inline asm
	// begin inline asm
	addc.cc.u32 %r25147, %r10750, %r11391;
	// end inline asm
	// begin inline asm
	addc.cc.u32 %r25148, %r10754, %r11394;
	// end inline asm
	// begin inline asm
	addc.cc.u32 %r25149, %r10758, %r11397;
	// end inline asm
	// begin inline asm
	addc.cc.u32 %r25150, %r10762, %r11400;
	// end inline asm
	// begin inline asm
	addc.cc.u32 %r25151, %r10766, %r11403;
	// end inline asm
	// begin inline asm
	addc.u32 %r25152, %r10770, %r11406;
	// end inline asm
	setp.gt.u32 	%p242, %r25152, %r833;
	@%p242 bra 	$L__BB0_514;
	setp.lt.u32 	%p243, %r25152, %r833;
	@%p243 bra 	$L__BB0_515;
	setp.gt.u32 	%p244, %r25151, %r829;
	@%p244 bra 	$L__BB0_514;
	setp.lt.u32 	%p245, %r25151, %r829;
	@%p245 bra 	$L__BB0_515;
	setp.gt.u32 	%p246, %r25150, %r832;
	@%p246 bra 	$L__BB0_514;
	setp.lt.u32 	%p247, %r25150, %r832;
	@%p247 bra 	$L__BB0_515;
	setp.gt.u32 	%p248, %r25149, %r828;
	@%p248 bra 	$L__BB0_514;
	setp.lt.u32 	%p249, %r25149, %r828;
	@%p249 bra 	$L__BB0_515;
	setp.gt.u32 	%p250, %r25148, %r831;
	@%p250 bra 	$L__BB0_514;
	setp.lt.u32 	%p251, %r25148, %r831;
	@%p251 bra 	$L__BB0_515;
	setp.gt.u32 	%p252, %r25147, %r827;
	@%p252 bra 	$L__BB0_514;
	setp.lt.u32 	%p253, %r25147, %r827;
	@%p253 bra 	$L__BB0_515;
	setp.gt.u32 	%p254, %r25146, %r830;
	@%p254 bra 	$L__BB0_514;
	setp.lt.u32 	%p255, %r25146, %r830;
	setp.lt.u32 	%p256, %r25145, %r826;
	or.pred  	%p257, %p255, %p256;
	@%p257 bra 	$L__BB0_515;
$L__BB0_514:
	// begin inline asm
	sub.cc.u32 %r25145, %r25145, %r826;
subc.cc.u32 %r25146, %r25146, %r830;
subc.cc.u32 %r25147, %r25147, %r827;
subc.cc.u32 %r25148, %r25148, %r831;
subc.cc.u32 %r25149, %r25149, %r828;
subc.cc.u32 %r25150, %r25150, %r832;
subc.cc.u32 %r25151, %r25151, %r829;
subc.u32 %r25152, %r25152, %r833;

	// end inline asm
$L__BB0_515:
	mov.u32 	%r25154, %r25146;
	mov.u32 	%r25156, %r25148;
	mov.u32 	%r25158, %r25150;
	mov.u32 	%r25153, %r25145;
	mov.u32 	%r25160, %r25152;
	mov.u32 	%r25155, %r25147;
	mov.u32 	%r25157, %r25149;
	mov.u32 	%r25159, %r25151;
	// begin inline asm
	sub.cc.u32 %r25153, %r25153, %r25113;
subc.cc.u32 %r25154, %r25154, %r25114;
subc.cc.u32 %r25155, %r25155, %r25115;
subc.cc.u32 %r25156, %r25156, %r25116;
subc.cc.u32 %r25157, %r25157, %r25117;
subc.cc.u32 %r25158, %r25158, %r25118;
subc.cc.u32 %r25159, %r25159, %r25119;
subc.u32 %r25160, %r25160, %r25120;

	// end inline asm
	setp.gt.u32 	%p258, %r25152, %r25120;
	@%p258 bra 	$L__BB0_530;
	setp.ge.u32 	%p259, %r25152, %r25120;
	@%p259 bra 	$L__BB0_517;
	bra.uni 	$L__BB0_529;
$L__BB0_517:
	setp.gt.u32 	%p260, %r25151, %r25119;
	@%p260 bra 	$L__BB0_530;
	setp.lt.u32 	%p261, %r25151, %r25119;
	@%p261 bra 	$L__BB0_529;
	setp.gt.u32 	%p262, %r25150, %r25118;
	@%p262 bra 	$L__BB0_530;
	setp.lt.u32 	%p263, %r25150, %r25118;
	@%p263 bra 	$L__BB0_529;
	setp.gt.u32 	%p264, %r25149, %r25117;
	@%p264 bra 	$L__BB0_530;
	setp.lt.u32 	%p265, %r25149, %r25117;
	@%p265 bra 	$L__BB0_529;
	setp.gt.u32 	%p266, %r25148, %r25116;
	@%p266 bra 	$L__BB0_530;
	setp.lt.u32 	%p267, %r25148, %r25116;
	@%p267 bra 	$L__BB0_529;
	setp.gt.u32 	%p268, %r25147, %r25115;
	@%p268 bra 	$L__BB0_530;
	setp.lt.u32 	%p269, %r25147, %r25115;
	@%p269 bra 	$L__BB0_529;
	setp.gt.u32 	%p270, %r25146, %r25114;
	@%p270 bra 	$L__BB0_530;
	setp.lt.u32 	%p271, %r25146, %r25114;
	setp.lt.u32 	%p272, %r25145, %r25113;
	or.pred  	%p273, %p271, %p272;
	@%p273 bra 	$L__BB0_529;
	bra.uni 	$L__BB0_530;
$L__BB0_529:
	// begin inline asm
	add.cc.u32 %r25153, %r25153, %r826;
addc.cc.u32 %r25154, %r25154, %r830;
addc.cc.u32 %r25155, %r25155, %r827;
addc.cc.u32 %r25156, %r25156, %r831;
addc.cc.u32 %r25157, %r25157, %r828;
addc.cc.u32 %r25158, %r25158, %r832;
addc.cc.u32 %r25159, %r25159, %r829;
addc.u32 %r25160, %r25160, %r833;

	// end inline asm
$L__BB0_530:
	shf.l.wrap.b32 	%r25168, %r25143, %r25144, 1;
	shf.l.wrap.b32 	%r25167, %r25142, %r25143, 1;
	shf.l.wrap.b32 	%r25166, %r25141, %r25142, 1;
	shf.l.wrap.b32 	%r25165, %r25140, %r25141, 1;
	shf.l.wrap.b32 	%r25164, %r25139, %r25140, 1;
	shf.l.wrap.b32 	%r25163, %r25138, %r25139, 1;
	shf.l.wrap.b32 	%r25162, %r25137, %r25138, 1;
	shl.b32 	%r25161, %r25137, 1;
	setp.gt.u32 	%p274, %r25168, %r833;
	@%p274 bra 	$L__BB0_544;
	setp.lt.u32 	%p275, %r25168, %r833;
	@%p275 bra 	$L__BB0_545;
	setp.gt.u32 	%p276, %r25167, %r829;
	@%p276 bra 	$L__BB0_544;
	setp.lt.u32 	%p277, %r25167, %r829;
	@%p277 bra 	$L__BB0_545;
	setp.gt.u32 	%p278, %r25166, %r832;
	@%p278 bra 	$L__BB0_544;
	setp.lt.u32 	%p279, %r25166, %r832;
	@%p279 bra 	$L__BB0_545;
	setp.gt.u32 	%p280, %r25165, %r828;
	@%p280 bra 	$L__BB0_544;
	setp.lt.u32 	%p281, %r25165, %r828;
	@%p281 bra 	$L__BB0_545;
	setp.gt.u32 	%p282, %r25164, %r831;
	@%p282 bra 	$L__BB0_544;
	setp.lt.u32 	%p283, %r25164, %r831;
	@%p283 bra 	$L__BB0_545;
	setp.gt.u32 	%p284, %r25163, %r827;
	@%p284 bra 	$L__BB0_544;
	setp.lt.u32 	%p285, %r25163, %r827;
	@%p285 bra 	$L__BB0_545;
	setp.gt.u32 	%p286, %r25162, %r830;
	@%p286 bra 	$L__BB0_544;
	setp.lt.u32 	%p287, %r25162, %r830;
	setp.lt.u32 	%p288, %r25161, %r826;
	or.pred  	%p289, %p287, %p288;
	@%p289 bra 	$L__BB0_545;
$L__BB0_544:
	// begin inline asm
	sub.cc.u32 %r25161, %r25161, %r826;
subc.cc.u32 %r25162, %r25162, %r830;
subc.cc.u32 %r25163, %r25163, %r827;
subc.cc.u32 %r25164, %r25164, %r831;
subc.cc.u32 %r25165, %r25165, %r828;
subc.cc.u32 %r25166, %r25166, %r832;
subc.cc.u32 %r25167, %r25167, %r829;
subc.u32 %r25168, %r25168, %r833;

	// end inline asm
$L__BB0_545:
	mov.u32 	%r25261, %r25156;
	mov.u32 	%r25259, %r25158;
	mov.u32 	%r25264, %r25153;
	mov.u32 	%r25257, %r25160;
	mov.u32 	%r25262, %r25155;
	mov.u32 	%r25260, %r25157;
	mov.u32 	%r25258, %r25159;
	mov.u32 	%r25263, %r25154;
	// begin inline asm
	sub.cc.u32 %r25264, %r25264, %r25161;
subc.cc.u32 %r25263, %r25263, %r25162;
subc.cc.u32 %r25262, %r25262, %r25163;
subc.cc.u32 %r25261, %r25261, %r25164;
subc.cc.u32 %r25260, %r25260, %r25165;
subc.cc.u32 %r25259, %r25259, %r25166;
subc.cc.u32 %r25258, %r25258, %r25167;
subc.u32 %r25257, %r25257, %r25168;

	// end inline asm
	setp.gt.u32 	%p290, %r25160, %r25168;
	@%p290 bra 	$L__BB0_560;
	setp.ge.u32 	%p291, %r25160, %r25168;
	@%p291 bra 	$L__BB0_547;
	bra.uni 	$L__BB0_559;
$L__BB0_547:
	setp.gt.u32 	%p292, %r25159, %r25167;
	@%p292 bra 	$L__BB0_560;
	setp.lt.u32 	%p293, %r25159, %r25167;
	@%p293 bra 	$L__BB0_559;
	setp.gt.u32 	%p294, %r25158, %r25166;
	@%p294 bra 	$L__BB0_560;
	setp.lt.u32 	%p295, %r25158, %r25166;
	@%p295 bra 	$L__BB0_559;
	setp.gt.u32 	%p296, %r25157, %r25165;
	@%p296 bra 	$L__BB0_560;
	setp.lt.u32 	%p297, %r25157, %r25165;
	@%p297 bra 	$L__BB0_559;
	setp.gt.u32 	%p298, %r25156, %r25164;
	@%p298 bra 	$L__BB0_560;
	setp.lt.u32 	%p299, %r25156, %r25164;
	@%p299 bra 	$L__BB0_559;
	setp.gt.u32 	%p300, %r25155, %r25163;
	@%p300 bra 	$L__BB0_560;
	setp.lt.u32 	%p301, %r25155, %r25163;
	@%p301 bra 	$L__BB0_559;
	setp.gt.u32 	%p302, %r25154, %r25162;
	@%p302 bra 	$L__BB0_560;
	setp.lt.u32 	%p303, %r25154, %r25162;
	setp.lt.u32 	%p304, %r25153, %r25161;
	or.pred  	%p305, %p303, %p304;
	@%p305 bra 	$L__BB0_559;
	bra.uni 	$L__BB0_560;
$L__BB0_559:
	ld.const.u32 	%r11561, [ag_types__impls__ark_ff__fields__models__fp__Fp_ark_ff__fields__models__fp__montgomery_backend__MontBackend_ark_bn254__fields__fq__FqConfig__4___4__P];
	ld.const.u32 	%r11568, [ag_types__impls__ark_ff__fields__models__fp__Fp_ark_ff__fields__models__fp__montgomery_backend__MontBackend_ark_bn254__fields__fq__FqConfig__4___4__P+28];
	ld.const.u32 	%r11562, [ag_types__impls__ark_ff__fields__models__fp__Fp_ark_ff__fields__models__fp__montgomery_backend__MontBackend_ark_bn254__fields__fq__FqConfig__4___4__P+4];
	ld.const.u32 	%r11564, [ag_types__impls__ark_ff__fields__models__fp__Fp_ark_ff__fields__models__fp__montgomery_backend__MontBackend_ark_bn254__fields__fq__FqConfig__4___4__P+12];
	ld.const.u32 	%r11566, [ag_types__impls__ark_ff__fields__models__fp__Fp_ark_ff__fields__models__fp__montgomery_backend__MontBackend_ark_bn254__fields__fq__FqConfig__4___4__P+20];
	ld.const.u32 	%r11565, [ag_types__impls__ark_ff__fields__models__fp__Fp_ark_ff__fields__models__fp__montgomery_backend__MontBackend_ark_bn254__fields__fq__FqConfig__4___4__P+16];
	ld.const.u32 	%r11567, [ag_types__impls__ark_ff__fields__models__fp__Fp_ark_ff__fields__models__fp__montgomery_backend__MontBackend_ark_bn254__fields__fq__FqConfig__4___4__P+24];
	ld.const.u32 	%r11563, [ag_types__impls__ark_ff__fields__models__fp__Fp_ark_ff__fields__models__fp__montgomery_backend__MontBackend_ark_bn254__fields__fq__FqConfig__4___4__P+8];
	// begin inline asm
	add.cc.u32 %r25264, %r25264, %r11561;
addc.cc.u32 %r25263, %r25263, %r11562;
addc.cc.u32 %r25262, %r25262, %r11563;
addc.cc.u32 %r25261, %r25261, %r11564;
addc.cc.u32 %r25260, %r25260, %r11565;
addc.cc.u32 %r25259, %r25259, %r11566;
addc.cc.u32 %r25258, %r25258, %r11567;
addc.u32 %r25257, %r25257, %r11568;

	// end inline asm
$L__BB0_560:
	mov.b32 	%r12753, 0;
	// begin inline asm
	mad.lo.cc.u32 %r11577, %r1226, %r25114, %r12753;
	// end inline asm
	// begin inline asm
	madc.hi.cc.u32 %r11581, %r1226, %r25114, %r12753;
	// end inline asm
	// begin inline asm
	madc.lo.cc.u32 %r11585, %r1226, %r25116, %r12753;
	// end inline asm
	// begin inline asm
	madc.hi.cc.u32 %r11589, %r1226, %r25116, %r12753;
	// end inline asm
	// begin inline asm
	madc.lo.cc.u32 %r11593, %r1226, %r25118, %r12753;
	// end inline asm
	// begin inline asm
	madc.hi.cc.u32 %r11597, %r1226, %r25118, %r12753;
	// end inline asm
	// begin inline asm
	madc.lo.cc.u32 %r11601, %r1226, %r25120, %r12753;
	// end inline asm
	// begin inline asm
	madc.hi.cc.u32 %r11605, %r1226, %r25120, %r12753;
	// end inline asm
	// begin inline asm
	mad.lo.cc.u32 %r11609, %r1227, %r25113, %r11577;
	// end inline asm
	// begin inline asm
	madc.hi.cc.u32 %r11613, %r1227, %r25113, %r11581;
	// end inline asm
	// begin inline asm
	madc.lo.cc.u32 %r11617, %r1227, %r25115, %r11585;
	// end inline asm
	// begin inline asm
	madc.hi.cc.u32 %r11621, %r1227, %r25115, %r11589;
	// end inline asm
	// begin inline asm
	madc.lo.cc.u32 %r11625, %r1227, %r25117, %r11593;
	// end inline asm
	// begin inline asm
	madc.hi.cc.u32 %r11629, %r1227, %r25117, %r11597;
	// end inline asm
	// begin inline asm
	madc.lo.cc.u32 %r11633, %r1227, %r25119, %r11601;
	// end inline asm
	// begin inline asm
	madc.hi.cc.u32 %r11637, %r1227, %r25119, %r11605;
	// end inline asm
	// begin inline asm
	addc.cc.u32 %r11641, %r12753, %r12753;
	// end inline asm
	// begin inline asm
	mad.lo.cc.u32 %r11644, %r1228, %r25114, %r11617;
	// end inline asm
	// begin inline asm
	madc.hi.cc.u32 %r11648, %r1228, %r25114, %r11621;
	// end inline asm
	// begin inline asm
	madc.lo.cc.u32 %r11652, %r1228, %r25116, %r11625;
	// end inline asm
	// begin inline asm
	madc.hi.cc.u32 %r11656, %r1228, %r25116, %r11629;
	// end inline asm
	// begin inline asm
	madc.lo.cc.u32 %r11660, %r1228, %r25118, %r11633;
	// end inline asm
	// begin inline asm
	madc.hi.cc.u32 %r11664, %r1228, %r25118, %r11637;
	// end inline asm
	// begin inline asm
	madc.lo.cc.u32 %r11668, %r1228, %r25120, %r11641;
	// end inline asm
	// begin inline asm
	madc.hi.cc.u32 %r11672, %r1228, %r25120, %r12753;
	// end inline asm
	// begin inline asm
	mad.lo.cc.u32 %r11676, %r1229, %r25113, %r11644;
	// end inline asm
	// begin inline asm
	madc.hi.cc.u32 %r11680, %r1229, %r25113, %r11648;
	// end inline asm
	// begin inline asm
	madc.lo.cc.u32 %r11684, %r1229, %r25115, %r11652;
	// end inline asm
	// begin inline asm
	madc.hi.cc.u32 %r11688, %r1229, %r25115, %r11656;
	// end inline asm
	// begin inline asm
	madc.lo.cc.u32 %r11692, %r1229, %r25117, %r11660;
	// end inline asm
	// begin inline asm
	madc.hi.cc.u32 %r11696, %r1229, %r25117, %r11664;
	// end inline asm
	// begin inline asm
	madc.lo.cc.u32 %r11700, %r1229, %r25119, %r11668;
	// end inline asm
	// begin inline asm
	madc.hi.cc.u32 %r11704, %r1229, %r25119, %r11672;
	// end inline asm
	// begin inline asm
	addc.cc.u32 %r11708, %r12753, %r12753;
	// end inline asm
	// begin inline asm
	mad.lo.cc.u32 %r11711, %r1230, %r25114, %r11684;
	// end inline asm
	// begin inline asm
	madc.hi.cc.u32 %r11715, %r1230, %r25114, %r11688;
	// end inline asm
	// begin inline asm
	madc.lo.cc.u32 %r11719, %r1230, %r25116, %r11692;
	// end inline asm
	// begin inline asm
	madc.hi.cc.u32 %r11723, %r1230, %r25116, %r11696;
	// end inline asm
	// begin inline asm
	madc.lo.cc.u32 %r11727, %r1230, %r25118, %r11700;
	// end inline asm
	// begin inline asm
	madc.hi.cc.u32 %r11731, %r1230, %r25118, %r11704;
	// end inline asm
	// begin inline asm
	madc.lo.cc.u32 %r11735, %r1230, %r25120, %r11708;
	// end inline asm
	// begin inline asm
	madc.hi.cc.u32 %r11739, %r1230, %r25120, %r12753;
	// end inline asm
	// begin inline asm
	mad.lo.cc.u32 %r11743, %r1231, %r25113, %r11711;
	// end inline asm
	// begin inline asm
	madc.hi.cc.u32 %r11747, %r1231, %r25113, %r11715;
	// end inline asm
	// begin inline asm
	madc.lo.cc.u32 %r11751, %r1231, %r25115, %r11719;
	// end inline asm
	// begin inline asm
	madc.hi.cc.u32 %r11755, %r1231, %r25115, %r11723;
	// end inline asm
	// begin inline asm
	madc.lo.cc.u32 %r11759, %r1231, %r25117, %r11727;
	// end inline asm
	// begin inline asm
	madc.hi.cc.u32 %r11763, %r1231, %r25117, %r11731;
	// end inline asm
	// begin inline asm
	madc.lo.cc.u32 %r11767, %r1231, %r25119, %r11735;
	// end inline asm
	// begin inline asm
	madc.hi.cc.u32 %r11771, %r1231, %r25119, %r11739;
	// end inline asm
	// begin inline asm
	addc.cc.u32 %r11775, %r12753, %r12753;
	// end inline asm
	// begin inline asm
	mad.lo.cc.u32 %r11778, %r1232, %r25114, %r11751;
	// end inline asm
	// begin inline asm
	madc.hi.cc.u32 %r11782, %r1232, %r25114, %r11755;
	// end inline asm
	// begin inline asm
	madc.lo.cc.u32 %r11786, %r1232, %r25116, %r11759;
	// end inline asm
	// begin inline asm
	madc.hi.cc.u32 %r11790, %r1232, %r25116, %r11763;
	// end inline asm
	// begin inline asm
	madc.lo.cc.u32 %r11794, %r1232, %r25118, %r11767;
	// end inline asm
	// begin inline asm
	madc.hi.cc.u32 %r11798, %r1232, %r25118, %r11771;
	// end inline asm
	// begin inline asm
	madc.lo.cc.u32 %r11802, %r1232, %r25120, %r11775;
	// end inline asm
	// begin inline asm
	madc.hi.cc.u32 %r11806, %r1232, %r25120, %r12753;
	// end inline asm
	// begin inline asm
	mad.lo.cc.u32 %r11810, %r1233, %r25113, %r11778;
	// end inline asm
	// begin inline asm
	madc.hi.cc.u32 %r11814, %r1233, %r25113, %r11782;
	// end inline asm
	// begin inline asm
	madc.lo.cc.u32 %r11818, %r1233, %r25115, %r11786;
	// end inline asm
	// begin inline asm
	madc.hi.cc.u32 %r11822, %r1233, %r25115, %r11790;
	// end inline asm
	// begin inline asm
	madc.lo.cc.u32 %r11826, %r1233, %r25117, %r11794;
	// end inline asm
	// begin inline asm
	madc.hi.cc.u32 %r11830, %r1233, %r25117, %r11798;
	// end inline asm
	// begin inline asm
	madc.lo.cc.u32 %r11834, %r1233, %r25119, %r11802;
	// end inline asm
	// begin inline asm
	madc.hi.cc.u32 %r11838, %r1233, %r25119, %r11806;
	// end inline asm
	// begin inline asm
	addc.cc.u32 %r11842, %r12753, %r12753;
	// end inline asm
	// begin inline asm
	mad.lo.cc.u32 %r11845, %r1226, %r25113, %r12753;
	// end inline asm
	// begin inline asm
	madc.hi.cc.u32 %r11849, %r1226, %r25113, %r11609;
	// end inline asm
	// begin inline asm
	madc.lo.cc.u32 %r11853, %r1226, %r25115, %r11613;
	// end inline asm
	// begin inline asm
	madc.hi.cc.u32 %r11857, %r1226, %r25115, %r11676;
	// end inline asm
	// begin inline asm
	madc.lo.cc.u32 %r11861, %r1226, %r25117, %r11680;
	// end inline asm
	// begin inline asm
	madc.hi.cc.u32 %r11865, %r1226, %r25117, %r11743;
	// end inline asm
	// begin inline asm
	madc.lo.cc.u32 %r11869, %r1226, %r25119, %r11747;
	// end inline asm
	// begin inline asm
	madc.hi.cc.u32 %r11873, %r1226, %r25119, %r11810;
	// end inline asm
	// begin inline asm
	addc.cc.u32 %r11877, %r11814, %r12753;
	// end inline asm
	// begin inline asm
	addc.cc.u32 %r11880, %r11818, %r12753;
	// end inline asm
	// begin inline asm
	addc.cc.u32 %r11883, %r12753, %r12753;
	// end inline asm
	// begin inline asm
	mad.lo.cc.u32 %r11886, %r1227, %r25114, %r11853;
	// end inline asm
	// begin inline asm
	madc.hi.cc.u32 %r11890, %r1227, %r25114, %r11857;
	// end inline asm
	// begin inline asm
	madc.lo.cc.u32 %r11894, %r1227, %r25116, %r11861;
	// end inline asm
	// begin inline asm
	madc.hi.cc.u32 %r11898, %r1227, %r25116, %r11865;
	// end inline asm
	// begin inline asm
	madc.lo.cc.u32 %r11902, %r1227, %r25118, %r11869;
	// end inline asm
	// begin inline asm
	madc.hi.cc.u32 %r11906, %r1227, %r25118, %r11873;
	// end inline asm
	// begin inline asm
	madc.lo.cc.u32 %r11910, %r1227, %r25120, %r11877;
	// end inline asm
	// begin inline asm
	madc.hi.cc.u32 %r11914, %r1227, %r25120, %r11880;
	// end inline asm
	// begin inline asm
	addc.cc.u32 %r11918, %r11883, %r12753;
	// end inline asm
	// begin inline asm
	mad.lo.cc.u32 %r11921, %r1228, %r25113, %r11886;
	// end inline asm
	// begin inline asm
	madc.hi.cc.u32 %r11925, %r1228, %r25113, %r11890;
	// end inline asm
	// begin inline asm
	madc.lo.cc.u32 %r11929, %r1228, %r25115, %r11894;
	// end inline asm
	// begin inline asm
	madc.hi.cc.u32 %r11933, %r1228, %r25115, %r11898;
	// end inline asm
	// begin inline asm
	madc.lo.cc.u32 %r11937, %r1228, %r25117, %r11902;
	// end inline asm
	// begin inline asm
	madc.hi.cc.u32 %r11941, %r1228, %r25117, %r11906;
	// end inline asm
	// begin inline asm
	madc.lo.cc.u32 %r11945, %r1228, %r25119, %r11910;
	// end inline asm
	// begin inline asm
	madc.hi.cc.u32 %r11949, %r1228, %r25119, %r11914;
	// end inline asm
	// begin inline asm
	addc.cc.u32 %r11953, %r11822, %r11918;
	// end inline asm
	// begin inline asm
	addc.cc.u32 %r11956, %r11826, %r12753;
	// end inline asm
	// begin inline asm
	addc.cc.u32 %r11959, %r12753, %r12753;
	// end inline asm
	// begin inline asm
	mad.lo.cc.u32 %r11962, %r1229, %r25114, %r11929;
	// end inline asm
	// begin inline asm
	madc.hi.cc.u32 %r11966, %r1229, %r25114, %r11933;
	// end inline asm
	// begin inline asm
	madc.lo.cc.u32 %r11970, %r1229, %r25116, %r11937;
	// end inline asm
	// begin inline asm
	madc.hi.cc.u32 %r11974, %r1229, %r25116, %r11941;
	// end inline asm
	// begin inline asm
	madc.lo.cc.u32 %r11978, %r1229, %r25118, %r11945;
	// end inline asm
	// begin inline asm
	madc.hi.cc.u32 %r11982, %r1229, %r25118, %r11949;
	// end inline asm
	// begin inline asm
	madc.lo.cc.u32 %r11986, %r1229, %r25120, %r11953;
	// end inline asm
	// begin inline asm
	madc.hi.cc.u32 %r11990, %r1229, %r25120, %r11956;
	// end inline asm
	// begin inline asm
	addc.cc.u32 %r11994, %r11959, %r12753;
	// end inline asm
	// begin inline asm
	mad.lo.cc.u32 %r11997, %r1230, %r25113, %r11962;
	// end inline asm
	// begin inline asm
	madc.hi.cc.u32 %r12001, %r1230, %r25113, %r11966;
	// end inline asm
	// begin inline asm
	madc.lo.cc.u32 %r12005, %r1230, %r25115, %r11970;
	// end inline asm
	// begin inline asm
	madc.hi.cc.u32 %r12009, %r1230, %r25115, %r11974;
	// end inline asm
	// begin inline asm
	madc.lo.cc.u32 %r12013, %r1230, %r25117, %r11978;
	// end inline asm
	// begin inline asm
	madc.hi.cc.u32 %r12017, %r1230, %r25117, %r11982;
	// end inline asm
	// begin inline asm
	madc.lo.cc.u32 %r12021, %r1230, %r25119, %r11986;
	// end inline asm
	// begin inline asm
	madc.hi.cc.u32 %r12025, %r1230, %r25119, %r11990;
	// end inline asm
	// begin inline asm
	addc.cc.u32 %r12029, %r11830, %r11994;
	// end inline asm
	// begin inline asm
	addc.cc.u32 %r12032, %r11834, %r12753;
	// end inline asm
	// begin inline asm
	addc.cc.u32 %r12035, %r12753, %r12753;
	// end inline asm
	// begin inline asm
	mad.lo.cc.u32 %r12038, %r1231, %r25114, %r12005;
	// end inline asm
	// begin inline asm
	madc.hi.cc.u32 %r12042, %r1231, %r25114, %r12009;
	// end inline asm
	// begin inline asm
	madc.lo.cc.u32 %r12046, %r1231, %r25116, %r12013;
	// end inline asm
	// begin inline asm
	madc.hi.cc.u32 %r12050, %r1231, %r25116, %r12017;
	// end inline asm
	// begin inline asm
	madc.lo.cc.u32 %r12054, %r1231, %r25118, %r12021;
	// end inline asm
	// begin inline asm
	madc.hi.cc.u32 %r12058, %r1231, %r25118, %r12025;
	// end inline asm
	// begin inline asm
	madc.lo.cc.u32 %r12062, %r1231, %r25120, %r12029;
	// end inline asm
	// begin inline asm
	madc.hi.cc.u32 %r12066, %r1231, %r25120, %r12032;
	// end inline asm
	// begin inline asm
	addc.cc.u32 %r12070, %r12035, %r12753;
	// end inline asm
	// begin inline asm
	mad.lo.cc.u32 %r12073, %r1232, %r25113, %r12038;
	// end inline asm
	// begin inline asm
	madc.hi.cc.u32 %r12077, %r1232, %r25113, %r12042;
	// end inline asm
	// begin inline asm
	madc.lo.cc.u32 %r12081, %r1232, %r25115, %r12046;
	// end inline asm
	// begin inline asm
	madc.hi.cc.u32 %r12085, %r1232, %r25115, %r12050;
	// end inline asm
	// begin inline asm
	madc.lo.cc.u32 %r12089, %r1232, %r25117, %r12054;
	// end inline asm
	// begin inline asm
	madc.hi.cc.u32 %r12093, %r1232, %r25117, %r12058;
	// end inline asm
	// begin inline asm
	madc.lo.cc.u32 %r12097, %r1232, %r25119, %r12062;
	// end inline asm
	// begin inline asm
	madc.hi.cc.u32 %r12101, %r1232, %r25119, %r12066;
	// end inline asm
	// begin inline asm
	addc.cc.u32 %r12105, %r11838, %r12070;
	// end inline asm
	// begin inline asm
	addc.cc.u32 %r12108, %r11842, %r12753;
	// end inline asm
	// begin inline asm
	addc.cc.u32 %r12111, %r12753, %r12753;
	// end inline asm
	// begin inline asm
	mad.lo.cc.u32 %r12114, %r1233, %r25114, %r12081;
	// end inline asm
	// begin inline asm
	madc.hi.cc.u32 %r12118, %r1233, %r25114, %r12085;
	// end inline asm
	// begin inline asm
	madc.lo.cc.u32 %r12122, %r1233, %r25116, %r12089;
	// end inline asm
	// begin inline asm
	madc.hi.cc.u32 %r12126, %r1233, %r25116, %r12093;
	// end inline asm
	// begin inline asm
	madc.lo.cc.u32 %r12130, %r1233, %r25118, %r12097;
	// end inline asm
	// begin inline asm
	madc.hi.cc.u32 %r12134, %r1233, %r25118, %r12101;
	// end inline asm
	// begin inline asm
	madc.lo.cc.u32 %r12138, %r1233, %r25120, %r12105;
	// end inline asm
	// begin inline asm
	madc.hi.cc.u32 %r12142, %r1233, %r25120, %r12108;
	// end inline asm
	mov.b32 	%r12756, -1;
	// begin inline asm
	add.cc.u32 %r12146, %r12753, %r12756;
	// end inline asm
	// begin inline asm
	addc.cc.u32 %r12149, %r11845, %r12753;
	// end inline asm
	// begin inline asm
	addc.u32 %r12152, %r12753, %r12753;
	// end inline asm
	mul.lo.s32 	%r12219, %r12149, -460954743;
	ld.const.u32 	%r962, [ag_types__impls__ark_ff__fields__models__fp__Fp_ark_ff__fields__models__fp__montgomery_backend__MontBackend_ark_bn254__fields__fq__FqConfig__4___4__P];
	// begin inline asm
	mad.lo.cc.u32 %r12155, %r12219, %r962, %r12149;
	// end inline asm
	// begin inline asm
	madc.hi.cc.u32 %r12159, %r12219, %r962, %r11849;
	// end inline asm
	ld.const.u32 	%r963, [ag_types__impls__ark_ff__fields__models__fp__Fp_ark_ff__fields__models__fp__montgomery_backend__MontBackend_ark_bn254__fields__fq__FqConfig__4___4__P+8];
	// begin inline asm
	madc.lo.cc.u32 %r12163, %r12219, %r963, %r11921;
	// end inline asm
	// begin inline asm
	madc.hi.cc.u32 %r12167, %r12219, %r963, %r11925;
	// end inline asm
	ld.const.u32 	%r964, [ag_types__impls__ark_ff__fields__models__fp__Fp_ark_ff__fields__models__fp__montgomery_backend__MontBackend_ark_bn254__fields__fq__FqConfig__4___4__P+16];
	// begin inline asm
	madc.lo.cc.u32 %r12171, %r12219, %r964, %r11997;
	// end inline asm
	// begin inline asm
	madc.hi.cc.u32 %r12175, %r12219, %r964, %r12001;
	// end inline asm
	ld.const.u32 	%r965, [ag_types__impls__ark_ff__fields__models__fp__Fp_ark_ff__fields__models__fp__montgomery_backend__MontBackend_ark_bn254__fields__fq__FqConfig__4___4__P+24];
	// begin inline asm
	madc.lo.cc.u32 %r12179, %r12219, %r965, %r12073;
	// end inline asm
	// begin inline asm
	madc.hi.cc.u32 %r12183, %r12219, %r965, %r12077;
	// end inline asm
	// begin inline asm
	addc.cc.u32 %r12187, %r12753, %r12753;
	// end inline asm
	ld.const.u32 	%r966, [ag_types__impls__ark_ff__fields__models__fp__Fp_ark_ff__fields__models__fp__montgomery_backend__MontBackend_ark_bn254__fields__fq__FqConfig__4___4__P+4];
	// begin inline asm
	mad.lo.cc.u32 %r12190, %r12219, %r966, %r12753;
	// end inline asm
	// begin inline asm
	madc.hi.cc.u32 %r12194, %r12219, %r966, %r12753;
	// end inline asm
	ld.const.u32 	%r967, [ag_types__impls__ark_ff__fields__models__fp__Fp_ark_ff__fields__models__fp__montgomery_backend__MontBackend_ark_bn254__fields__fq__FqConfig__4___4__P+12];
	// begin inline asm
	madc.lo.cc.u32 %r12198, %r12219, %r967, %r12753;
	// end inline asm
	// begin inline asm
	madc.hi.cc.u32 %r12202, %r12219, %r967, %r12753;
	// end inline asm
	ld.const.u32 	%r968, [ag_types__impls__ark_ff__fields__models__fp__Fp_ark_ff__fields__models__fp__montgomery_backend__MontBackend_ark_bn254__fields__fq__FqConfig__4___4__P+20];
	// begin inline asm
	madc.lo.cc.u32 %r12206, %r12219, %r968, %r12753;
	// end inline asm
	// begin inline asm
	madc.hi.cc.u32 %r12210, %r12219, %r968, %r12753;
	// end inline asm
	ld.const.u32 	%r969, [ag_types__impls__ark_ff__fields__models__fp__Fp_ark_ff__fields__models__fp__montgomery_backend__MontBackend_ark_bn254__fields__fq__FqConfig__4___4__P+28];
	// begin inline asm
	madc.lo.cc.u32 %r12214, %r12219, %r969, %r12753;
	// end inline asm
	// begin inline asm
	madc.hi.cc.u32 %r12218, %r12219, %r969, %r12753;
	// end inline asm
	// begin inline asm
	add.cc.u32 %r12222, %r12152, %r12756;
	// end inline asm
	// begin inline asm
	addc.cc.u32 %r12225, %r12190, %r12159;
	// end inline asm
	// begin inline asm
	addc.u32 %r12228, %r12753, %r12753;
	// end inline asm
	mul.lo.s32 	%r12295, %r12225, -460954743;
	// begin inline asm
	mad.lo.cc.u32 %r12231, %r12295, %r962, %r12225;
	// end inline asm
	// begin inline asm
	madc.hi.cc.u32 %r12235, %r12295, %r962, %r12194;
	// end inline asm
	// begin inline asm
	madc.lo.cc.u32 %r12239, %r12295, %r963, %r12198;
	// end inline asm
	// begin inline asm
	madc.hi.cc.u32 %r12243, %r12295, %r963, %r12202;
	// end inline asm
	// begin inline asm
	madc.lo.cc.u32 %r12247, %r12295, %r964, %r12206;
	// end inline asm
	// begin inline asm
	madc.hi.cc.u32 %r12251, %r12295, %r964, %r12210;
	// end inline asm
	// begin inline asm
	madc.lo.cc.u32 %r12255, %r12295, %r965, %r12214;
	// end inline asm
	// begin inline asm
	madc.hi.cc.u32 %r12259, %r12295, %r965, %r12218;
	// end inline asm
	// begin inline asm
	addc.cc.u32 %r12263, %r12753, %r12753;
	// end inline asm
	// begin inline asm
	mad.lo.cc.u32 %r12266, %r12295, %r966, %r12163;
	// end inline asm
	// begin inline asm
	madc.hi.cc.u32 %r12270, %r12295, %r966, %r12167;
	// end inline asm
	// begin inline asm
	madc.lo.cc.u32 %r12274, %r12295, %r967, %r12171;
	// end inline asm
	// begin inline asm
	madc.hi.cc.u32 %r12278, %r12295, %r967, %r12175;
	// end inline asm
	// begin inline asm
	madc.lo.cc.u32 %r12282, %r12295, %r968, %r12179;
	// end inline asm
	// begin inline asm
	madc.hi.cc.u32 %r12286, %r12295, %r968, %r12183;
	// end inline asm
	// begin inline asm
	madc.lo.cc.u32 %r12290, %r12295, %r969, %r12187;
	// end inline asm
	// begin inline asm
	madc.hi.cc.u32 %r12294, %r12295, %r969, %r12753;
	// end inline asm
	// begin inline asm
	add.cc.u32 %r12298, %r12228, %r12756;
	// end inline asm
	// begin inline asm
	addc.cc.u32 %r12301, %r12266, %r12235;
	// end inline asm
	// begin inline asm
	addc.u32 %r12304, %r12753, %r12753;
	// end inline asm
	mul.lo.s32 	%r12371, %r12301, -460954743;
	// begin inline asm
	mad.lo.cc.u32 %r12307, %r12371, %r962, %r12301;
	// end inline asm
	// begin inline asm
	madc.hi.cc.u32 %r12311, %r12371, %r962, %r12270;
	// end inline asm
	// begin inline asm
	madc.lo.cc.u32 %r12315, %r12371, %r963, %r12274;
	// end inline asm
	// begin inline asm
	madc.hi.cc.u32 %r12319, %r12371, %r963, %r12278;
	// end inline asm
	// begin inline asm
	madc.lo.cc.u32 %r12323, %r12371, %r964, %r12282;
	// end inline asm
	// begin inline asm
	madc.hi.cc.u32 %r12327, %r12371, %r964, %r12286;
	// end inline asm
	// begin inline asm
	madc.lo.cc.u32 %r12331, %r12371, %r965, %r12290;
	// end inline asm
	// begin inline asm
	madc.hi.cc.u32 %r12335, %r12371, %r965, %r12294;
	// end inline asm
	// begin inline asm
	addc.cc.u32 %r12339, %r12753, %r12753;
	// end inline asm
	// begin inline asm
	mad.lo.cc.u32 %r12342, %r12371, %r966, %r12239;
	// end inline asm
	// begin inline asm
	madc.hi.cc.u32 %r12346, %r12371, %r966, %r12243;
	// end inline asm
	// begin inline asm
	madc.lo.cc.u32 %r12350, %r12371, %r967, %r12247;
	// end inline asm
	// begin inline asm
	madc.hi.cc.u32 %r12354, %r12371, %r967, %r12251;
	// end inline asm
	// begin inline asm
	madc.lo.cc.u32 %r12358, %r12371, %r968, %r12255;
	// end inline asm
	// begin inline asm
	madc.hi.cc.u32 %r12362, %r12371, %r968, %r12259;
	// end inline asm
	// begin inline asm
	madc.lo.cc.u32 %r12366, %r12371, %r969, %r12263;
	// end inline asm
	// begin inline asm
	madc.hi.cc.u32 %r12370, %r12371, %r969, %r12753;
	// end inline asm
	// begin inline asm
	add.cc.u32 %r12374, %r12304, %r12756;
	// end inline asm
	// begin inline asm
	addc.cc.u32 %r12377, %r12342, %r12311;
	// end inline asm
	// begin inline asm
	addc.u32 %r12380, %r12753, %r12753;
	// end inline asm
	mul.lo.s32 	%r12447, %r12377, -460954743;
	// begin inline asm
	mad.lo.cc.u32 %r12383, %r12447, %r962, %r12377;
	// end inline asm
	// begin inline asm
	madc.hi.cc.u32 %r12387, %r12447, %r962, %r12346;
	// end inline asm
	// begin inline asm
	madc.lo.cc.u32 %r12391, %r12447, %r963, %r12350;
	// end inline asm
	// begin inline asm
	madc.hi.cc.u32 %r12395, %r12447, %r963, %r12354;
	// end inline asm
	// begin inline asm
	madc.lo.cc.u32 %r12399, %r12447, %r964, %r12358;
	// end inline asm
	// begin inline asm
	madc.hi.cc.u32 %r12403, %r12447, %r964, %r12362;
	// end inline asm
	// begin inline asm
	madc.lo.cc.u32 %r12407, %r12447, %r965, %r12366;
	// end inline asm
	// begin inline asm
	madc.hi.cc.u32 %r12411, %r12447, %r965, %r12370;
	// end inline asm
	// begin inline asm
	addc.cc.u32 %r12415, %r12753, %r12753;
	// end inline asm
	// begin inline asm
	mad.lo.cc.u32 %r12418, %r12447, %r966, %r12315;
	// end inline asm
	// begin inline asm
	madc.hi.cc.u32 %r12422, %r12447, %r966, %r12319;
	// end inline asm
	// begin inline asm
	madc.lo.cc.u32 %r12426, %r12447, %r967, %r12323;
	// end inline asm
	// begin inline asm
	madc.hi.cc.u32 %r12430, %r12447, %r967, %r12327;
	// end inline asm
	// begin inline asm
	madc.lo.cc.u32 %r12434, %r12447, %r968, %r12331;
	// end inline asm
	// begin inline asm
	madc.hi.cc.u32 %r12438, %r12447, %r968, %r12335;
	// end inline asm
	// begin inline asm
	madc.lo.cc.u32 %r12442, %r12447, %r969, %r12339;
	// end inline asm
	// begin inline asm
	madc.hi.cc.u32 %r12446, %r12447, %r969, %r12753;
	// end inline asm
	// begin inline asm
	add.cc.u32 %r12450, %r12380, %r12756;
	// end inline asm
	// begin inline asm
	addc.cc.u32 %r12453, %r12418, %r12387;
	// end inline asm
	// begin inline asm
	addc.u32 %r12456, %r12753, %r12753;
	// end inline asm
	mul.lo.s32 	%r12523, %r12453, -460954743;
	// begin inline asm
	mad.lo.cc.u32 %r12459, %r12523, %r962, %r12453;
	// end inline asm
	// begin inline asm
	madc.hi.cc.u32 %r12463, %r12523, %r962, %r12422;
	// end inline asm
	// begin inline asm
	madc.lo.cc.u32 %r12467, %r12523, %r963, %r12426;
	// end inline asm
	// begin inline asm
	madc.hi.cc.u32 %r12471, %r12523, %r963, %r12430;
	// end inline asm
	// begin inline asm
	madc.lo.cc.u32 %r12475, %r12523, %r964, %r12434;
	// end inline asm
	// begin inline asm
	madc.hi.cc.u32 %r12479, %r12523, %r964, %r12438;
	// end inline asm
	// begin inline asm
	madc.lo.cc.u32 %r12483, %r12523, %r965, %r12442;
	// end inline asm
	// begin inline asm
	madc.hi.cc.u32 %r12487, %r12523, %r965, %r12446;
	// end inline asm
	// begin inline asm
	addc.cc.u32 %r12491, %r12753, %r12753;
	// end inline asm
	// begin inline asm
	mad.lo.cc.u32 %r12494, %r12523, %r966, %r12391;
	// end inline asm
	// begin inline asm
	madc.hi.cc.u32 %r12498, %r12523, %r966, %r12395;
	// end inline asm
	// begin inline asm
	madc.lo.cc.u32 %r12502, %r12523, %r967, %r12399;
	// end inline asm
	// begin inline asm
	madc.hi.cc.u32 %r12506, %r12523, %r967, %r12403;
	// end inline asm
	// begin inline asm
	madc.lo.cc.u32 %r12510, %r12523, %r968, %r12407;
	// end inline asm
	// begin inline asm
	madc.hi.cc.u32 %r12514, %r12523, %r968, %r12411;
	// end inline asm
	// begin inline asm
	madc.lo.cc.u32 %r12518, %r12523, %r969, %r12415;
	// end inline asm
	// begin inline asm
	madc.hi.cc.u32 %r12522, %r12523, %r969, %r12753;
	// end inline asm
	// begin inline asm
	add.cc.u32 %r12526, %r12456, %r12756;
	// end inline asm
	// begin inline asm
	addc.cc.u32 %r12529, %r12494, %r12463;
	// end inline asm
	// begin inline asm
	addc.u32 %r12532, %r12753, %r12753;
	// end inline asm
	mul.lo.s32 	%r12599, %r12529, -460954743;
	// begin inline asm
	mad.lo.cc.u32 %r12535, %r12599, %r962, %r12529;
	// end inline asm
	// begin inline asm
	madc.hi.cc.u32 %r12539, %r12599, %r962, %r12498;
	// end inline asm
	// begin inline asm
	madc.lo.cc.u32 %r12543, %r12599, %r963, %r12502;
	// end inline asm
	// begin inline asm
	madc.hi.cc.u32 %r12547, %r12599, %r963, %r12506;
	// end inline asm
	// begin inline asm
	madc.lo.cc.u32 %r12551, %r12599, %r964, %r12510;
	// end inline asm
	// begin inline asm
	madc.hi.cc.u32 %r12555, %r12599, %r964, %r12514;
	// end inline asm
	// begin inline asm
	madc.lo.cc.u32 %r12559, %r12599, %r965, %r12518;
	// end inline asm
	// begin inline asm
	madc.hi.cc.u32 %r12563, %r12599, %r965, %r12522;
	// end inline asm
	// begin inline asm
	addc.cc.u32 %r12567, %r12753, %r12753;
	// end inline asm
	// begin inline asm
	mad.lo.cc.u32 %r12570, %r12599, %r966, %r12467;
	// end inline asm
	// begin inline asm
	madc.hi.cc.u32 %r12574, %r12599, %r966, %r12471;
	// end inline asm
	// begin inline asm
	madc.lo.cc.u32 %r12578, %r12599, %r967, %r12475;
	// end inline asm
	// begin inline asm
	madc.hi.cc.u32 %r12582, %r12599, %r967, %r12479;
	// end inline asm
	// begin inline asm
	madc.lo.cc.u32 %r12586, %r12599, %r968, %r12483;
	// end inline asm
	// begin inline asm
	madc.hi.cc.u32 %r12590, %r12599, %r968, %r12487;
	// end inline asm
	// begin inline asm
	madc.lo.cc.u32 %r12594, %r12599, %r969, %r12491;
	// end inline asm
	// begin inline asm
	madc.hi.cc.u32 %r12598, %r12599, %r969, %r12753;
	// end inline asm
	// begin inline asm
	add.cc.u32 %r12602, %r12532, %r12756;
	// end inline asm
	// begin inline asm
	addc.cc.u32 %r12605, %r12570, %r12539;
	// end inline asm
	// begin inline asm
	addc.u32 %r12608, %r12753, %r12753;
	// end inline asm
	mul.lo.s32 	%r12675, %r12605, -460954743;
	// begin inline asm
	mad.lo.cc.u32 %r12611, %r12675, %r962, %r12605;
	// end inline asm
	// begin inline asm
	madc.hi.cc.u32 %r12615, %r12675, %r962, %r12574;
	// end inline asm
	// begin inline asm
	madc.lo.cc.u32 %r12619, %r12675, %r963, %r12578;
	// end inline asm
	// begin inline asm
	madc.hi.cc.u32 %r12623, %r12675, %r963, %r12582;
	// end inline asm
	// begin inline asm
	madc.lo.cc.u32 %r12627, %r12675, %r964, %r12586;
	// end inline asm
	// begin inline asm
	madc.hi.cc.u32 %r12631, %r12675, %r964, %r12590;
	// end inline asm
	// begin inline asm
	madc.lo.cc.u32 %r12635, %r12675, %r965, %r12594;
	// end inline asm
	// begin inline asm
	madc.hi.cc.u32 %r12639, %r12675, %r965, %r12598;
	// end inline asm
	// begin inline asm
	addc.cc.u32 %r12643, %r12753, %r12753;
	// end inline asm
	// begin inline asm
	mad.lo.cc.u32 %r12646, %r12675, %r966, %r12543;
	// end inline asm
	// begin inline asm
	madc.hi.cc.u32 %r12650, %r12675, %r966, %r12547;
	// end inline asm
	// begin inline asm
	madc.lo.cc.u32 %r12654, %r12675, %r967, %r12551;
	// end inline asm
	// begin inline asm
	madc.hi.cc.u32 %r12658, %r12675, %r967, %r12555;
	// end inline asm
	// begin inline asm
	madc.lo.cc.u32 %r12662, %r12675, %r968, %r12559;
	// end inline asm
	// begin inline asm
	madc.hi.cc.u32 %r12666, %r12675, %r968, %r12563;
	// end inline asm
	// begin inline asm
	madc.lo.cc.u32 %r12670, %r12675, %r969, %r12567;
	// end inline asm
	// begin inline asm
	madc.hi.cc.u32 %r12674, %r12675, %r969, %r12753;
	// end inline asm
	// begin inline asm
	add.cc.u32 %r12678, %r12608, %r12756;
	// end inline asm
	// begin inline asm
	addc.cc.u32 %r12681, %r12646, %r12615;
	// end inline asm
	// begin inline asm
	addc.u32 %r12684, %r12753, %r12753;
	// end inline asm
	mul.lo.s32 	%r12751, %r12681, -460954743;
	// begin inline asm
	mad.lo.cc.u32 %r12687, %r12751, %r962, %r12681;
	// end inline asm
	// begin inline asm
	madc.hi.cc.u32 %r12691, %r12751, %r962, %r12650;
	// end inline asm
	// begin inline asm
	madc.lo.cc.u32 %r12695, %r12751, %r963, %r12654;
	// end inline asm
	// begin inline asm
	madc.hi.cc.u32 %r12699, %r12751, %r963, %r12658;
	// end inline asm
	// begin inline asm
	madc.lo.cc.u32 %r12703, %r12751, %r964, %r12662;
	// end inline asm
	// begin inline asm
	madc.hi.cc.u32 %r12707, %r12751, %r964, %r12666;
	// end inline asm
	// begin inline asm
	madc.lo.cc.u32 %r12711, %r12751, %r965, %r12670;
	// end inline asm
	// begin inline asm
	madc.hi.cc.u32 %r12715, %r12751, %r965, %r12674;
	// end inline asm
	// begin inline asm
	addc.cc.u32 %r12719, %r12753, %r12753;
	// end inline asm
	// begin inline asm
	mad.lo.cc.u32 %r12722, %r12751, %r966, %r12619;
	// end inline asm
	// begin inline asm
	madc.hi.cc.u32 %r12726, %r12751, %r966, %r12623;
	// end inline asm
	// begin inline asm
	madc.lo.cc.u32 %r12730, %r12751, %r967, %r12627;
	// end inline asm
	// begin inline asm
	madc.hi.cc.u32 %r12734, %r12751, %r967, %r12631;
	// end inline asm
	// begin inline asm
	madc.lo.cc.u32 %r12738, %r12751, %r968, %r12635;
	// end inline asm
	// begin inline asm
	madc.hi.cc.u32 %r12742, %r12751, %r968, %r12639;
	// end inline asm
	// begin inline asm
	madc.lo.cc.u32 %r12746, %r12751, %r969, %r12643;
	// end inline asm
	// begin inline asm
	madc.hi.cc.u32 %r12750, %r12751, %r969, %r12753;
	// end inline asm
	// begin inline asm
	add.cc.u32 %r12754, %r12684, %r12756;
	// end inline asm
	// begin inline asm
	addc.cc.u32 %r12757, %r12722, %r12691;
	// end inline asm
	// begin inline asm
	addc.cc.u32 %r12760, %r12726, %r12695;
	// end inline asm
	// begin inline asm
	addc.cc.u32 %r12763, %r12730, %r12699;
	// end inline asm
	// begin inline asm
	addc.cc.u32 %r12766, %r12734, %r12703;
	// end inline asm
	// begin inline asm
	addc.cc.u32 %r12769, %r12738, %r12707;
	// end inline asm
	// begin inline asm
	addc.cc.u32 %r12772, %r12742, %r12711;
	// end inline asm
	// begin inline asm
	addc.cc.u32 %r12775, %r12746, %r12715;
	// end inline asm
	// begin inline asm
	addc.cc.u32 %r12778, %r12750, %r12719;
	// end inline asm
	// begin inline asm
	add.cc.u32 %r25177, %r12114, %r12757;
	// end inline asm
	// begin inline asm
	addc.cc.u32 %r25178, %r12118, %r12760;
	// end inline asm
	// begin inline asm
	addc.cc.u32 %r25179, %r12122, %r12763;
	// end inline asm
	// begin inline asm
	addc.cc.u32 %r25180, %r12126, %r12766;
	// end inline asm
	// begin inline asm
	addc.cc.u32 %r25181, %r12130, %r12769;
	// end inline asm
	// begin inline asm
	addc.cc.u32 %r25182, %r12134, %r12772;
	// end inline asm
	// begin inline asm
	addc.cc.u32 %r25183, %r12138, %r12775;
	// end inline asm
	// begin inline asm
	addc.u32 %r25184, %r12142, %r12778;
	// end inline asm
	setp.gt.u32 	%p306, %r25184, %r969;
	@%p306 bra 	$L__BB0_574;
	setp.lt.u32 	%p307, %r25184, %r969;
	@%p307 bra 	$L__BB0_575;
	setp.gt.u32 	%p308, %r25183, %r965;
	@%p308 bra 	$L__BB0_574;
	setp.lt.u32 	%p309, %r25183, %r965;
	@%p309 bra 	$L__BB0_575;
	setp.gt.u32 	%p310, %r25182, %r968;
	@%p310 bra 	$L__BB0_574;
	setp.lt.u32 	%p311, %r25182, %r968;
	@%p311 bra 	$L__BB0_575;
	setp.gt.u32 	%p312, %r25181, %r964;
	@%p312 bra 	$L__BB0_574;
	setp.lt.u32 	%p313, %r25181, %r964;
	@%p313 bra 	$L__BB0_575;
	setp.gt.u32 	%p314, %r25180, %r967;
	@%p314 bra 	$L__BB0_574;
	setp.lt.u32 	%p315, %r25180, %r967;
	@%p315 bra 	$L__BB0_575;
	setp.gt.u32 	%p316, %r25179, %r963;
	@%p316 bra 	$L__BB0_574;
	setp.lt.u32 	%p317, %r25179, %r963;
	@%p317 bra 	$L__BB0_575;
	setp.gt.u32 	%p318, %r25178, %r966;
	@%p318 bra 	$L__BB0_574;
	setp.lt.u32 	%p319, %r25178, %r966;
	setp.lt.u32 	%p320, %r25177, %r962;
	or.pred  	%p321, %p319, %p320;
	@%p321 bra 	$L__BB0_575;
$L__BB0_574:
	// begin inline asm
	sub.cc.u32 %r25177, %r25177, %r962;
subc.cc.u32 %r25178, %r25178, %r966;
subc.cc.u32 %r25179, %r25179, %r963;
subc.cc.u32 %r25180, %r25180, %r967;
subc.cc.u32 %r25181, %r25181, %r964;
subc.cc.u32 %r25182, %r25182, %r968;
subc.cc.u32 %r25183, %r25183, %r965;
subc.u32 %r25184, %r25184, %r969;

	// end inline asm
$L__BB0_575:
	shf.l.wrap.b32 	%r25192, %r25183, %r25184, 1;
	shf.l.wrap.b32 	%r25191, %r25182, %r25183, 1;
	shf.l.wrap.b32 	%r25190, %r25181, %r25182, 1;
	shf.l.wrap.b32 	%r25189, %r25180, %r25181, 1;
	shf.l.wrap.b32 	%r25188, %r25179, %r25180, 1;
	shf.l.wrap.b32 	%r25187, %r25178, %r25179, 1;
	shf.l.wrap.b32 	%r25186, %r25177, %r25178, 1;
	shl.b32 	%r25185, %r25177, 1;
	setp.gt.u32 	%p322, %r25192, %r969;
	@%p322 bra 	$L__BB0_589;
	setp.lt.u32 	%p323, %r25192, %r969;
	@%p323 bra 	$L__BB0_590;
	setp.gt.u32 	%p324, %r25191, %r965;
	@%p324 bra 	$L__BB0_589;
	setp.lt.u32 	%p325, %r25191, %r965;
	@%p325 bra 	$L__BB0_590;
	setp.gt.u32 	%p326, %r25190, %r968;
	@%p326 bra 	$L__BB0_589;
	setp.lt.u32 	%p327, %r25190, %r968;
	@%p327 bra 	$L__BB0_590;
	setp.gt.u32 	%p328, %r25189, %r964;
	@%p328 bra 	$L__BB0_589;
	setp.lt.u32 	%p329, %r25189, %r964;
	@%p329 bra 	$L__BB0_590;
	setp.gt.u32 	%p330, %r25188, %r967;
	@%p330 bra 	$L__BB0_589;
	setp.lt.u32 	%p331, %r25188, %r967;
	@%p331 bra 	$L__BB0_590;
	setp.gt.u32 	%p332, %r25187, %r963;
	@%p332 bra 	$L__BB0_589;
	setp.lt.u32 	%p333, %r25187, %r963;
	@%p333 bra 	$L__BB0_590;
	setp.gt.u32 	%p334, %r25186, %r966;
	@%p334 bra 	$L__BB0_589;
	setp.lt.u32 	%p335, %r25186, %r966;
	setp.lt.u32 	%p336, %r25185, %r962;
	or.pred  	%p337, %p335, %p336;
	@%p337 bra 	$L__BB0_590;
$L__BB0_589:
	// begin inline asm
	sub.cc.u32 %r25185, %r25185, %r962;
subc.cc.u32 %r25186, %r25186, %r966;
subc.cc.u32 %r25187, %r25187, %r963;
subc.cc.u32 %r25188, %r25188, %r967;
subc.cc.u32 %r25189, %r25189, %r964;
subc.cc.u32 %r25190, %r25190, %r968;
subc.cc.u32 %r25191, %r25191, %r965;
subc.u32 %r25192, %r25192, %r969;

	// end inline asm
$L__BB0_590:
	mov.u32 	%r25200, %r25144;
	mov.u32 	%r25195, %r25139;
	mov.u32 	%r25197, %r25141;
	mov.u32 	%r25199, %r25143;
	mov.u32 	%r25194, %r25138;
	mov.u32 	%r25196, %r25140;
	mov.u32 	%r25198, %r25142;
	mov.u32 	%r25193, %r25137;
	// begin inline asm
	sub.cc.u32 %r25193, %r25193, %r25264;
subc.cc.u32 %r25194, %r25194, %r25263;
subc.cc.u32 %r25195, %r25195, %r25262;
subc.cc.u32 %r25196, %r25196, %r25261;
subc.cc.u32 %r25197, %r25197, %r25260;
subc.cc.u32 %r25198, %r25198, %r25259;
subc.cc.u32 %r25199, %r25199, %r25258;
subc.u32 %r25200, %r25200, %r25257;

	// end inline asm
	setp.gt.u32 	%p338, %r25144, %r25257;
	@%p338 bra 	$L__BB0_605;
	setp.ge.u32 	%p339, %r25144, %r25257;
	@%p339 bra 	$L__BB0_592;
	bra.uni 	$L__BB0_604;
$L__BB0_592:
	setp.gt.u32 	%p340, %r25143, %r25258;
	@%p340 bra 	$L__BB0_605;
	setp.lt.u32 	%p341, %r25143, %r25258;
	@%p341 bra 	$L__BB0_604;
	setp.gt.u32 	%p342, %r25142, %r25259;
	@%p342 bra 	$L__BB0_605;
	setp.lt.u32 	%p343, %r25142, %r25259;
	@%p343 bra 	$L__BB0_604;
	setp.gt.u32 	%p344, %r25141, %r25260;
	@%p344 bra 	$L__BB0_605;
	setp.lt.u32 	%p345, %r25141, %r25260;
	@%p345 bra 	$L__BB0_604;
	setp.gt.u32 	%p346, %r25140, %r25261;
	@%p346 bra 	$L__BB0_605;
	setp.lt.u32 	%p347, %r25140, %r25261;
	@%p347 bra 	$L__BB0_604;
	setp.gt.u32 	%p348, %r25139, %r25262;
	@%p348 bra 	$L__BB0_605;
	setp.lt.u32 	%p349, %r25139, %r25262;
	@%p349 bra 	$L__BB0_604;
	setp.gt.u32 	%p350, %r25138, %r25263;
	@%p350 bra 	$L__BB0_605;
	setp.lt.u32 	%p351, %r25138, %r25263;
	setp.lt.u32 	%p352, %r25137, %r25264;
	or.pred  	%p353, %p351, %p352;
	@%p353 bra 	$L__BB0_604;
	bra.uni 	$L__BB0_605;
$L__BB0_604:
	// begin inline asm
	add.cc.u32 %r25193, %r25193, %r962;
addc.cc.u32 %r25194, %r25194, %r966;
addc.cc.u32 %r25195, %r25195, %r963;
addc.cc.u32 %r25196, %r25196, %r967;
addc.cc.u32 %r25197, %r25197, %r964;
addc.cc.u32 %r25198, %r25198, %r968;
addc.cc.u32 %r25199, %r25199, %r965;
addc.u32 %r25200, %r25200, %r969;

	// end inline asm
$L__BB0_605:
	mov.b32 	%r14077, 0;
	// begin inline asm
	mad.lo.cc.u32 %r12901, %r25193, %r25130, %r14077;
	// end inline asm
	// begin inline asm
	madc.hi.cc.u32 %r12905, %r25193, %r25130, %r14077;
	// end inline asm
	// begin inline asm
	madc.lo.cc.u32 %r12909, %r25193, %r25132, %r14077;
	// end inline asm
	// begin inline asm
	madc.hi.cc.u32 %r12913, %r25193, %r25132, %r14077;
	// end inline asm
	// begin inline asm
	madc.lo.cc.u32 %r12917, %r25193, %r25134, %r14077;
	// end inline asm
	// begin inline asm
	madc.hi.cc.u32 %r12921, %r25193, %r25134, %r14077;
	// end inline asm
	// begin inline asm
	madc.lo.cc.u32 %r12925, %r25193, %r25136, %r14077;
	// end inline asm
	// begin inline asm
	madc.hi.cc.u32 %r12929, %r25193, %r25136, %r14077;
	// end inline asm
	// begin inline asm
	mad.lo.cc.u32 %r12933, %r25194, %r25129, %r12901;
	// end inline asm
	// begin inline asm
	madc.hi.cc.u32 %r12937, %r25194, %r25129, %r12905;
	// end inline asm
	// begin inline asm
	madc.lo.cc.u32 %r12941, %r25194, %r25131, %r12909;
	// end inline asm
	// begin inline asm
	madc.hi.cc.u32 %r12945, %r25194, %r25131, %r12913;
	// end inline asm
	// begin inline asm
	madc.lo.cc.u32 %r12949, %r25194, %r25133, %r12917;
	// end inline asm
	// begin inline asm
	madc.hi.cc.u32 %r12953, %r25194, %r25133, %r12921;
	// end inline asm
	// begin inline asm
	madc.lo.cc.u32 %r12957, %r25194, %r25135, %r12925;
	// end inline asm
	// begin inline asm
	madc.hi.cc.u32 %r12961, %r25194, %r25135, %r12929;
	// end inline asm
	// begin inline asm
	addc.cc.u32 %r12965, %r14077, %r14077;
	// end inline asm
	// begin inline asm
	mad.lo.cc.u32 %r12968, %r25195, %r25130, %r12941;
	// end inline asm
	// begin inline asm
	madc.hi.cc.u32 %r12972, %r25195, %r25130, %r12945;
	// end inline asm
	// begin inline asm
	madc.lo.cc.u32 %r12976, %r25195, %r25132, %r12949;
	// end inline asm
	// begin inline asm
	madc.hi.cc.u32 %r12980, %r25195, %r25132, %r12953;
	// end inline asm
	// begin inline asm
	madc.lo.cc.u32 %r12984, %r25195, %r25134, %r12957;
	// end inline asm
	// begin inline asm
	madc.hi.cc.u32 %r12988, %r25195, %r25134, %r12961;
	// end inline asm
	// begin inline asm
	madc.lo.cc.u32 %r12992, %r25195, %r25136, %r12965;
	// end inline asm
	// begin inline asm
	madc.hi.cc.u32 %r12996, %r25195, %r25136, %r14077;
	// end inline asm
	// begin inline asm
	mad.lo.cc.u32 %r13000, %r25196, %r25129, %r12968;
	// end inline asm
	// begin inline asm
	madc.hi.cc.u32 %r13004, %r25196, %r25129, %r12972;
	// end inline asm
	// begin inline asm
	madc.lo.cc.u32 %r13008, %r25196, %r25131, %r12976;
	// end inline asm
	// begin inline asm
	madc.hi.cc.u32 %r13012, %r25196, %r25131, %r12980;
	// end inline asm
	// begin inline asm
	madc.lo.cc.u32 %r13016, %r25196, %r25133, %r12984;
	// end inline asm
	// begin inline asm
	madc.hi.cc.u32 %r13020, %r25196, %r25133, %r12988;
	// end inline asm
	// begin inline asm
	madc.lo.cc.u32 %r13024, %r25196, %r25135, %r12992;
	// end inline asm
	// begin inline asm
	madc.hi.cc.u32 %r13028, %r25196, %r25135, %r12996;
	// end inline asm
	// begin inline asm
	addc.cc.u32 %r13032, %r14077, %r14077;
	// end inline asm
	// begin inline asm
	mad.lo.cc.u32 %r13035, %r25197, %r25130, %r13008;
	// end inline asm
	// begin inline asm
	madc.hi.cc.u32 %r13039, %r25197, %r25130, %r13012;
	// end inline asm
	// begin inline asm
	madc.lo.cc.u32 %r13043, %r25197, %r25132, %r13016;
	// end inline asm
	// begin inline asm
	madc.hi.cc.u32 %r13047, %r25197, %r25132, %r13020;
	// end inline asm
	// begin inline asm
	madc.lo.cc.u32 %r13051, %r25197, %r25134, %r13024;
	// end inline asm
	// begin inline asm
	madc.hi.cc.u32 %r13055, %r25197, %r25134, %r13028;
	// end inline asm
	// begin inline asm
	madc.lo.cc.u32 %r13059, %r25197, %r25136, %r13032;
	// end inline asm
	// begin inline asm
	madc.hi.cc.u32 %r13063, %r25197, %r25136, %r14077;
	// end inline asm
	// begin inline asm
	mad.lo.cc.u32 %r13067, %r25198, %r25129, %r13035;
	// end inline asm
	// begin inline asm
	madc.hi.cc.u32 %r13071, %r25198, %r25129, %r13039;
	// end inline asm
	// begin inline asm
	madc.lo.cc.u32 %r13075, %r25198, %r25131, %r13043;
	// end inline asm
	// begin inline asm
	madc.hi.cc.u32 %r13079, %r25198, %r25131, %r13047;
	// end inline asm
	// begin inline asm
	madc.lo.cc.u32 %r13083, %r25198, %r25133, %r13051;
	// end inline asm
	// begin inline asm
	madc.hi.cc.u32 %r13087, %r25198, %r25133, %r13055;
	// end inline asm
	// begin inline asm
	madc.lo.cc.u32 %r13091, %r25198, %r25135, %r13059;
	// end inline asm
	// begin inline asm
	madc.hi.cc.u32 %r13095, %r25198, %r25135, %r13063;
	// end inline asm
	// begin inline asm
	addc.cc.u32 %r13099, %r14077, %r14077;
	// end inline asm
	// begin inline asm
	mad.lo.cc.u32 %r13102, %r25199, %r25130, %r13075;
	// end inline asm
	// begin inline asm
	madc.hi.cc.u32 %r13106, %r25199, %r25130, %r13079;
	// end inline asm
	// begin inline asm
	madc.lo.cc.u32 %r13110, %r25199, %r25132, %r13083;
	// end inline asm
	// begin inline asm
	madc.hi.cc.u32 %r13114, %r25199, %r25132, %r13087;
	// end inline asm
	// begin inline asm
	madc.lo.cc.u32 %r13118, %r25199, %r25134, %r13091;
	// end inline asm
	// begin inline asm
	madc.hi.cc.u32 %r13122, %r25199, %r25134, %r13095;
	// end inline asm
	// begin inline asm
	madc.lo.cc.u32 %r13126, %r25199, %r25136, %r13099;
	// end inline asm
	// begin inline asm
	madc.hi.cc.u32 %r13130, %r25199, %r25136, %r14077;
	// end inline asm
	// begin inline asm
	mad.lo.cc.u32 %r13134, %r25200, %r25129, %r13102;
	// end inline asm
	// begin inline asm
	madc.hi.cc.u32 %r13138, %r25200, %r25129, %r13106;
	// end inline asm
	// begin inline asm
	madc.lo.cc.u32 %r13142, %r25200, %r25131, %r13110;
	// end inline asm
	// begin inline asm
	madc.hi.cc.u32 %r13146, %r25200, %r25131, %r13114;
	// end inline asm
	// begin inline asm
	madc.lo.cc.u32 %r13150, %r25200, %r25133, %r13118;
	// end inline asm
	// begin inline asm
	madc.hi.cc.u32 %r13154, %r25200, %r25133, %r13122;
	// end inline asm
	// begin inline asm
	madc.lo.cc.u32 %r13158, %r25200, %r25135, %r13126;
	// end inline asm
	// begin inline asm
	madc.hi.cc.u32 %r13162, %r25200, %r25135, %r13130;
	// end inline asm
	// begin inline asm
	addc.cc.u32 %r13166, %r14077, %r14077;
	// end inline asm
	// begin inline asm
	mad.lo.cc.u32 %r13169, %r25193, %r25129, %r14077;
	// end inline asm
	// begin inline asm
	madc.hi.cc.u32 %r13173, %r25193, %r25129, %r12933;
	// end inline asm
	// begin inline asm
	madc.lo.cc.u32 %r13177, %r25193, %r25131, %r12937;
	// end inline asm
	// begin inline asm
	madc.hi.cc.u32 %r13181, %r25193, %r25131, %r13000;
	// end inline asm
	// begin inline asm
	madc.lo.cc.u32 %r13185, %r25193, %r25133, %r13004;
	// end inline asm
	// begin inline asm
	madc.hi.cc.u32 %r13189, %r25193, %r25133, %r13067;
	// end inline asm
	// begin inline asm
	madc.lo.cc.u32 %r13193, %r25193, %r25135, %r13071;
	// end inline asm
	// begin inline asm
	madc.hi.cc.u32 %r13197, %r25193, %r25135, %r13134;
	// end inline asm
	// begin inline asm
	addc.cc.u32 %r13201, %r13138, %r14077;
	// end inline asm
	// begin inline asm
	addc.cc.u32 %r13204, %r13142, %r14077;
	// end inline asm
	// begin inline asm
	addc.cc.u32 %r13207, %r14077, %r14077;
	// end inline asm
	// begin inline asm
	mad.lo.cc.u32 %r13210, %r25194, %r25130, %r13177;
	// end inline asm
	// begin inline asm
	madc.hi.cc.u32 %r13214, %r25194, %r25130, %r13181;
	// end inline asm
	// begin inline asm
	madc.lo.cc.u32 %r13218, %r25194, %r25132, %r13185;
	// end inline asm
	// begin inline asm
	madc.hi.cc.u32 %r13222, %r25194, %r25132, %r13189;
	// end inline asm
	// begin inline asm
	madc.lo.cc.u32 %r13226, %r25194, %r25134, %r13193;
	// end inline asm
	// begin inline asm
	madc.hi.cc.u32 %r13230, %r25194, %r25134, %r13197;
	// end inline asm
	// begin inline asm
	madc.lo.cc.u32 %r13234, %r25194, %r25136, %r13201;
	// end inline asm
	// begin inline asm
	madc.hi.cc.u32 %r13238, %r25194, %r25136, %r13204;
	// end inline asm
	// begin inline asm
	addc.cc.u32 %r13242, %r13207, %r14077;
	// end inline asm
	// begin inline asm
	mad.lo.cc.u32 %r13245, %r25195, %r25129, %r13210;
	// end inline asm
	// begin inline asm
	madc.hi.cc.u32 %r13249, %r25195, %r25129, %r13214;
	// end inline asm
	// begin inline asm
	madc.lo.cc.u32 %r13253, %r25195, %r25131, %r13218;
	// end inline asm
	// begin inline asm
	madc.hi.cc.u32 %r13257, %r25195, %r25131, %r13222;
	// end inline asm
	// begin inline asm
	madc.lo.cc.u32 %r13261, %r25195, %r25133, %r13226;
	// end inline asm
	// begin inline asm
	madc.hi.cc.u32 %r13265, %r25195, %r25133, %r13230;
	// end inline asm
	// begin inline asm
	madc.lo.cc.u32 %r13269, %r25195, %r25135, %r13234;
	// end inline asm
	// begin inline asm
	madc.hi.cc.u32 %r13273, %r25195, %r25135, %r13238;
	// end inline asm
	// begin inline asm
	addc.cc.u32 %r13277, %r13146, %r13242;
	// end inline asm
	// begin inline asm
	addc.cc.u32 %r13280, %r13150, %r14077;
	// end inline asm
	// begin inline asm
	addc.cc.u32 %r13283, %r14077, %r14077;
	// end inline asm
	// begin inline asm
	mad.lo.cc.u32 %r13286, %r25196, %r25130, %r13253;
	// end inline asm
	// begin inline asm
	madc.hi.cc.u32 %r13290, %r25196, %r25130, %r13257;
	// end inline asm
	// begin inline asm
	madc.lo.cc.u32 %r13294, %r25196, %r25132, %r13261;
	// end inline asm
	// begin inline asm
	madc.hi.cc.u32 %r13298, %r25196, %r25132, %r13265;
	// end inline asm
	// begin inline asm
	madc.lo.cc.u32 %r13302, %r25196, %r25134, %r13269;
	// end inline asm
	// begin inline asm
	madc.hi.cc.u32 %r13306, %r25196, %r25134, %r13273;
	// end inline asm
	// begin inline asm
	madc.lo.cc.u32 %r13310, %r25196, %r25136, %r13277;
	// end inline asm
	// begin inline asm
	madc.hi.cc.u32 %r13314, %r25196, %r25136, %r13280;
	// end inline asm
	// begin inline asm
	addc.cc.u32 %r13318, %r13283, %r14077;
	// end inline asm
	// begin inline asm
	mad.lo.cc.u32 %r13321, %r25197, %r25129, %r13286;
	// end inline asm
	// begin inline asm
	madc.hi.cc.u32 %r13325, %r25197, %r25129, %r13290;
	// end inline asm
	// begin inline asm
	madc.lo.cc.u32 %r13329, %r25197, %r25131, %r13294;
	// end inline asm
	// begin inline asm
	madc.hi.cc.u32 %r13333, %r25197, %r25131, %r13298;
	// end inline asm
	// begin inline asm
	madc.lo.cc.u32 %r13337, %r25197, %r25133, %r13302;
	// end inline asm
	// begin inline asm
	madc.hi.cc.u32 %r13341, %r25197, %r25133, %r13306;
	// end inline asm
	// begin inline asm
	madc.lo.cc.u32 %r13345, %r25197, %r25135, %r13310;
	// end inline asm
	// begin inline asm
	madc.hi.cc.u32 %r13349, %r25197, %r25135, %r13314;
	// end inline asm
	// begin inline asm
	addc.cc.u32 %r13353, %r13154, %r13318;
	// end inline asm
	// begin inline asm
	addc.cc.u32 %r13356, %r13158, %r14077;
	// end inline asm
	// begin inline asm
	addc.cc.u32 %r13359, %r14077, %r14077;
	// end inline asm
	// begin inline asm
	mad.lo.cc.u32 %r13362, %r25198, %r25130, %r13329;
	// end inline asm
	// begin inline asm
	madc.hi.cc.u32 %r13366, %r25198, %r25130, %r13333;
	// end inline asm
	// begin inline asm
	madc.lo.cc.u32 %r13370, %r25198, %r25132, %r13337;
	// end inline asm
	// begin inline asm
	madc.hi.cc.u32 %r13374, %r25198, %r25132, %r13341;
	// end inline asm
	// begin inline asm
	madc.lo.cc.u32 %r13378, %r25198, %r25134, %r13345;
	// end inline asm
	// begin inline asm
	madc.hi.cc.u32 %r13382, %r25198, %r25134, %r13349;
	// end inline asm
	// begin inline asm
	madc.lo.cc.u32 %r13386, %r25198, %r25136, %r13353;
	// end inline asm
	// begin inline asm
	madc.hi.cc.u32 %r13390, %r25198, %r25136, %r13356;
	// end inline asm
	// begin inline asm
	addc.cc.u32 %r13394, %r13359, %r14077;
	// end inline asm
	// begin inline asm
	mad.lo.cc.u32 %r13397, %r25199, %r25129, %r13362;
	// end inline asm
	// begin inline asm
	madc.hi.cc.u32 %r13401, %r25199, %r25129, %r13366;
	// end inline asm
	// begin inline asm
	madc.lo.cc.u32 %r13405, %r25199, %r25131, %r13370;
	// end inline asm
	// begin inline asm
	madc.hi.cc.u32 %r13409, %r25199, %r25131, %r13374;
	// end inline asm
	// begin inline asm
	madc.lo.cc.u32 %r13413, %r25199, %r25133, %r13378;
	// end inline asm
	// begin inline asm
	madc.hi.cc.u32 %r13417, %r25199, %r25133, %r13382;
	// end inline asm
	// begin inline asm
	madc.lo.cc.u32 %r13421, %r25199, %r25135, %r13386;
	// end inline asm
	// begin inline asm
	madc.hi.cc.u32 %r13425, %r25199, %r25135, %r13390;
	// end inline asm
	// begin inline asm
	addc.cc.u32 %r13429, %r13162, %r13394;
	// end inline asm
	// begin inline asm
	addc.cc.u32 %r13432, %r13166, %r14077;
	// end inline asm
	// begin inline asm
	addc.cc.u32 %r13435, %r14077, %r14077;
	// end inline asm
	// begin inline asm
	mad.lo.cc.u32 %r13438, %r25200, %r25130, %r13405;
	// end inline asm
	// begin inline asm
	madc.hi.cc.u32 %r13442, %r25200, %r25130, %r13409;
	// end inline asm
	// begin inline asm
	madc.lo.cc.u32 %r13446, %r25200, %r25132, %r13413;
	// end inline asm
	// begin inline asm
	madc.hi.cc.u32 %r13450, %r25200, %r25132, %r13417;
	// end inline asm
	// begin inline asm
	madc.lo.cc.u32 %r13454, %r25200, %r25134, %r13421;
	// end inline asm
	// begin inline asm
	madc.hi.cc.u32 %r13458, %r25200, %r25134, %r13425;
	// end inline asm
	// begin inline asm
	madc.lo.cc.u32 %r13462, %r25200, %r25136, %r13429;
	// end inline asm
	// begin inline asm
	madc.hi.cc.u32 %r13466, %r25200, %r25136, %r13432;
	// end inline asm
	mov.b32 	%r14080, -1;
	// begin inline asm
	add.cc.u32 %r13470, %r14077, %r14080;
	// end inline asm
	// begin inline asm
	addc.cc.u32 %r13473, %r13169, %r14077;
	// end inline asm
	// begin inline asm
	addc.u32 %r13476, %r14077, %r14077;
	// end inline asm
	mul.lo.s32 	%r13543, %r13473, -460954743;
	// begin inline asm
	mad.lo.cc.u32 %r13479, %r13543, %r962, %r13473;
	// end inline asm
	// begin inline asm
	madc.hi.cc.u32 %r13483, %r13543, %r962, %r13173;
	// end inline asm
	ld.const.u32 	%r1043, [ag_types__impls__ark_ff__fields__models__fp__Fp_ark_ff__fields__models__fp__montgomery_backend__MontBackend_ark_bn254__fields__fq__FqConfig__4___4__P+8];
	// begin inline asm
	madc.lo.cc.u32 %r13487, %r13543, %r1043, %r13245;
	// end inline asm
	// begin inline asm
	madc.hi.cc.u32 %r13491, %r13543, %r1043, %r13249;
	// end inline asm
	ld.const.u32 	%r1044, [ag_types__impls__ark_ff__fields__models__fp__Fp_ark_ff__fields__models__fp__montgomery_backend__MontBackend_ark_bn254__fields__fq__FqConfig__4___4__P+16];
	// begin inline asm
	madc.lo.cc.u32 %r13495, %r13543, %r1044, %r13321;
	// end inline asm
	// begin inline asm
	madc.hi.cc.u32 %r13499, %r13543, %r1044, %r13325;
	// end inline asm
	ld.const.u32 	%r1045, [ag_types__impls__ark_ff__fields__models__fp__Fp_ark_ff__fields__models__fp__montgomery_backend__MontBackend_ark_bn254__fields__fq__FqConfig__4___4__P+24];
	// begin inline asm
	madc.lo.cc.u32 %r13503, %r13543, %r1045, %r13397;
	// end inline asm
	// begin inline asm
	madc.hi.cc.u32 %r13507, %r13543, %r1045, %r13401;
	// end inline asm
	// begin inline asm
	addc.cc.u32 %r13511, %r14077, %r14077;
	// end inline asm
	ld.const.u32 	%r1046, [ag_types__impls__ark_ff__fields__models__fp__Fp_ark_ff__fields__models__fp__montgomery_backend__MontBackend_ark_bn254__fields__fq__FqConfig__4___4__P+4];
	// begin inline asm
	mad.lo.cc.u32 %r13514, %r13543, %r1046, %r14077;
	// end inline asm
	// begin inline asm
	madc.hi.cc.u32 %r13518, %r13543, %r1046, %r14077;
	// end inline asm
	ld.const.u32 	%r1047, [ag_types__impls__ark_ff__fields__models__fp__Fp_ark_ff__fields__models__fp__montgomery_backend__MontBackend_ark_bn254__fields__fq__FqConfig__4___4__P+12];
	// begin inline asm
	madc.lo.cc.u32 %r13522, %r13543, %r1047, %r14077;
	// end inline asm
	// begin inline asm
	madc.hi.cc.u32 %r13526, %r13543, %r1047, %r14077;
	// end inline asm
	ld.const.u32 	%r1048, [ag_types__impls__ark_ff__fields__models__fp__Fp_ark_ff__fields__models__fp__montgomery_backend__MontBackend_ark_bn254__fields__fq__FqConfig__4___4__P+20];
	// begin inline asm
	madc.lo.cc.u32 %r13530, %r13543, %r1048, %r14077;
	// end inline asm
	// begin inline asm
	madc.hi.cc.u32 %r13534, %r13543, %r1048, %r14077;
	// end inline asm
	ld.const.u32 	%r1049, [ag_types__impls__ark_ff__fields__models__fp__Fp_ark_ff__fields__models__fp__montgomery_backend__MontBackend_ark_bn254__fields__fq__FqConfig__4___4__P+28];
	// begin inline asm
	madc.lo.cc.u32 %r13538, %r13543, %r1049, %r14077;
	// end inline asm
	// begin inline asm
	madc.hi.cc.u32 %r13542, %r13543, %r1049, %r14077;
	// end inline asm
	// begin inline asm
	add.cc.u32 %r13546, %r13476, %r14080;
	// end inline asm
	// begin inline asm
	addc.cc.u32 %r13549, %r13514, %r13483;
	// end inline asm
	// begin inline asm
	addc.u32 %r13552, %r14077, %r14077;
	// end inline asm
	mul.lo.s32 	%r13619, %r13549, -460954743;
	// begin inline asm
	mad.lo.cc.u32 %r13555, %r13619, %r962, %r13549;
	// end inline asm
	// begin inline asm
	madc.hi.cc.u32 %r13559, %r13619, %r962, %r13518;
	// end inline asm
	// begin inline asm
	madc.lo.cc.u32 %r13563, %r13619, %r1043, %r13522;
	// end inline asm
	// begin inline asm
	madc.hi.cc.u32 %r13567, %r13619, %r1043, %r13526;
	// end inline asm
	// begin inline asm
	madc.lo.cc.u32 %r13571, %r13619, %r1044, %r13530;
	// end inline asm
	// begin inline asm
	madc.hi.cc.u32 %r13575, %r13619, %r1044, %r13534;
	// end inline asm
	// begin inline asm
	madc.lo.cc.u32 %r13579, %r13619, %r1045, %r13538;
	// end inline asm
	// begin inline asm
	madc.hi.cc.u32 %r13583, %r13619, %r1045, %r13542;
	// end inline asm
	// begin inline asm
	addc.cc.u32 %r13587, %r14077, %r14077;
	// end inline asm
	// begin inline asm
	mad.lo.cc.u32 %r13590, %r13619, %r1046, %r13487;
	// end inline asm
	// begin inline asm
	madc.hi.cc.u32 %r13594, %r13619, %r1046, %r13491;
	// end inline asm
	// begin inline asm
	madc.lo.cc.u32 %r13598, %r13619, %r1047, %r13495;
	// end inline asm
	// begin inline asm
	madc.hi.cc.u32 %r13602, %r13619, %r1047, %r13499;
	// end inline asm
	// begin inline asm
	madc.lo.cc.u32 %r13606, %r13619, %r1048, %r13503;
	// end inline asm
	// begin inline asm
	madc.hi.cc.u32 %r13610, %r13619, %r1048, %r13507;
	// end inline asm
	// begin inline asm
	madc.lo.cc.u32 %r13614, %r13619, %r1049, %r13511;
	// end inline asm
	// begin inline asm
	madc.hi.cc.u32 %r13618, %r13619, %r1049, %r14077;
	// end inline asm
	// begin inline asm
	add.cc.u32 %r13622, %r13552, %r14080;
	// end inline asm
	// begin inline asm
	addc.cc.u32 %r13625, %r13590, %r13559;
	// end inline asm
	// begin inline asm
	addc.u32 %r13628, %r14077, %r14077;
	// end inline asm
	mul.lo.s32 	%r13695, %r13625, -460954743;
	// begin inline asm
	mad.lo.cc.u32 %r13631, %r13695, %r962, %r13625;
	// end inline asm
	// begin inline asm
	madc.hi.cc.u32 %r13635, %r13695, %r962, %r13594;
	// end inline asm
	// begin inline asm
	madc.lo.cc.u32 %r13639, %r13695, %r1043, %r13598;
	// end inline asm
	// begin inline asm
	madc.hi.cc.u32 %r13643, %r13695, %r1043, %r13602;
	// end inline asm
	// begin inline asm
	madc.lo.cc.u32 %r13647, %r13695, %r1044, %r13606;
	// end inline asm
	// begin inline asm
	madc.hi.cc.u32 %r13651, %r13695, %r1044, %r13610;
	// end inline asm
	// begin inline asm
	madc.lo.cc.u32 %r13655, %r13695, %r1045, %r13614;
	// end inline asm
	// begin inline asm
	madc.hi.cc.u32 %r13659, %r13695, %r1045, %r13618;
	// end inline asm
	// begin inline asm
	addc.cc.u32 %r13663, %r14077, %r14077;
	// end inline asm
	// begin inline asm
	mad.lo.cc.u32 %r13666, %r13695, %r1046, %r13563;
	// end inline asm
	// begin inline asm
	madc.hi.cc.u32 %r13670, %r13695, %r1046, %r13567;
	// end inline asm
	// begin inline asm
	madc.lo.cc.u32 %r13674, %r13695, %r1047, %r13571;
	// end inline asm
	// begin inline asm
	madc.hi.cc.u32 %r13678, %r13695, %r1047, %r13575;
	// end inline asm
	// begin inline asm
	madc.lo.cc.u32 %r13682, %r13695, %r1048, %r13579;
	// end inline asm
	// begin inline asm
	madc.hi.cc.u32 %r13686, %r13695, %r1048, %r13583;
	// end inline asm
	// begin inline asm
	madc.lo.cc.u32 %r13690, %r13695, %r1049, %r13587;
	// end inline asm
	// begin inline asm
	madc.hi.cc.u32 %r13694, %r13695, %r1049, %r14077;
	// end inline asm
	// begin inline asm
	add.cc.u32 %r13698, %r13628, %r14080;
	// end inline asm
	// begin inline asm
	addc.cc.u32 %r13701, %r13666, %r13635;
	// end inline asm
	// begin inline asm
	addc.u32 %r13704, %r14077, %r14077;
	// end inline asm
	mul.lo.s32 	%r13771, %r13701, -460954743;
	// begin inline asm
	mad.lo.cc.u32 %r13707, %r13771, %r962, %r13701;
	// end inline asm
	// begin inline asm
	madc.hi.cc.u32 %r13711, %r13771, %r962, %r13670;
	// end inline asm
	// begin inline asm
	madc.lo.cc.u32 %r13715, %r13771, %r1043, %r13674;
	// end inline asm
	// begin inline asm
	madc.hi.cc.u32 %r13719, %r13771, %r1043, %r13678;
	// end inline asm
	// begin inline asm
	madc.lo.cc.u32 %r13723, %r13771, %r1044, %r13682;
	// end inline asm
	// begin inline asm
	madc.hi.cc.u32 %r13727, %r13771, %r1044, %r13686;
	// end inline asm
	// begin inline asm
	madc.lo.cc.u32 %r13731, %r13771, %r1045, %r13690;
	// end inline asm
	// begin inline asm
	madc.hi.cc.u32 %r13735, %r13771, %r1045, %r13694;
	// end inline asm
	// begin inline asm
	addc.cc.u32 %r13739, %r14077, %r14077;
	// end inline asm
	// begin inline asm
	mad.lo.cc.u32 %r13742, %r13771, %r1046, %r13639;
	// end inline asm
	// begin inline asm
	madc.hi.cc.u32 %r13746, %r13771, %r1046, %r13643;
	// end inline asm
	// begin inline asm
	madc.lo.cc.u32 %r13750, %r13771, %r1047, %r13647;
	// end inline asm
	// begin inline asm
	madc.hi.cc.u32 %r13754, %r13771, %r1047, %r13651;
	// end inline asm
	// begin inline asm
	madc.lo.cc.u32 %r13758, %r13771, %r1048, %r13655;
	// end inline asm
	// begin inline asm
	madc.hi.cc.u32 %r13762, %r13771, %r1048, %r13659;
	// end inline asm
	// begin inline asm
	madc.lo.cc.u32 %r13766, %r13771, %r1049, %r13663;
	// end inline asm
	// begin inline asm
	madc.hi.cc.u32 %r13770, %r13771, %r1049, %r14077;
	// end inline asm
	// begin inline asm
	add.cc.u32 %r13774, %r13704, %r14080;
	// end inline asm
	// begin inline asm
	addc.cc.u32 %r13777, %r13742, %r13711;
	// end inline asm
	// begin inline asm
	addc.u32 %r13780, %r14077, %r14077;
	// end inline asm
	mul.lo.s32 	%r13847, %r13777, -460954743;
	// begin inline asm
	mad.lo.cc.u32 %r13783, %r13847, %r962, %r13777;
	// end inline asm
	// begin inline asm
	madc.hi.cc.u32 %r13787, %r13847, %r962, %r13746;
	// end inline asm
	// begin inline asm
	madc.lo.cc.u32 %r13791, %r13847, %r1043, %r13750;
	// end inline asm
	// begin inline asm
	madc.hi.cc.u32 %r13795, %r13847, %r1043, %r13754;
	// end inline asm
	// begin inline asm
	madc.lo.cc.u32 %r13799, %r13847, %r1044, %r13758;
	// end inline asm
	// begin inline asm
	madc.hi.cc.u32 %r13803, %r13847, %r1044, %r13762;
	// end inline asm
	// begin inline asm
	madc.lo.cc.u32 %r13807, %r13847, %r1045, %r13766;
	// end inline asm
	// begin inline asm
	madc.hi.cc.u32 %r13811, %r13847, %r1045, %r13770;
	// end inline asm
	// begin inline asm
	addc.cc.u32 %r13815, %r14077, %r14077;
	// end inline asm
	// begin inline asm
	mad.lo.cc.u32 %r13818, %r13847, %r1046, %r13715;
	// end inline asm
	// begin inline asm
	madc.hi.cc.u32 %r13822, %r13847, %r1046, %r13719;
	// end inline asm
	// begin inline asm
	madc.lo.cc.u32 %r13826, %r13847, %r1047, %r13723;
	// end inline asm
	// begin inline asm
	madc.hi.cc.u32 %r13830, %r13847, %r1047, %r13727;
	// end inline asm
	// begin inline asm
	madc.lo.cc.u32 %r13834, %r13847, %r1048, %r13731;
	// end inline asm
	// begin inline asm
	madc.hi.cc.u32 %r13838, %r13847, %r1048, %r13735;
	// end inline asm
	// begin inline asm
	madc.lo.cc.u32 %r13842, %r13847, %r1049, %r13739;
	// end inline asm
	// begin inline asm
	madc.hi.cc.u32 %r13846, %r13847, %r1049, %r14077;
	// end inline asm
	// begin inline asm
	add.cc.u32 %r13850, %r13780, %r14080;
	// end inline asm
	// begin inline asm
	addc.cc.u32 %r13853, %r13818, %r13787;
	// end inline asm
	// begin inline asm
	addc.u32 %r13856, %r14077, %r14077;
	// end inline asm
	mul.lo.s32 	%r13923, %r13853, -460954743;
	// begin inline asm
	mad.lo.cc.u32 %r13859, %r13923, %r962, %r13853;
	// end inline asm
	// begin inline asm
	madc.hi.cc.u32 %r13863, %r13923, %r962, %r13822;
	// end inline asm
	// begin inline asm
	madc.lo.cc.u32 %r13867, %r13923, %r1043, %r13826;
	// end inline asm
	// begin inline asm
	madc.hi.cc.u32 %r13871, %r13923, %r1043, %r13830;
	// end inline asm
	// begin inline asm
	madc.lo.cc.u32 %r13875, %r13923, %r1044, %r13834;
	// end inline asm
	// begin inline asm
	madc.hi.cc.u32 %r13879, %r13923, %r1044, %r13838;
	// end inline asm
	// begin inline asm
	madc.lo.cc.u32 %r13883, %r13923, %r1045, %r13842;
	// end inline asm
	// begin inline asm
	madc.hi.cc.u32 %r13887, %r13923, %r1045, %r13846;
	// end inline asm
	// begin inline asm
	addc.cc.u32 %r13891, %r14077, %r14077;
	// end inline asm
	// begin inline asm
	mad.lo.cc.u32 %r13894, %r13923, %r1046, %r13791;
	// end inline asm
	// begin inline asm
	madc.hi.cc.u32 %r13898, %r13923, %r1046, %r13795;
	// end inline asm
	// begin inline asm
	madc.lo.cc.u32 %r13902, %r13923, %r1047, %r13799;
	// end inline asm
	// begin inline asm
	madc.hi.cc.u32 %r13906, %r13923, %r1047, %r13803;
	// end inline asm
	// begin inline asm
	madc.lo.cc.u32 %r13910, %r13923, %r1048, %r13807;
	// end inline asm
	// begin inline asm
	madc.hi.cc.u32 %r13914, %r13923, %r1048, %r13811;
	// end inline asm
	// begin inline asm
	madc.lo.cc.u32 %r13918, %r13923, %r1049, %r13815;
	// end inline asm
	// begin inline asm
	madc.hi.cc.u32 %r13922, %r13923, %r1049, %r14077;
	// end inline asm
	// begin inline asm
	add.cc.u32 %r13926, %r13856, %r14080;
	// end inline asm
	// begin inline asm
	addc.cc.u32 %r13929, %r13894, %r13863;
	// end inline asm
	// begin inline asm
	addc.u32 %r13932, %r14077, %r14077;
	// end inline asm
	mul.lo.s32 	%r13999, %r13929, -460954743;
	// begin inline asm
	mad.lo.cc.u32 %r13935, %r13999, %r962, %r13929;
	// end inline asm
	// begin inline asm
	madc.hi.cc.u32 %r13939, %r13999, %r962, %r13898;
	// end inline asm
	// begin inline asm
	madc.lo.cc.u32 %r13943, %r13999, %r1043, %r13902;
	// end inline asm
	// begin inline asm
	madc.hi.cc.u32 %r13947, %r13999, %r1043, %r13906;
	// end inline asm
	// begin inline asm
	madc.lo.cc.u32 %r13951, %r13999, %r1044, %r13910;
	// end inline asm
	// begin inline asm
	madc.hi.cc.u32 %r13955, %r13999, %r1044, %r13914;
	// end inline asm
	// begin inline asm
	madc.lo.cc.u32 %r13959, %r13999, %r1045, %r13918;
	// end inline asm
	// begin inline asm
	madc.hi.cc.u32 %r13963, %r13999, %r1045, %r13922;
	// end inline asm
	// begin inline asm
	addc.cc.u32 %r13967, %r14077, %r14077;
	// end inline asm
	// begin inline asm
	mad.lo.cc.u32 %r13970, %r13999, %r1046, %r13867;
	// end inline asm
	// begin inline asm
	madc.hi.cc.u32 %r13974, %r13999, %r1046, %r13871;
	// end inline asm
	// begin inline asm
	madc.lo.cc.u32 %r13978, %r13999, %r1047, %r13875;
	// end inline asm
	// begin inline asm
	madc.hi.cc.u32 %r13982, %r13999, %r1047, %r13879;
	// end inline asm
	// begin inline asm
	madc.lo.cc.u32 %r13986, %r13999, %r1048, %r13883;
	// end inline asm
	// begin inline asm
	madc.hi.cc.u32 %r13990, %r13999, %r1048, %r13887;
	// end inline asm
	// begin inline asm
	madc.lo.cc.u32 %r13994, %r13999, %r1049, %r13891;
	// end inline asm
	// begin inline asm
	madc.hi.cc.u32 %r13998, %r13999, %r1049, %r14077;
	// end inline asm
	// begin inline asm
	add.cc.u32 %r14002, %r13932, %r14080;
	// end inline asm
	// begin inline asm
	addc.cc.u32 %r14005, %r13970, %r13939;
	// end inline asm
	// begin inline asm
	addc.u32 %r14008, %r14077, %r14077;
	// end inline asm
	mul.lo.s32 	%r14075, %r14005, -460954743;
	// begin inline asm
	mad.lo.cc.u32 %r14011, %r14075, %r962, %r14005;
	// end inline asm
	// begin inline asm
	madc.hi.cc.u32 %r14015, %r14075, %r962, %r13974;
	// end inline asm
	// begin inline asm
	madc.lo.cc.u32 %r14019, %r14075, %r1043, %r13978;
	// end inline asm
	// begin inline asm
	madc.hi.cc.u32 %r14023, %r14075, %r1043, %r13982;
	// end inline asm
	// begin inline asm
	madc.lo.cc.u32 %r14027, %r14075, %r1044, %r13986;
	// end inline asm
	// begin inline asm
	madc.hi.cc.u32 %r14031, %r14075, %r1044, %r13990;
	// end inline asm
	// begin inline asm
	madc.lo.cc.u32 %r14035, %r14075, %r1045, %r13994;
	// end inline asm
	// begin inline asm
	madc.hi.cc.u32 %r14039, %r14075, %r1045, %r13998;
	// end inline asm
	// begin inline asm
	addc.cc.u32 %r14043, %r14077, %r14077;
	// end inline asm
	// begin inline asm
	mad.lo.cc.u32 %r14046, %r14075, %r1046, %r13943;
	// end inline asm
	// begin inline asm
	madc.hi.cc.u32 %r14050, %r14075, %r1046, %r13947;
	// end inline asm
	// begin inline asm
	madc.lo.cc.u32 %r14054, %r14075, %r1047, %r13951;
	// end inline asm
	// begin inline asm
	madc.hi.cc.u32 %r14058, %r14075, %r1047, %r13955;
	// end inline asm
	// begin inline asm
	madc.lo.cc.u32 %r14062, %r14075, %r1048, %r13959;
	// end inline asm
	// begin inline asm
	madc.hi.cc.u32 %r14066, %r14075, %r1048, %r13963;
	// end inline asm
	// begin inline asm
	madc.lo.cc.u32 %r14070, %r14075, %r1049, %r13967;
	// end inline asm
	// begin inline asm
	madc.hi.cc.u32 %r14074, %r14075, %r1049, %r14077;
	// end inline asm
	// begin inline asm
	add.cc.u32 %r14078, %r14008, %r14080;
	// end inline asm
	// begin inline asm
	addc.cc.u32 %r14081, %r14046, %r14015;
	// end inline asm
	// begin inline asm
	addc.cc.u32 %r14084, %r14050, %r14019;
	// end inline asm
	// begin inline asm
	addc.cc.u32 %r14087, %r14054, %r14023;
	// end inline asm
	// begin inline asm
	addc.cc.u32 %r14090, %r14058, %r14027;
	// end inline asm
	// begin inline asm
	addc.cc.u32 %r14093, %r14062, %r14031;
	// end inline asm
	// begin inline asm
	addc.cc.u32 %r14096, %r14066, %r14035;
	// end inline asm
	// begin inline asm
	addc.cc.u32 %r14099, %r14070, %r14039;
	// end inline asm
	// begin inline asm
	addc.cc.u32 %r14102, %r14074, %r14043;
	// end inline asm
	// begin inline asm
	add.cc.u32 %r25201, %r13438, %r14081;
	// end inline asm
	// begin inline asm
	addc.cc.u32 %r25202, %r13442, %r14084;
	// end inline asm
	// begin inline asm
	addc.cc.u32 %r25203, %r13446, %r14087;
	// end inline asm
	// begin inline asm
	addc.cc.u32 %r25204, %r13450, %r14090;
	// end inline asm
	// begin inline asm
	addc.cc.u32 %r25205, %r13454, %r14093;
	// end inline asm
	// begin inline asm
	addc.cc.u32 %r25206, %r13458, %r14096;
	// end inline asm
	// begin inline asm
	addc.cc.u32 %r25207, %r13462, %r14099;
	// end inline asm
	// begin inline asm
	addc.u32 %r25208, %r13466, %r14102;
	// end inline asm
	setp.gt.u32 	%p354, %r25208, %r1049;
	@%p354 bra 	$L__BB0_619;
	setp.lt.u32 	%p355, %r25208, %r1049;
	@%p355 bra 	$L__BB0_620;
	setp.gt.u32 	%p356, %r25207, %r1045;
	@%p356 bra 	$L__BB0_619;
	setp.lt.u32 	%p357, %r25207, %r1045;
	@%p357 bra 	$L__BB0_620;
	setp.gt.u32 	%p358, %r25206, %r1048;
	@%p358 bra 	$L__BB0_619;
	setp.lt.u32 	%p359, %r25206, %r1048;
	@%p359 bra 	$L__BB0_620;
	setp.gt.u32 	%p360, %r25205, %r1044;
	@%p360 bra 	$L__BB0_619;
	setp.lt.u32 	%p361, %r25205, %r1044;
	@%p361 bra 	$L__BB0_620;
	setp.gt.u32 	%p362, %r25204, %r1047;
	@%p362 bra 	$L__BB0_619;
	setp.lt.u32 	%p363, %r25204, %r1047;
	@%p363 bra 	$L__BB0_620;
	setp.gt.u32 	%p364, %r25203, %r1043;
	@%p364 bra 	$L__BB0_619;
	setp.lt.u32 	%p365, %r25203, %r1043;
	@%p365 bra 	$L__BB0_620;
	setp.gt.u32 	%p366, %r25202, %r1046;
	@%p366 bra 	$L__BB0_619;
	setp.lt.u32 	%p367, %r25202, %r1046;
	setp.lt.u32 	%p368, %r25201, %r962;
	or.pred  	%p369, %p367, %p368;
	@%p369 bra 	$L__BB0_620;
$L__BB0_619:
	// begin inline asm
	sub.cc.u32 %r25201, %r25201, %r962;
subc.cc.u32 %r25202, %r25202, %r1046;
subc.cc.u32 %r25203, %r25203, %r1043;
subc.cc.u32 %r25204, %r25204, %r1047;
subc.cc.u32 %r25205, %r25205, %r1044;
subc.cc.u32 %r25206, %r25206, %r1048;
subc.cc.u32 %r25207, %r25207, %r1045;
subc.u32 %r25208, %r25208, %r1049;

	// end inline asm
$L__BB0_620:
	mov.u32 	%r25254, %r25203;
	mov.u32 	%r25252, %r25205;
	mov.u32 	%r25250, %r25207;
	mov.u32 	%r25255, %r25202;
	mov.u32 	%r25253, %r25204;
	mov.u32 	%r25251, %r25206;
	mov.u32 	%r25256, %r25201;
	mov.u32 	%r25249, %r25208;
	// begin inline asm
	sub.cc.u32 %r25256, %r25256, %r25185;
subc.cc.u32 %r25255, %r25255, %r25186;
subc.cc.u32 %r25254, %r25254, %r25187;
subc.cc.u32 %r25253, %r25253, %r25188;
subc.cc.u32 %r25252, %r25252, %r25189;
subc.cc.u32 %r25251, %r25251, %r25190;
subc.cc.u32 %r25250, %r25250, %r25191;
subc.u32 %r25249, %r25249, %r25192;

	// end inline asm
	setp.gt.u32 	%p370, %r25208, %r25192;
	@%p370 bra 	$L__BB0_635;
	setp.ge.u32 	%p371, %r25208, %r25192;
	@%p371 bra 	$L__BB0_622;
	bra.uni 	$L__BB0_634;
$L__BB0_622:
	setp.gt.u32 	%p372, %r25207, %r25191;
	@%p372 bra 	$L__BB0_635;
	setp.lt.u32 	%p373, %r25207, %r25191;
	@%p373 bra 	$L__BB0_634;
	setp.gt.u32 	%p374, %r25206, %r25190;
	@%p374 bra 	$L__BB0_635;
	setp.lt.u32 	%p375, %r25206, %r25190;
	@%p375 bra 	$L__BB0_634;
	setp.gt.u32 	%p376, %r25205, %r25189;
	@%p376 bra 	$L__BB0_635;
	setp.lt.u32 	%p377, %r25205, %r25189;
	@%p377 bra 	$L__BB0_634;
	setp.gt.u32 	%p378, %r25204, %r25188;
	@%p378 bra 	$L__BB0_635;
	setp.lt.u32 	%p379, %r25204, %r25188;
	@%p379 bra 	$L__BB0_634;
	setp.gt.u32 	%p380, %r25203, %r25187;
	@%p380 bra 	$L__BB0_635;
	setp.lt.u32 	%p381, %r25203, %r25187;
	@%p381 bra 	$L__BB0_634;
	setp.gt.u32 	%p382, %r25202, %r25186;
	@%p382 bra 	$L__BB0_635;
	setp.lt.u32 	%p383, %r25202, %r25186;
	setp.lt.u32 	%p384, %r25201, %r25185;
	or.pred  	%p385, %p383, %p384;
	@%p385 bra 	$L__BB0_634;
	bra.uni 	$L__BB0_635;
$L__BB0_634:
	// begin inline asm
	add.cc.u32 %r25256, %r25256, %r962;
addc.cc.u32 %r25255, %r25255, %r1046;
addc.cc.u32 %r25254, %r25254, %r1043;
addc.cc.u32 %r25253, %r25253, %r1047;
addc.cc.u32 %r25252, %r25252, %r1044;
addc.cc.u32 %r25251, %r25251, %r1048;
addc.cc.u32 %r25250, %r25250, %r1045;
addc.u32 %r25249, %r25249, %r1049;

	// end inline asm
$L__BB0_635:
	// begin inline asm
	add.cc.u32 %r25217, %r25217, %r25081;
addc.cc.u32 %r25218, %r25218, %r25082;
addc.cc.u32 %r25219, %r25219, %r25083;
addc.cc.u32 %r25220, %r25220, %r25084;
addc.cc.u32 %r25221, %r25221, %r25085;
addc.cc.u32 %r25222, %r25222, %r25086;
addc.cc.u32 %r25223, %r25223, %r25087;
addc.u32 %r25224, %r25224, %r25088;

	// end inline asm
	setp.gt.u32 	%p387, %r25224, %r1049;
	mov.pred 	%p386, 0;
	mov.pred 	%p811, %p386;
	@%p387 bra 	$L__BB0_649;
	setp.ge.u32 	%p389, %r25224, %r1049;
	mov.pred 	%p388, -1;
	mov.pred 	%p811, %p388;
	@%p389 bra 	$L__BB0_637;
	bra.uni 	$L__BB0_649;
$L__BB0_637:
	setp.gt.u32 	%p391, %r25223, %r1045;
	mov.pred 	%p811, %p386;
	@%p391 bra 	$L__BB0_649;
	setp.lt.u32 	%p393, %r25223, %r1045;
	mov.pred 	%p811, %p388;
	@%p393 bra 	$L__BB0_649;
	setp.gt.u32 	%p395, %r25222, %r1048;
	mov.pred 	%p811, %p386;
	@%p395 bra 	$L__BB0_649;
	setp.lt.u32 	%p397, %r25222, %r1048;
	mov.pred 	%p811, %p388;
	@%p397 bra 	$L__BB0_649;
	setp.gt.u32 	%p399, %r25221, %r1044;
	mov.pred 	%p811, %p386;
	@%p399 bra 	$L__BB0_649;
	setp.lt.u32 	%p401, %r25221, %r1044;
	mov.pred 	%p811, %p388;
	@%p401 bra 	$L__BB0_649;
	setp.gt.u32 	%p403, %r25220, %r1047;
	mov.pred 	%p811, %p386;
	@%p403 bra 	$L__BB0_649;
	setp.lt.u32 	%p405, %r25220, %r1047;
	mov.pred 	%p811, %p388;
	@%p405 bra 	$L__BB0_649;
	setp.gt.u32 	%p407, %r25219, %r1043;
	mov.pred 	%p811, %p386;
	@%p407 bra 	$L__BB0_649;
	setp.lt.u32 	%p409, %r25219, %r1043;
	mov.pred 	%p811, %p388;
	@%p409 bra 	$L__BB0_649;
	setp.gt.u32 	%p411, %r25218, %r1046;
	mov.pred 	%p811, %p386;
	@%p411 bra 	$L__BB0_649;
	setp.lt.u32 	%p412, %r25218, %r1046;
	setp.lt.u32 	%p413, %r25217, %r962;
	or.pred  	%p811, %p412, %p413;
$L__BB0_649:
	@%p811 bra 	$L__BB0_651;
	// begin inline asm
	sub.cc.u32 %r25217, %r25217, %r962;
subc.cc.u32 %r25218, %r25218, %r1046;
subc.cc.u32 %r25219, %r25219, %r1043;
subc.cc.u32 %r25220, %r25220, %r1047;
subc.cc.u32 %r25221, %r25221, %r1044;
subc.cc.u32 %r25222, %r25222, %r1048;
subc.cc.u32 %r25223, %r25223, %r1045;
subc.u32 %r25224, %r25224, %r1049;

	// end inline asm
$L__BB0_651:
	mov.b32 	%r15425, 0;
	// begin inline asm
	mad.lo.cc.u32 %r14249, %r25217, %r25218, %r15425;
	// end inline asm
	// begin inline asm
	madc.hi.cc.u32 %r14253, %r25217, %r25218, %r15425;
	// end inline asm
	// begin inline asm
	madc.lo.cc.u32 %r14257, %r25217, %r25220, %r15425;
	// end inline asm
	// begin inline asm
	madc.hi.cc.u32 %r14261, %r25217, %r25220, %r15425;
	// end inline asm
	// begin inline asm
	madc.lo.cc.u32 %r14265, %r25217, %r25222, %r15425;
	// end inline asm
	// begin inline asm
	madc.hi.cc.u32 %r14269, %r25217, %r25222, %r15425;
	// end inline asm
	// begin inline asm
	madc.lo.cc.u32 %r14273, %r25217, %r25224, %r15425;
	// end inline asm
	// begin inline asm
	madc.hi.cc.u32 %r14277, %r25217, %r25224, %r15425;
	// end inline asm
	// begin inline asm
	mad.lo.cc.u32 %r14281, %r25218, %r25217, %r14249;
	// end inline asm
	// begin inline asm
	madc.hi.cc.u32 %r14285, %r25218, %r25217, %r14253;
	// end inline asm
	// begin inline asm
	madc.lo.cc.u32 %r14289, %r25218, %r25219, %r14257;
	// end inline asm
	// begin inline asm
	madc.hi.cc.u32 %r14293, %r25218, %r25219, %r14261;
	// end inline asm
	// begin inline asm
	madc.lo.cc.u32 %r14297, %r25218, %r25221, %r14265;
	// end inline asm
	// begin inline asm
	madc.hi.cc.u32 %r14301, %r25218, %r25221, %r14269;
	// end inline asm
	// begin inline asm
	madc.lo.cc.u32 %r14305, %r25218, %r25223, %r14273;
	// end inline asm
	// begin inline asm
	madc.hi.cc.u32 %r14309, %r25218, %r25223, %r14277;
	// end inline asm
	// begin inline asm
	addc.cc.u32 %r14313, %r15425, %r15425;
	// end inline asm
	// begin inline asm
	mad.lo.cc.u32 %r14316, %r25219, %r25218, %r14289;
	// end inline asm
	// begin inline asm
	madc.hi.cc.u32 %r14320, %r25219, %r25218, %r14293;
	// end inline asm
	// begin inline asm
	madc.lo.cc.u32 %r14324, %r25219, %r25220, %r14297;
	// end inline asm
	// begin inline asm
	madc.hi.cc.u32 %r14328, %r25219, %r25220, %r14301;
	// end inline asm
	// begin inline asm
	madc.lo.cc.u32 %r14332, %r25219, %r25222, %r14305;
	// end inline asm
	// begin inline asm
	madc.hi.cc.u32 %r14336, %r25219, %r25222, %r14309;
	// end inline asm
	// begin inline asm
	madc.lo.cc.u32 %r14340, %r25219, %r25224, %r14313;
	// end inline asm
	// begin inline asm
	madc.hi.cc.u32 %r14344, %r25219, %r25224, %r15425;
	// end inline asm
	// begin inline asm
	mad.lo.cc.u32 %r14348, %r25220, %r25217, %r14316;
	// end inline asm
	// begin inline asm
	madc.hi.cc.u32 %r14352, %r25220, %r25217, %r14320;
	// end inline asm
	// begin inline asm
	madc.lo.cc.u32 %r14356, %r25220, %r25219, %r14324;
	// end inline asm
	// begin inline asm
	madc.hi.cc.u32 %r14360, %r25220, %r25219, %r14328;
	// end inline asm
	// begin inline asm
	madc.lo.cc.u32 %r14364, %r25220, %r25221, %r14332;
	// end inline asm
	// begin inline asm
	madc.hi.cc.u32 %r14368, %r25220, %r25221, %r14336;
	// end inline asm
	// begin inline asm
	madc.lo.cc.u32 %r14372, %r25220, %r25223, %r14340;
	// end inline asm
	// begin inline asm
	madc.hi.cc.u32 %r14376, %r25220, %r25223, %r14344;
	// end inline asm
	// begin inline asm
	addc.cc.u32 %r14380, %r15425, %r15425;
	// end inline asm
	// begin inline asm
	mad.lo.cc.u32 %r14383, %r25221, %r25218, %r14356;
	// end inline asm
	// begin inline asm
	madc.hi.cc.u32 %r14387, %r25221, %r25218, %r14360;
	// end inline asm
	// begin inline asm
	madc.lo.cc.u32 %r14391, %r25221, %r25220, %r14364;
	// end inline asm
	// begin inline asm
	madc.hi.cc.u32 %r14395, %r25221, %r25220, %r14368;
	// end inline asm
	// begin inline asm
	madc.lo.cc.u32 %r14399, %r25221, %r25222, %r14372;
	// end inline asm
	// begin inline asm
	madc.hi.cc.u32 %r14403, %r25221, %r25222, %r14376;
	// end inline asm
	// begin inline asm
	madc.lo.cc.u32 %r14407, %r25221, %r25224, %r14380;
	// end inline asm
	// begin inline asm
	madc.hi.cc.u32 %r14411, %r25221, %r25224, %r15425;
	// end inline asm
	// begin inline asm
	mad.lo.cc.u32 %r14415, %r25222, %r25217, %r14383;
	// end inline asm
	// begin inline asm
	madc.hi.cc.u32 %r14419, %r25222, %r25217, %r14387;
	// end inline asm
	// begin inline asm
	madc.lo.cc.u32 %r14423, %r25222, %r25219, %r14391;
	// end inline asm
	// begin inline asm
	madc.hi.cc.u32 %r14427, %r25222, %r25219, %r14395;
	// end inline asm
	// begin inline asm
	madc.lo.cc.u32 %r14431, %r25222, %r25221, %r14399;
	// end inline asm
	// begin inline asm
	madc.hi.cc.u32 %r14435, %r25222, %r25221, %r14403;
	// end inline asm
	// begin inline asm
	madc.lo.cc.u32 %r14439, %r25222, %r25223, %r14407;
	// end inline asm
	// begin inline asm
	madc.hi.cc.u32 %r14443, %r25222, %r25223, %r14411;
	// end inline asm
	// begin inline asm
	addc.cc.u32 %r14447, %r15425, %r15425;
	// end inline asm
	// begin inline asm
	mad.lo.cc.u32 %r14450, %r25223, %r25218, %r14423;
	// end inline asm
	// begin inline asm
	madc.hi.cc.u32 %r14454, %r25223, %r25218, %r14427;
	// end inline asm
	// begin inline asm
	madc.lo.cc.u32 %r14458, %r25223, %r25220, %r14431;
	// end inline asm
	// begin inline asm
	madc.hi.cc.u32 %r14462, %r25223, %r25220, %r14435;
	// end inline asm
	// begin inline asm
	madc.lo.cc.u32 %r14466, %r25223, %r25222, %r14439;
	// end inline asm
	// begin inline asm
	madc.hi.cc.u32 %r14470, %r25223, %r25222, %r14443;
	// end inline asm
	// begin inline asm
	madc.lo.cc.u32 %r14474, %r25223, %r25224, %r14447;
	// end inline asm
	// begin inline asm
	madc.hi.cc.u32 %r14478, %r25223, %r25224, %r15425;
	// end inline asm
	// begin inline asm
	mad.lo.cc.u32 %r14482, %r25224, %r25217, %r14450;
	// end inline asm
	// begin inline asm
	madc.hi.cc.u32 %r14486, %r25224, %r25217, %r14454;
	// end inline asm
	// begin inline asm
	madc.lo.cc.u32 %r14490, %r25224, %r25219, %r14458;
	// end inline asm
	// begin inline asm
	madc.hi.cc.u32 %r14494, %r25224, %r25219, %r14462;
	// end inline asm
	// begin inline asm
	madc.lo.cc.u32 %r14498, %r25224, %r25221, %r14466;
	// end inline asm
	// begin inline asm
	madc.hi.cc.u32 %r14502, %r25224, %r25221, %r14470;
	// end inline asm
	// begin inline asm
	madc.lo.cc.u32 %r14506, %r25224, %r25223, %r14474;
	// end inline asm
	// begin inline asm
	madc.hi.cc.u32 %r14510, %r25224, %r25223, %r14478;
	// end inline asm
	// begin inline asm
	addc.cc.u32 %r14514, %r15425, %r15425;
	// end inline asm
	// begin inline asm
	mad.lo.cc.u32 %r14517, %r25217, %r25217, %r15425;
	// end inline asm
	// begin inline asm
	madc.hi.cc.u32 %r14521, %r25217, %r25217, %r14281;
	// end inline asm
	// begin inline asm
	madc.lo.cc.u32 %r14525, %r25217, %r25219, %r14285;
	// end inline asm
	// begin inline asm
	madc.hi.cc.u32 %r14529, %r25217, %r25219, %r14348;
	// end inline asm
	// begin inline asm
	madc.lo.cc.u32 %r14533, %r25217, %r25221, %r14352;
	// end inline asm
	// begin inline asm
	madc.hi.cc.u32 %r14537, %r25217, %r25221, %r14415;
	// end inline asm
	// begin inline asm
	madc.lo.cc.u32 %r14541, %r25217, %r25223, %r14419;
	// end inline asm
	// begin inline asm
	madc.hi.cc.u32 %r14545, %r25217, %r25223, %r14482;
	// end inline asm
	// begin inline asm
	addc.cc.u32 %r14549, %r14486, %r15425;
	// end inline asm
	// begin inline asm
	addc.cc.u32 %r14552, %r14490, %r15425;
	// end inline asm
	// begin inline asm
	addc.cc.u32 %r14555, %r15425, %r15425;
	// end inline asm
	// begin inline asm
	mad.lo.cc.u32 %r14558, %r25218, %r25218, %r14525;
	// end inline asm
	// begin inline asm
	madc.hi.cc.u32 %r14562, %r25218, %r25218, %r14529;
	// end inline asm
	// begin inline asm
	madc.lo.cc.u32 %r14566, %r25218, %r25220, %r14533;
	// end inline asm
	// begin inline asm
	madc.hi.cc.u32 %r14570, %r25218, %r25220, %r14537;
	// end inline asm
	// begin inline asm
	madc.lo.cc.u32 %r14574, %r25218, %r25222, %r14541;
	// end inline asm
	// begin inline asm
	madc.hi.cc.u32 %r14578, %r25218, %r25222, %r14545;
	// end inline asm
	// begin inline asm
	madc.lo.cc.u32 %r14582, %r25218, %r25224, %r14549;
	// end inline asm
	// begin inline asm
	madc.hi.cc.u32 %r14586, %r25218, %r25224, %r14552;
	// end inline asm
	// begin inline asm
	addc.cc.u32 %r14590, %r14555, %r15425;
	// end inline asm
	// begin inline asm
	mad.lo.cc.u32 %r14593, %r25219, %r25217, %r14558;
	// end inline asm
	// begin inline asm
	madc.hi.cc.u32 %r14597, %r25219, %r25217, %r14562;
	// end inline asm
	// begin inline asm
	madc.lo.cc.u32 %r14601, %r25219, %r25219, %r14566;
	// end inline asm
	// begin inline asm
	madc.hi.cc.u32 %r14605, %r25219, %r25219, %r14570;
	// end inline asm
	// begin inline asm
	madc.lo.cc.u32 %r14609, %r25219, %r25221, %r14574;
	// end inline asm
	// begin inline asm
	madc.hi.cc.u32 %r14613, %r25219, %r25221, %r14578;
	// end inline asm
	// begin inline asm
	madc.lo.cc.u32 %r14617, %r25219, %r25223, %r14582;
	// end inline asm
	// begin inline asm
	madc.hi.cc.u32 %r14621, %r25219, %r25223, %r14586;
	// end inline asm
	// begin inline asm
	addc.cc.u32 %r14625, %r14494, %r14590;
	// end inline asm
	// begin inline asm
	addc.cc.u32 %r14628, %r14498, %r15425;
	// end inline asm
	// begin inline asm
	addc.cc.u32 %r14631, %r15425, %r15425;
	// end inline asm
	// begin inline asm
	mad.lo.cc.u32 %r14634, %r25220, %r25218, %r14601;
	// end inline asm
	// begin inline asm
	madc.hi.cc.u32 %r14638, %r25220, %r25218, %r14605;
	// end inline asm
	// begin inline asm
	madc.lo.cc.u32 %r14642, %r25220, %r25220, %r14609;
	// end inline asm
	// begin inline asm
	madc.hi.cc.u32 %r14646, %r25220, %r25220, %r14613;
	// end inline asm
	// begin inline asm
	madc.lo.cc.u32 %r14650, %r25220, %r25222, %r14617;
	// end inline asm
	// begin inline asm
	madc.hi.cc.u32 %r14654, %r25220, %r25222, %r14621;
	// end inline asm
	// begin inline asm
	madc.lo.cc.u32 %r14658, %r25220, %r25224, %r14625;
	// end inline asm
	// begin inline asm
	madc.hi.cc.u32 %r14662, %r25220, %r25224, %r14628;
	// end inline asm
	// begin inline asm
	addc.cc.u32 %r14666, %r14631, %r15425;
	// end inline asm
	// begin inline asm
	mad.lo.cc.u32 %r14669, %r25221, %r25217, %r14634;
	// end inline asm
	// begin inline asm
	madc.hi.cc.u32 %r14673, %r25221, %r25217, %r14638;
	// end inline asm
	// begin inline asm
	madc.lo.cc.u32 %r14677, %r25221, %r25219, %r14642;
	// end inline asm
	// begin inline asm
	madc.hi.cc.u32 %r14681, %r25221, %r25219, %r14646;
	// end inline asm
	// begin inline asm
	madc.lo.cc.u32 %r14685, %r25221, %r25221, %r14650;
	// end inline asm
	// begin inline asm
	madc.hi.cc.u32 %r14689, %r25221, %r25221, %r14654;
	// end inline asm
	// begin inline asm
	madc.lo.cc.u32 %r14693, %r25221, %r25223, %r14658;
	// end inline asm
	// begin inline asm
	madc.hi.cc.u32 %r14697, %r25221, %r25223, %r14662;
	// end inline asm
	// begin inline asm
	addc.cc.u32 %r14701, %r14502, %r14666;
	// end inline asm
	// begin inline asm
	addc.cc.u32 %r14704, %r14506, %r15425;
	// end inline asm
	// begin inline asm
	addc.cc.u32 %r14707, %r15425, %r15425;
	// end inline asm
	// begin inline asm
	mad.lo.cc.u32 %r14710, %r25222, %r25218, %r14677;
	// end inline asm
	// begin inline asm
	madc.hi.cc.u32 %r14714, %r25222, %r25218, %r14681;
	// end inline asm
	// begin inline asm
	madc.lo.cc.u32 %r14718, %r25222, %r25220, %r14685;
	// end inline asm
	// begin inline asm
	madc.hi.cc.u32 %r14722, %r25222, %r25220, %r14689;
	// end inline asm
	// begin inline asm
	madc.lo.cc.u32 %r14726, %r25222, %r25222, %r14693;
	// end inline asm
	// begin inline asm
	madc.hi.cc.u32 %r14730, %r25222, %r25222, %r14697;
	// end inline asm
	// begin inline asm
	madc.lo.cc.u32 %r14734, %r25222, %r25224, %r14701;
	// end inline asm
	// begin inline asm
	madc.hi.cc.u32 %r14738, %r25222, %r25224, %r14704;
	// end inline asm
	// begin inline asm
	addc.cc.u32 %r14742, %r14707, %r15425;
	// end inline asm
	// begin inline asm
	mad.lo.cc.u32 %r14745, %r25223, %r25217, %r14710;
	// end inline asm
	// begin inline asm
	madc.hi.cc.u32 %r14749, %r25223, %r25217, %r14714;
	// end inline asm
	// begin inline asm
	madc.lo.cc.u32 %r14753, %r25223, %r25219, %r14718;
	// end inline asm
	// begin inline asm
	madc.hi.cc.u32 %r14757, %r25223, %r25219, %r14722;
	// end inline asm
	// begin inline asm
	madc.lo.cc.u32 %r14761, %r25223, %r25221, %r14726;
	// end inline asm
	// begin inline asm
	madc.hi.cc.u32 %r14765, %r25223, %r25221, %r14730;
	// end inline asm
	// begin inline asm
	madc.lo.cc.u32 %r14769, %r25223, %r25223, %r14734;
	// end inline asm
	// begin inline asm
	madc.hi.cc.u32 %r14773, %r25223, %r25223, %r14738;
	// end inline asm
	// begin inline asm
	addc.cc.u32 %r14777, %r14510, %r14742;
	// end inline asm
	// begin inline asm
	addc.cc.u32 %r14780, %r14514, %r15425;
	// end inline asm
	// begin inline asm
	addc.cc.u32 %r14783, %r15425, %r15425;
	// end inline asm
	// begin inline asm
	mad.lo.cc.u32 %r14786, %r25224, %r25218, %r14753;
	// end inline asm
	// begin inline asm
	madc.hi.cc.u32 %r14790, %r25224, %r25218, %r14757;
	// end inline asm
	// begin inline asm
	madc.lo.cc.u32 %r14794, %r25224, %r25220, %r14761;
	// end inline asm
	// begin inline asm
	madc.hi.cc.u32 %r14798, %r25224, %r25220, %r14765;
	// end inline asm
	// begin inline asm
	madc.lo.cc.u32 %r14802, %r25224, %r25222, %r14769;
	// end inline asm
	// begin inline asm
	madc.hi.cc.u32 %r14806, %r25224, %r25222, %r14773;
	// end inline asm
	// begin inline asm
	madc.lo.cc.u32 %r14810, %r25224, %r25224, %r14777;
	// end inline asm
	// begin inline asm
	madc.hi.cc.u32 %r14814, %r25224, %r25224, %r14780;
	// end inline asm
	mov.b32 	%r15428, -1;
	// begin inline asm
	add.cc.u32 %r14818, %r15425, %r15428;
	// end inline asm
	// begin inline asm
	addc.cc.u32 %r14821, %r14517, %r15425;
	// end inline asm
	// begin inline asm
	addc.u32 %r14824, %r15425, %r15425;
	// end inline asm
	mul.lo.s32 	%r14891, %r14821, -460954743;
	// begin inline asm
	mad.lo.cc.u32 %r14827, %r14891, %r962, %r14821;
	// end inline asm
	// begin inline asm
	madc.hi.cc.u32 %r14831, %r14891, %r962, %r14521;
	// end inline asm
	// begin inline asm
	madc.lo.cc.u32 %r14835, %r14891, %r1043, %r14593;
	// end inline asm
	// begin inline asm
	madc.hi.cc.u32 %r14839, %r14891, %r1043, %r14597;
	// end inline asm
	// begin inline asm
	madc.lo.cc.u32 %r14843, %r14891, %r1044, %r14669;
	// end inline asm
	// begin inline asm
	madc.hi.cc.u32 %r14847, %r14891, %r1044, %r14673;
	// end inline asm
	// begin inline asm
	madc.lo.cc.u32 %r14851, %r14891, %r1045, %r14745;
	// end inline asm
	// begin inline asm
	madc.hi.cc.u32 %r14855, %r14891, %r1045, %r14749;
	// end inline asm
	// begin inline asm
	addc.cc.u32 %r14859, %r15425, %r15425;
	// end inline asm
	// begin inline asm
	mad.lo.cc.u32 %r14862, %r14891, %r1046, %r15425;
	// end inline asm
	// begin inline asm
	madc.hi.cc.u32 %r14866, %r14891, %r1046, %r15425;
	// end inline asm
	// begin inline asm
	madc.lo.cc.u32 %r14870, %r14891, %r1047, %r15425;
	// end inline asm
	// begin inline asm
	madc.hi.cc.u32 %r14874, %r14891, %r1047, %r15425;
	// end inline asm
	// begin inline asm
	madc.lo.cc.u32 %r14878, %r14891, %r1048, %r15425;
	// end inline asm
	// begin inline asm
	madc.hi.cc.u32 %r14882, %r14891, %r1048, %r15425;
	// end inline asm
	// begin inline asm
	madc.lo.cc.u32 %r14886, %r14891, %r1049, %r15425;
	// end inline asm
	// begin inline asm
	madc.hi.cc.u32 %r14890, %r14891, %r1049, %r15425;
	// end inline asm
	// begin inline asm
	add.cc.u32 %r14894, %r14824, %r15428;
	// end inline asm
	// begin inline asm
	addc.cc.u32 %r14897, %r14862, %r14831;
	// end inline asm
	// begin inline asm
	addc.u32 %r14900, %r15425, %r15425;
	// end inline asm
	mul.lo.s32 	%r14967, %r14897, -460954743;
	// begin inline asm
	mad.lo.cc.u32 %r14903, %r14967, %r962, %r14897;
	// end inline asm
	// begin inline asm
	madc.hi.cc.u32 %r14907, %r14967, %r962, %r14866;
	// end inline asm
	// begin inline asm
	madc.lo.cc.u32 %r14911, %r14967, %r1043, %r14870;
	// end inline asm
	// begin inline asm
	madc.hi.cc.u32 %r14915, %r14967, %r1043, %r14874;
	// end inline asm
	// begin inline asm
	madc.lo.cc.u32 %r14919, %r14967, %r1044, %r14878;
	// end inline asm
	// begin inline asm
	madc.hi.cc.u32 %r14923, %r14967, %r1044, %r14882;
	// end inline asm
	// begin inline asm
	madc.lo.cc.u32 %r14927, %r14967, %r1045, %r14886;
	// end inline asm
	// begin inline asm
	madc.hi.cc.u32 %r14931, %r14967, %r1045, %r14890;
	// end inline asm
	// begin inline asm
	addc.cc.u32 %r14935, %r15425, %r15425;
	// end inline asm
	// begin inline asm
	mad.lo.cc.u32 %r14938, %r14967, %r1046, %r14835;
	// end inline asm
	// begin inline asm
	madc.hi.cc.u32 %r14942, %r14967, %r1046, %r14839;
	// end inline asm
	// begin inline asm
	madc.lo.cc.u32 %r14946, %r14967, %r1047, %r14843;
	// end inline asm
	// begin inline asm
	madc.hi.cc.u32 %r14950, %r14967, %r1047, %r14847;
	// end inline asm
	// begin inline asm
	madc.lo.cc.u32 %r14954, %r14967, %r1048, %r14851;
	// end inline asm
	// begin inline asm
	madc.hi.cc.u32 %r14958, %r14967, %r1048, %r14855;
	// end inline asm
	// begin inline asm
	madc.lo.cc.u32 %r14962, %r14967, %r1049, %r14859;
	// end inline asm
	// begin inline asm
	madc.hi.cc.u32 %r14966, %r14967, %r1049, %r15425;
	// end inline asm
	// begin inline asm
	add.cc.u32 %r14970, %r14900, %r15428;
	// end inline asm
	// begin inline asm
	addc.cc.u32 %r14973, %r14938, %r14907;
	// end inline asm
	// begin inline asm
	addc.u32 %r14976, %r15425, %r15425;
	// end inline asm
	mul.lo.s32 	%r15043, %r14973, -460954743;
	// begin inline asm
	mad.lo.cc.u32 %r14979, %r15043, %r962, %r14973;
	// end inline asm
	// begin inline asm
	madc.hi.cc.u32 %r14983, %r15043, %r962, %r14942;
	// end inline asm
	// begin inline asm
	madc.lo.cc.u32 %r14987, %r15043, %r1043, %r14946;
	// end inline asm
	// begin inline asm
	madc.hi.cc.u32 %r14991, %r15043, %r1043, %r14950;
	// end inline asm
	// begin inline asm
	madc.lo.cc.u32 %r14995, %r15043, %r1044, %r14954;
	// end inline asm
	// begin inline asm
	madc.hi.cc.u32 %r14999, %r15043, %r1044, %r14958;
	// end inline asm
	// begin inline asm
	madc.lo.cc.u32 %r15003, %r15043, %r1045, %r14962;
	// end inline asm
	// begin inline asm
	madc.hi.cc.u32 %r15007, %r15043, %r1045, %r14966;
	// end inline asm
	// begin inline asm
	addc.cc.u32 %r15011, %r15425, %r15425;
	// end inline asm
	// begin inline asm
	mad.lo.cc.u32 %r15014, %r15043, %r1046, %r14911;
	// end inline asm
	// begin inline asm
	madc.hi.cc.u32 %r15018, %r15043, %r1046, %r14915;
	// end inline asm
	// begin inline asm
	madc.lo.cc.u32 %r15022, %r15043, %r1047, %r14919;
	// end inline asm
	// begin inline asm
	madc.hi.cc.u32 %r15026, %r15043, %r1047, %r14923;
	// end inline asm
	// begin inline asm
	madc.lo.cc.u32 %r15030, %r15043, %r1048, %r14927;
	// end inline asm
	// begin inline asm
	madc.hi.cc.u32 %r15034, %r15043, %r1048, %r14931;
	// end inline asm
	// begin inline asm
	madc.lo.cc.u32 %r15038, %r15043, %r1049, %r14935;
	// end inline asm
	// begin inline asm
	madc.hi.cc.u32 %r15042, %r15043, %r1049, %r15425;
	// end inline asm
	// begin inline asm
	add.cc.u32 %r15046, %r14976, %r15428;
	// end inline asm
	// begin inline asm
	addc.cc.u32 %r15049, %r15014, %r14983;
	// end inline asm
	// begin inline asm
	addc.u32 %r15052, %r15425, %r15425;
	// end inline asm
	mul.lo.s32 	%r15119, %r15049, -460954743;
	// begin inline asm
	mad.lo.cc.u32 %r15055, %r15119, %r962, %r15049;
	// end inline asm
	// begin inline asm
	madc.hi.cc.u32 %r15059, %r15119, %r962, %r15018;
	// end inline asm
	// begin inline asm
	madc.lo.cc.u32 %r15063, %r15119, %r1043, %r15022;
	// end inline asm
	// begin inline asm
	madc.hi.cc.u32 %r15067, %r15119, %r1043, %r15026;
	// end inline asm
	// begin inline asm
	madc.lo.cc.u32 %r15071, %r15119, %r1044, %r15030;
	// end inline asm
	// begin inline asm
	madc.hi.cc.u32 %r15075, %r15119, %r1044, %r15034;
	// end inline asm
	// begin inline asm
	madc.lo.cc.u32 %r15079, %r15119, %r1045, %r15038;
	// end inline asm
	// begin inline asm
	madc.hi.cc.u32 %r15083, %r15119, %r1045, %r15042;
	// end inline asm
	// begin inline asm
	addc.cc.u32 %r15087, %r15425, %r15425;
	// end inline asm
	// begin inline asm
	mad.lo.cc.u32 %r15090, %r15119, %r1046, %r14987;
	// end inline asm
	// begin inline asm
	madc.hi.cc.u32 %r15094, %r15119, %r1046, %r14991;
	// end inline asm
	// begin inline asm
	madc.lo.cc.u32 %r15098, %r15119, %r1047, %r14995;
	// end inline asm
	// begin inline asm
	madc.hi.cc.u32 %r15102, %r15119, %r1047, %r14999;
	// end inline asm
	// begin inline asm
	madc.lo.cc.u32 %r15106, %r15119, %r1048, %r15003;
	// end inline asm
	// begin inline asm
	madc.hi.cc.u32 %r15110, %r15119, %r1048, %r15007;
	// end inline asm
	// begin inline asm
	madc.lo.cc.u32 %r15114, %r15119, %r1049, %r15011;
	// end inline asm
	// begin inline asm
	madc.hi.cc.u32 %r15118, %r15119, %r1049, %r15425;
	// end inline asm
	// begin inline asm
	add.cc.u32 %r15122, %r15052, %r15428;
	// end inline asm
	// begin inline asm
	addc.cc.u32 %r15125, %r15090, %r15059;
	// end inline asm
	// begin inline asm
	addc.u32 %r15128, %r15425, %r15425;
	// end inline asm
	mul.lo.s32 	%r15195, %r15125, -460954743;
	// begin inline asm
	mad.lo.cc.u32 %r15131, %r15195, %r962, %r15125;
	// end inline asm
	// begin inline asm
	madc.hi.cc.u32 %r15135, %r15195, %r962, %r15094;
	// end inline asm
	// begin inline asm
	madc.lo.cc.u32 %r15139, %r15195, %r1043, %r15098;
	// end inline asm
	// begin inline asm
	madc.hi.cc.u32 %r15143, %r15195, %r1043, %r15102;
	// end inline asm
	// begin inline asm
	madc.lo.cc.u32 %r15147, %r15195, %r1044, %r15106;
	// end inline asm
	// begin inline asm
	madc.hi.cc.u32 %r15151, %r15195, %r1044, %r15110;
	// end inline asm
	// begin inline asm
	madc.lo.cc.u32 %r15155, %r15195, %r1045, %r15114;
	// end inline asm
	// begin inline asm
	madc.hi.cc.u32 %r15159, %r15195, %r1045, %r15118;
	// end inline asm
	// begin inline asm
	addc.cc.u32 %r15163, %r15425, %r15425;
	// end inline asm
	// begin inline asm
	mad.lo.cc.u32 %r15166, %r15195, %r1046, %r15063;
	// end inline asm
	// begin inline asm
	madc.hi.cc.u32 %r15170, %r15195, %r1046, %r15067;
	// end inline asm
	// begin inline asm
	madc.lo.cc.u32 %r15174, %r15195, %r1047, %r15071;
	// end inline asm
	// begin inline asm
	madc.hi.cc.u32 %r15178, %r15195, %r1047, %r15075;
	// end inline asm
	// begin inline asm
	madc.lo.cc.u32 %r15182, %r15195, %r1048, %r15079;
	// end inline asm
	// begin inline asm
	madc.hi.cc.u32 %r15186, %r15195, %r1048, %r15083;
	// end inline asm
	// begin inline asm
	madc.lo.cc.u32 %r15190, %r15195, %r1049, %r15087;
	// end inline asm
	// begin inline asm
	madc.hi.cc.u32 %r15194, %r15195, %r1049, %r15425;
	// end inline asm
	// begin inline asm
	add.cc.u32 %r15198, %r15128, %r15428;
	// end inline asm
	// begin inline asm
	addc.cc.u32 %r15201, %r15166, %r15135;
	// end inline asm
	// begin inline asm
	addc.u32 %r15204, %r15425, %r15425;
	// end inline asm
	mul.lo.s32 	%r15271, %r15201, -460954743;
	// begin inline asm
	mad.lo.cc.u32 %r15207, %r15271, %r962, %r15201;
	// end inline asm
	// begin inline asm
	madc.hi.cc.u32 %r15211, %r15271, %r962, %r15170;
	// end inline asm
	// begin inline asm
	madc.lo.cc.u32 %r15215, %r15271, %r1043, %r15174;
	// end inline asm
	// begin inline asm
	madc.hi.cc.u32 %r15219, %r15271, %r1043, %r15178;
	// end inline asm
	// begin inline asm
	madc.lo.cc.u32 %r15223, %r15271, %r1044, %r15182;
	// end inline asm
	// begin inline asm
	madc.hi.cc.u32 %r15227, %r15271, %r1044, %r15186;
	// end inline asm
	// begin inline asm
	madc.lo.cc.u32 %r15231, %r15271, %r1045, %r15190;
	// end inline asm
	// begin inline asm
	madc.hi.cc.u32 %r15235, %r15271, %r1045, %r15194;
	// end inline asm
	// begin inline asm
	addc.cc.u32 %r15239, %r15425, %r15425;
	// end inline asm
	// begin inline asm
	mad.lo.cc.u32 %r15242, %r15271, %r1046, %r15139;
	// end inline asm
	// begin inline asm
	madc.hi.cc.u32 %r15246, %r15271, %r1046, %r15143;
	// end inline asm
	// begin inline asm
	madc.lo.cc.u32 %r15250, %r15271, %r1047, %r15147;
	// end inline asm
	// begin inline asm
	madc.hi.cc.u32 %r15254, %r15271, %r1047, %r15151;
	// end inline asm
	// begin inline asm
	madc.lo.cc.u32 %r15258, %r15271, %r1048, %r15155;
	// end inline asm
	// begin inline asm
	madc.hi.cc.u32 %r15262, %r15271, %r1048, %r15159;
	// end inline asm
	// begin inline asm
	madc.lo.cc.u32 %r15266, %r15271, %r1049, %r15163;
	// end inline asm
	// begin inline asm
	madc.hi.cc.u32 %r15270, %r15271, %r1049, %r15425;
	// end inline asm
	// begin inline asm
	add.cc.u32 %r15274, %r15204, %r15428;
	// end inline asm
	// begin inline asm
	addc.cc.u32 %r15277, %r15242, %r15211;
	// end inline asm
	// begin inline asm
	addc.u32 %r15280, %r15425, %r15425;
	// end inline asm
	mul.lo.s32 	%r15347, %r15277, -460954743;
	// begin inline asm
	mad.lo.cc.u32 %r15283, %r15347, %r962, %r15277;
	// end inline asm
	// begin inline asm
	madc.hi.cc.u32 %r15287, %r15347, %r962, %r15246;
	// end inline asm
	// begin inline asm
	madc.lo.cc.u32 %r15291, %r15347, %r1043, %r15250;
	// end inline asm
	// begin inline asm
	madc.hi.cc.u32 %r15295, %r15347, %r1043, %r15254;
	// end inline asm
	// begin inline asm
	madc.lo.cc.u32 %r15299, %r15347, %r1044, %r15258;
	// end inline asm
	// begin inline asm
	madc.hi.cc.u32 %r15303, %r15347, %r1044, %r15262;
	// end inline asm
	// begin inline asm
	madc.lo.cc.u32 %r15307, %r15347, %r1045, %r15266;
	// end inline asm
	// begin inline asm
	madc.hi.cc.u32 %r15311, %r15347, %r1045, %r15270;
	// end inline asm
	// begin inline asm
	addc.cc.u32 %r15315, %r15425, %r15425;
	// end inline asm
	// begin inline asm
	mad.lo.cc.u32 %r15318, %r15347, %r1046, %r15215;
	// end inline asm
	// begin inline asm
	madc.hi.cc.u32 %r15322, %r15347, %r1046, %r15219;
	// end inline asm
	// begin inline asm
	madc.lo.cc.u32 %r15326, %r15347, %r1047, %r15223;
	// end inline asm
	// begin inline asm
	madc.hi.cc.u32 %r15330, %r15347, %r1047, %r15227;
	// end inline asm
	// begin inline asm
	madc.lo.cc.u32 %r15334, %r15347, %r1048, %r15231;
	// end inline asm
	// begin inline asm
	madc.hi.cc.u32 %r15338, %r15347, %r1048, %r15235;
	// end inline asm
	// begin inline asm
	madc.lo.cc.u32 %r15342, %r15347, %r1049, %r15239;
	// end inline asm
	// begin inline asm
	madc.hi.cc.u32 %r15346, %r15347, %r1049, %r15425;
	// end inline asm
	// begin inline asm
	add.cc.u32 %r15350, %r15280, %r15428;
	// end inline asm
	// begin inline asm
	addc.cc.u32 %r15353, %r15318, %r15287;
	// end inline asm
	// begin inline asm
	addc.u32 %r15356, %r15425, %r15425;
	// end inline asm
	mul.lo.s32 	%r15423, %r15353, -460954743;
	// begin inline asm
	mad.lo.cc.u32 %r15359, %r15423, %r962, %r15353;
	// end inline asm
	// begin inline asm
	madc.hi.cc.u32 %r15363, %r15423, %r962, %r15322;
	// end inline asm
	// begin inline asm
	madc.lo.cc.u32 %r15367, %r15423, %r1043, %r15326;
	// end inline asm
	// begin inline asm
	madc.hi.cc.u32 %r15371, %r15423, %r1043, %r15330;
	// end inline asm
	// begin inline asm
	madc.lo.cc.u32 %r15375, %r15423, %r1044, %r15334;
	// end inline asm
	// begin inline asm
	madc.hi.cc.u32 %r15379, %r15423, %r1044, %r15338;
	// end inline asm
	// begin inline asm
	madc.lo.cc.u32 %r15383, %r15423, %r1045, %r15342;
	// end inline asm
	// begin inline asm
	madc.hi.cc.u32 %r15387, %r15423, %r1045, %r15346;
	// end inline asm
	// begin inline asm
	addc.cc.u32 %r15391, %r15425, %r15425;
	// end inline asm
	// begin inline asm
	mad.lo.cc.u32 %r15394, %r15423, %r1046, %r15291;
	// end inline asm
	// begin inline asm
	madc.hi.cc.u32 %r15398, %r15423, %r1046, %r15295;
	// end inline asm
	// begin inline asm
	madc.lo.cc.u32 %r15402, %r15423, %r1047, %r15299;
	// end inline asm
	// begin inline asm
	madc.hi.cc.u32 %r15406, %r15423, %r1047, %r15303;
	// end inline asm
	// begin inline asm
	madc.lo.cc.u32 %r15410, %r15423, %r1048, %r15307;
	// end inline asm
	// begin inline asm
	madc.hi.cc.u32 %r15414, %r15423, %r1048, %r15311;
	// end inline asm
	// begin inline asm
	madc.lo.cc.u32 %r15418, %r15423, %r1049, %r15315;
	// end inline asm
	// begin inline asm
	madc.hi.cc.u32 %r15422, %r15423, %r1049, %r15425;
	// end inline asm
	// begin inline asm
	add.cc.u32 %r15426, %r15356, %r15428;
	// end inline asm
	// begin inline asm
	addc.cc.u32 %r15429, %r15394, %r15363;
	// end inline asm
	// begin inline asm
	addc.cc.u32 %r15432, %r15398, %r15367;
	// end inline asm
	// begin inline asm
	addc.cc.u32 %r15435, %r15402, %r15371;
	// end inline asm
	// begin inline asm
	addc.cc.u32 %r15438, %r15406, %r15375;
	// end inline asm
	// begin inline asm
	addc.cc.u32 %r15441, %r15410, %r15379;
	// end inline asm
	// begin inline asm
	addc.cc.u32 %r15444, %r15414, %r15383;
	// end inline asm
	// begin inline asm
	addc.cc.u32 %r15447, %r15418, %r15387;
	// end inline asm
	// begin inline asm
	addc.cc.u32 %r15450, %r15422, %r15391;
	// end inline asm
	// begin inline asm
	add.cc.u32 %r25225, %r14786, %r15429;
	// end inline asm
	// begin inline asm
	addc.cc.u32 %r25226, %r14790, %r15432;
	// end inline asm
	// begin inline asm
	addc.cc.u32 %r25227, %r14794, %r15435;
	// end inline asm
	// begin inline asm
	addc.cc.u32 %r25228, %r14798, %r15438;
	// end inline asm
	// begin inline asm
	addc.cc.u32 %r25229, %r14802, %r15441;
	// end inline asm
	// begin inline asm
	addc.cc.u32 %r25230, %r14806, %r15444;
	// end inline asm
	// begin inline asm
	addc.cc.u32 %r25231, %r14810, %r15447;
	// end inline asm
	// begin inline asm
	addc.u32 %r25232, %r14814, %r15450;
	// end inline asm
	setp.gt.u32 	%p414, %r25232, %r1049;
	@%p414 bra 	$L__BB0_665;
	setp.lt.u32 	%p415, %r25232, %r1049;
	@%p415 bra 	$L__BB0_666;
	setp.gt.u32 	%p416, %r25231, %r1045;
	@%p416 bra 	$L__BB0_665;
	setp.lt.u32 	%p417, %r25231, %r1045;
	@%p417 bra 	$L__BB0_666;
	setp.gt.u32 	%p418, %r25230, %r1048;
	@%p418 bra 	$L__BB0_665;
	setp.lt.u32 	%p419, %r25230, %r1048;
	@%p419 bra 	$L__BB0_666;
	setp.gt.u32 	%p420, %r25229, %r1044;
	@%p420 bra 	$L__BB0_665;
	setp.lt.u32 	%p421, %r25229, %r1044;
	@%p421 bra 	$L__BB0_666;
	setp.gt.u32 	%p422, %r25228, %r1047;
	@%p422 bra 	$L__BB0_665;
	setp.lt.u32 	%p423, %r25228, %r1047;
	@%p423 bra 	$L__BB0_666;
	setp.gt.u32 	%p424, %r25227, %r1043;
	@%p424 bra 	$L__BB0_665;
	setp.lt.u32 	%p425, %r25227, %r1043;
	@%p425 bra 	$L__BB0_666;
	setp.gt.u32 	%p426, %r25226, %r1046;
	@%p426 bra 	$L__BB0_665;
	setp.lt.u32 	%p427, %r25226, %r1046;
	setp.lt.u32 	%p428, %r25225, %r962;
	or.pred  	%p429, %p427, %p428;
	@%p429 bra 	$L__BB0_666;
$L__BB0_665:
	// begin inline asm
	sub.cc.u32 %r25225, %r25225, %r962;
subc.cc.u32 %r25226, %r25226, %r1046;
subc.cc.u32 %r25227, %r25227, %r1043;
subc.cc.u32 %r25228, %r25228, %r1047;
subc.cc.u32 %r25229, %r25229, %r1044;
subc.cc.u32 %r25230, %r25230, %r1048;
subc.cc.u32 %r25231, %r25231, %r1045;
subc.u32 %r25232, %r25232, %r1049;

	// end inline asm
$L__BB0_666:
	mov.u32 	%r25236, %r25228;
	mov.u32 	%r25238, %r25230;
	mov.u32 	%r25233, %r25225;
	mov.u32 	%r25240, %r25232;
	mov.u32 	%r25235, %r25227;
	mov.u32 	%r25237, %r25229;
	mov.u32 	%r25239, %r25231;
	mov.u32 	%r25234, %r25226;
	// begin inline asm
	sub.cc.u32 %r25233, %r25233, %r24896;
subc.cc.u32 %r25234, %r25234, %r24895;
subc.cc.u32 %r25235, %r25235, %r24894;
subc.cc.u32 %r25236, %r25236, %r24893;
subc.cc.u32 %r25237, %r25237, %r24892;
subc.cc.u32 %r25238, %r25238, %r24891;
subc.cc.u32 %r25239, %r25239, %r24890;
subc.u32 %r25240, %r25240, %r24889;

	// end inline asm
	setp.gt.u32 	%p430, %r25232, %r24889;
	@%p430 bra 	$L__BB0_681;
	setp.ge.u32 	%p431, %r25232, %r24889;
	@%p431 bra 	$L__BB0_668;
	bra.uni 	$L__BB0_680;
$L__BB0_668:
	setp.gt.u32 	%p432, %r25231, %r24890;
	@%p432 bra 	$L__BB0_681;
	setp.lt.u32 	%p433, %r25231, %r24890;
	@%p433 bra 	$L__BB0_680;
	setp.gt.u32 	%p434, %r25230, %r24891;
	@%p434 bra 	$L__BB0_681;
	setp.lt.u32 	%p435, %r25230, %r24891;
	@%p435 bra 	$L__BB0_680;
	setp.gt.u32 	%p436, %r25229, %r24892;
	@%p436 bra 	$L__BB0_681;
	setp.lt.u32 	%p437, %r25229, %r24892;
	@%p437 bra 	$L__BB0_680;
	setp.gt.u32 	%p438, %r25228, %r24893;
	@%p438 bra 	$L__BB0_681;
	setp.lt.u32 	%p439, %r25228, %r24893;
	@%p439 bra 	$L__BB0_680;
	setp.gt.u32 	%p440, %r25227, %r24894;
	@%p440 bra 	$L__BB0_681;
	setp.lt.u32 	%p441, %r25227, %r24894;
	@%p441 bra 	$L__BB0_680;
	setp.gt.u32 	%p442, %r25226, %r24895;
	@%p442 bra 	$L__BB0_681;
	setp.lt.u32 	%p443, %r25226, %r24895;
	setp.lt.u32 	%p444, %r25225, %r24896;
	or.pred  	%p445, %p443, %p444;
	@%p445 bra 	$L__BB0_680;
	bra.uni 	$L__BB0_681;
$L__BB0_680:
	// begin inline asm
	add.cc.u32 %r25233, %r25233, %r962;
addc.cc.u32 %r25234, %r25234, %r1046;
addc.cc.u32 %r25235, %r25235, %r1043;
addc.cc.u32 %r25236, %r25236, %r1047;
addc.cc.u32 %r25237, %r25237, %r1044;
addc.cc.u32 %r25238, %r25238, %r1048;
addc.cc.u32 %r25239, %r25239, %r1045;
addc.u32 %r25240, %r25240, %r1049;

	// end inline asm
$L__BB0_681:
	mov.u32 	%r25243, %r25238;
	mov.u32 	%r25248, %r25233;
	mov.u32 	%r25241, %r25240;
	mov.u32 	%r25246, %r25235;
	mov.u32 	%r25244, %r25237;
	mov.u32 	%r25242, %r25239;
	mov.u32 	%r25247, %r25234;
	mov.u32 	%r25245, %r25236;
	// begin inline asm
	sub.cc.u32 %r25248, %r25248, %r25089;
subc.cc.u32 %r25247, %r25247, %r25090;
subc.cc.u32 %r25246, %r25246, %r25091;
subc.cc.u32 %r25245, %r25245, %r25092;
subc.cc.u32 %r25244, %r25244, %r25093;
subc.cc.u32 %r25243, %r25243, %r25094;
subc.cc.u32 %r25242, %r25242, %r25095;
subc.u32 %r25241, %r25241, %r25096;

	// end inline asm
	setp.gt.u32 	%p446, %r25240, %r25096;
	@%p446 bra 	$L__BB0_696;
	setp.ge.u32 	%p447, %r25240, %r25096;
	@%p447 bra 	$L__BB0_683;
	bra.uni 	$L__BB0_695;
$L__BB0_683:
	setp.gt.u32 	%p448, %r25239, %r25095;
	@%p448 bra 	$L__BB0_696;
	setp.lt.u32 	%p449, %r25239, %r25095;
	@%p449 bra 	$L__BB0_695;
	setp.gt.u32 	%p450, %r25238, %r25094;
	@%p450 bra 	$L__BB0_696;
	setp.lt.u32 	%p451, %r25238, %r25094;
	@%p451 bra 	$L__BB0_695;
	setp.gt.u32 	%p452, %r25237, %r25093;
	@%p452 bra 	$L__BB0_696;
	setp.lt.u32 	%p453, %r25237, %r25093;
	@%p453 bra 	$L__BB0_695;
	setp.gt.u32 	%p454, %r25236, %r25092;
	@%p454 bra 	$L__BB0_696;
	setp.lt.u32 	%p455, %r25236, %r25092;
	@%p455 bra 	$L__BB0_695;
	setp.gt.u32 	%p456, %r25235, %r25091;
	@%p456 bra 	$L__BB0_696;
	setp.lt.u32 	%p457, %r25235, %r25091;
	@%p457 bra 	$L__BB0_695;
	setp.gt.u32 	%p458, %r25234, %r25090;
	@%p458 bra 	$L__BB0_696;
	setp.lt.u32 	%p459, %r25234, %r25090;
	setp.lt.u32 	%p460, %r25233, %r25089;
	or.pred  	%p461, %p459, %p460;
	@%p461 bra 	$L__BB0_695;
	bra.uni 	$L__BB0_696;
$L__BB0_695:
	// begin inline asm
	add.cc.u32 %r25248, %r25248, %r962;
addc.cc.u32 %r25247, %r25247, %r1046;
addc.cc.u32 %r25246, %r25246, %r1043;
addc.cc.u32 %r25245, %r25245, %r1047;
addc.cc.u32 %r25244, %r25244, %r1044;
addc.cc.u32 %r25243, %r25243, %r1048;
addc.cc.u32 %r25242, %r25242, %r1045;
addc.u32 %r25241, %r25241, %r1049;

	// end inline asm
$L__BB0_696:
	st.param.v4.b32 	[func_retval0], {%r25264, %r25263, %r25262, %r25261};
	st.param.v4.b32 	[func_retval0+16], {%r25260, %r25259, %r25258, %r25257};
	st.param.v4.b32 	[func_retval0+32], {%r25256, %r25255, %r25254, %r25253};
	st.param.v4.b32 	[func_retval0+48], {%r25252, %r25251, %r25250, %r25249};
	st.param.v4.b32 	[func_retval0+64], {%r25248, %r25247, %r25246, %r25245};
	st.param.v4.b32 	[func_retval0+80], {%r25244, %r25243, %r25242, %r25241};
	ret;

}
.func  (.param .align 16 .b8 func_retval0[96]) _Z101ag_types__impls__ark_ec__models__short_weierstrass__affine__Affine_ark_bn254__curves__g1__Config__add106ag_types__impls__ark_ec__models__short_weierstrass__affine__Affine_ark_bn254__curves__g1__Config__jacobianS_(
	.param .align 16 .b8 _Z101ag_types__impls__ark_ec__models__short_weierstrass__affine__Affine_ark_bn254__curves__g1__Config__add106ag_types__impls__ark_ec__models__short_weierstrass__affine__Affine_ark_bn254__curves__g1__Config__jacobianS__param_0[96],
	.param .align 16 .b8 _Z101ag_types__impls__ark_ec__models__short_weierstrass__affine__Affine_ark_bn254__curves__g1__Config__add106ag_types__impls__ark_ec__models__short_weierstrass__affine__Affine_ark_bn254__curves__g1__Config__jacobianS__param_1[96]
)
{
	.reg .pred 	%p<892>;
	.reg .b32 	%r<31714>;

	ld.param.v4.u32 	{%r1387, %r1388, %r1389, %r1390}, [_Z101ag_types__impls__ark_ec__models__short_weierstrass__affine__Affine_ark_bn254__curves__g1__Config__add106ag_types__impls__ark_ec__models__short_weierstrass__affine__Affine_ark_bn254__curves__g1__Config__jacobianS__param_0+48];
	ld.param.v4.u32 	{%r1383, %r1384, %r1385, %r1386}, [_Z101ag_types__impls__ark_ec__models__short_weierstrass__affine__Affine_ark_bn254__curves__g1__Config__add106ag_types__impls__ark_ec__models__short_weierstrass__affine__Affine_ark_bn254__curves__g1__Config__jacobianS__param_0+32];
	ld.param.v4.u32 	{%r31398, %r31399, %r31400, %r31401}, [_Z101ag_types__impls__ark_ec__models__short_weierstrass__affine__Affine_ark_bn254__curves__g1__Config__add106ag_types__impls__ark_ec__models__short_weierstrass__affine__Affine_ark_bn254__curves__g1__Config__jacobianS__param_0+16];
	ld.param.v4.u32 	{%r31394, %r31395, %r31396, %r31397}, [_Z101ag_types__impls__ark_ec__models__short_weierstrass__affine__Affine_ark_bn254__curves__g1__Config__add106ag_types__impls__ark_ec__models__short_weierstrass__affine__Affine_ark_bn254__curves__g1__Config__jacobianS__param_0];
	ld.param.v4.u32 	{%r31658, %r31659, %r31660, %r31661}, [_Z101ag_types__impls__ark_ec__models__short_weierstrass__affine__Affine_ark_bn254__curves__g1__Config__add106ag_types__impls__ark_ec__models__short_weierstrass__affine__Affine_ark_bn254__curves__g1__Config__jacobianS__param_0+64];
	ld.param.v4.u32 	{%r31662, %r31663, %r31664, %r31665}, [_Z101ag_types__impls__ark_ec__models__short_weierstrass__affine__Affine_ark_bn254__curves__g1__Config__add106ag_types__impls__ark_ec__models__short_weierstrass__affine__Affine_ark_bn254__curves__g1__Config__jacobianS__param_0+80];
	ld.param.v4.u32 	{%r1419, %r1420, %r1421, %r1422}, [_Z101ag_types__impls__ark_ec__models__short_weierstrass__affine__Affine_ark_bn254__curves__g1__Config__add106ag_types__impls__ark_ec__models__short_weierstrass__affine__Affine_ark_bn254__curves__g1__Config__jacobianS__param_1+80];
	ld.param.v4.u32 	{%r1415, %r1416, %r1417, %r1418}, [_Z101ag_types__impls__ark_ec__models__short_weierstrass__affine__Affine_ark_bn254__curves__g1__Config__add106ag_types__impls__ark_ec__models__short_weierstrass__affine__Affine_ark_bn254__curves__g1__Config__jacobianS__param_1+64];
	ld.param.v4.u32 	{%r1411, %r1412, %r1413, %r1414}, [_Z101ag_types__impls__ark_ec__models__short_weierstrass__affine__Affine_ark_bn254__curves__g1__Config__add106ag_types__impls__ark_ec__models__short_weierstrass__affine__Affine_ark_bn254__curves__g1__Config__jacobianS__param_1+48];
	ld.param.v4.u32 	{%r1407, %r1408, %r1409, %r1410}, [_Z101ag_types__impls__ark_ec__models__short_weierstrass__affine__Affine_ark_bn254__curves__g1__Config__add106ag_types__impls__ark_ec__models__short_weierstrass__affine__Affine_ark_bn254__curves__g1__Config__jacobianS__param_1+32];
	ld.param.v4.u32 	{%r1403, %r1404, %r1405, %r1406}, [_Z101ag_types__impls__ark_ec__models__short_weierstrass__affine__Affine_ark_bn254__curves__g1__Config__add106ag_types__impls__ark_ec__models__short_weierstrass__affine__Affine_ark_bn254__curves__g1__Config__jacobianS__param_1+16];
	ld.param.v4.u32 	{%r1399, %r1400, %r1401, %r1402}, [_Z101ag_types__impls__ark_ec__models__short_weierstrass__affine__Affine_ark_bn254__curves__g1__Config__add106ag_types__impls__ark_ec__models__short_weierstrass__affine__Affine_ark_bn254__curves__g1__Config__jacobianS__param_1];
	ld.const.u32 	%r49, [ag_types__impls__ark_ff__fields__models__fp__Fp_ark_ff__fields__models__fp__montgomery_backend__MontBackend_ark_bn254__fields__fq__FqConfig__4___4__ZERO];
	ld.const.u32 	%r1423, [ag_types__impls__ark_ff__fields__models__fp__Fp_ark_ff__fields__models__fp__montgomery_backend__MontBackend_ark_bn254__fields__fq__FqConfig__4___4__ZERO+4];
	ld.const.u32 	%r1424, [ag_types__impls__ark_ff__fields__models__fp__Fp_ark_ff__fields__models__fp__montgomery_backend__MontBackend_ark_bn254__fields__fq__FqConfig__4___4__ZERO+8];
	ld.const.u32 	%r1425, [ag_types__impls__ark_ff__fields__models__fp__Fp_ark_ff__fields__models__fp__montgomery_backend__MontBackend_ark_bn254__fields__fq__FqConfig__4___4__ZERO+12];
	ld.const.u32 	%r1426, [ag_types__impls__ark_ff__fields__models__fp__Fp_ark_ff__fields__models__fp__montgomery_backend__MontBackend_ark_bn254__fields__fq__FqConfig__4___4__ZERO+16];
	ld.const.u32 	%r1427, [ag_types__impls__ark_ff__fields__models__fp__Fp_ark_ff__fields__models__fp__montgomery_backend__MontBackend_ark_bn254__fields__fq__FqConfig__4___4__ZERO+20];
	ld.const.u32 	%r1428, [ag_types__impls__ark_ff__fields__models__fp__Fp_ark_ff__fields__models__fp__montgomery_backend__MontBackend_ark_bn254__fields__fq__FqConfig__4___4__ZERO+24];
	ld.const.u32 	%r1429, [ag_types__impls__ark_ff__fields__models__fp__Fp_ark_ff__fields__models__fp__montgomery_backend__MontBackend_ark_bn254__fields__fq__FqConfig__4___4__ZERO+28];
	setp.eq.s32 	%p5, %r31658, %r49;
	setp.eq.s32 	%p6, %r31659, %r1423;
	and.pred  	%p7, %p5, %p6;
	setp.eq.s32 	%p8, %r31660, %r1424;
	and.pred  	%p9, %p7, %p8;
	setp.eq.s32 	%p10, %r31661, %r1425;
	and.pred  	%p11, %p9, %p10;
	setp.eq.s32 	%p12, %r31662, %r1426;
	and.pred  	%p13, %p11, %p12;
	setp.eq.s32 	%p14, %r31663, %r1427;
	and.pred  	%p15, %p13, %p14;
	setp.eq.s32 	%p16, %r31664, %r1428;
	and.pred  	%p17, %p15, %p16;
	setp.eq.s32 	%p18, %r31665, %r1429;
	and.pred  	%p19, %p17, %p18;
	mov.u32 	%r31690, %r1422;
	mov.u32 	%r31691, %r1421;
	mov.u32 	%r31692, %r1420;
	mov.u32 	%r31693, %r1419;
	mov.u32 	%r31694, %r1418;
	mov.u32 	%r31695, %r1417;
	mov.u32 	%r31696, %r1416;
	mov.u32 	%r31697, %r1415;
	mov.u32 	%r31698, %r1414;
	mov.u32 	%r31699, %r1413;
	mov.u32 	%r31700, %r1412;
	mov.u32 	%r31701, %r1411;
	mov.u32 	%r31702, %r1410;
	mov.u32 	%r31703, %r1409;
	mov.u32 	%r31704, %r1408;
	mov.u32 	%r31705, %r1407;
	mov.u32 	%r31706, %r1406;
	mov.u32 	%r31707, %r1405;
	mov.u32 	%r31708, %r1404;
	mov.u32 	%r31709, %r1403;
	mov.u32 	%r31710, %r1402;
	mov.u32 	%r31711, %r1401;
	mov.u32 	%r31712, %r1400;
	mov.u32 	%r31713, %r1399;
	@%p19 bra 	$L__BB1_756;
	setp.eq.s32 	%p20, %r1415, %r49;
	setp.eq.s32 	%p21, %r1416, %r1423;
	and.pred  	%p22, %p20, %p21;
	setp.eq.s32 	%p23, %r1417, %r1424;
	and.pred  	%p24, %p22, %p23;
	setp.eq.s32 	%p25, %r1418, %r1425;
	and.pred  	%p26, %p24, %p25;
	setp.eq.s32 	%p27, %r1419, %r1426;
	and.pred  	%p28, %p26, %p27;
	setp.eq.s32 	%p29, %r1420, %r1427;
	and.pred  	%p30, %p28, %p29;
	setp.eq.s32 	%p31, %r1421, %r1428;
	and.pred  	%p32, %p30, %p31;
	setp.eq.s32 	%p33, %r1422, %r1429;
	and.pred  	%p34, %p32, %p33;
	mov.u32 	%r31690, %r31665;
	mov.u32 	%r31691, %r31664;
	mov.u32 	%r31692, %r31663;
	mov.u32 	%r31693, %r31662;
	mov.u32 	%r31694, %r31661;
	mov.u32 	%r31695, %r31660;
	mov.u32 	%r31696, %r31659;
	mov.u32 	%r31697, %r31658;
	mov.u32 	%r31698, %r1390;
	mov.u32 	%r31699, %r1389;
	mov.u32 	%r31700, %r1388;
	mov.u32 	%r31701, %r1387;
	mov.u32 	%r31702, %r1386;
	mov.u32 	%r31703, %r1385;
	mov.u32 	%r31704, %r1384;
	mov.u32 	%r31705, %r1383;
	mov.u32 	%r31706, %r31401;
	mov.u32 	%r31707, %r31400;
	mov.u32 	%r31708, %r31399;
	mov.u32 	%r31709, %r31398;
	mov.u32 	%r31710, %r31397;
	mov.u32 	%r31711, %r31396;
	mov.u32 	%r31712, %r31395;
	mov.u32 	%r31713, %r31394;
	@%p34 bra 	$L__BB1_756;
	mov.b32 	%r2606, 0;
	// begin inline asm
	mad.lo.cc.u32 %r1430, %r31658, %r31659, %r2606;
	// end inline asm
	// begin inline asm
	madc.hi.cc.u32 %r1434, %r31658, %r31659, %r2606;
	// end inline asm
	// begin inline asm
	madc.lo.cc.u32 %r1438, %r31658, %r31661, %r2606;
	// end inline asm
	// begin inline asm
	madc.hi.cc.u32 %r1442, %r31658, %r31661, %r2606;
	// end inline asm
	// begin inline asm
	madc.lo.cc.u32 %r1446, %r31658, %r31663, %r2606;
	// end inline asm
	// begin inline asm
	madc.hi.cc.u32 %r1450, %r31658, %r31663, %r2606;
	// end inline asm
	// begin inline asm
	madc.lo.cc.u32 %r1454, %r31658, %r31665, %r2606;
	// end inline asm
	// begin inline asm
	madc.hi.cc.u32 %r1458, %r31658, %r31665, %r2606;
	// end inline asm
	// begin inline asm
	mad.lo.cc.u32 %r1462, %r31659, %r31658, %r1430;
	// end inline asm
	// begin inline asm
	madc.hi.cc.u32 %r1466, %r31659, %r31658, %r1434;
	// end inline asm
	// begin inline asm
	madc.lo.cc.u32 %r1470, %r31659, %r31660, %r1438;
	// end inline asm
	// begin inline asm
	madc.hi.cc.u32 %r1474, %r31659, %r31660, %r1442;
	// end inline asm
	// begin inline asm
	madc.lo.cc.u32 %r1478, %r31659, %r31662, %r1446;
	// end inline asm
	// begin inline asm
	madc.hi.cc.u32 %r1482, %r31659, %r31662, %r1450;
	// end inline asm
	// begin inline asm
	madc.lo.cc.u32 %r1486, %r31659, %r31664, %r1454;
	// end inline asm
	// begin inline asm
	madc.hi.cc.u32 %r1490, %r31659, %r31664, %r1458;
	// end inline asm
	// begin inline asm
	addc.cc.u32 %r1494, %r2606, %r2606;
	// end inline asm
	// begin inline asm
	mad.lo.cc.u32 %r1497, %r31660, %r31659, %r1470;
	// end inline asm
	// begin inline asm
	madc.hi.cc.u32 %r1501, %r31660, %r31659, %r1474;
	// end inline asm
	// begin inline asm
	madc.lo.cc.u32 %r1505, %r31660, %r31661, %r1478;
	// end inline asm
	// begin inline asm
	madc.hi.cc.u32 %r1509, %r31660, %r31661, %r1482;
	// end inline asm
	// begin inline asm
	madc.lo.cc.u32 %r1513, %r31660, %r31663, %r1486;
	// end inline asm
	// begin inline asm
	madc.hi.cc.u32 %r1517, %r31660, %r31663, %r1490;
	// end inline asm
	// begin inline asm
	madc.lo.cc.u32 %r1521, %r31660, %r31665, %r1494;
	// end inline asm
	// begin inline asm
	madc.hi.cc.u32 %r1525, %r31660, %r31665, %r2606;
	// end inline asm
	// begin inline asm
	mad.lo.cc.u32 %r1529, %r31661, %r31658, %r1497;
	// end inline asm
	// begin inline asm
	madc.hi.cc.u32 %r1533, %r31661, %r31658, %r1501;
	// end inline asm
	// begin inline asm
	madc.lo.cc.u32 %r1537, %r31661, %r31660, %r1505;
	// end inline asm
	// begin inline asm
	madc.hi.cc.u32 %r1541, %r31661, %r31660, %r1509;
	// end inline asm
	// begin inline asm
	madc.lo.cc.u32 %r1545, %r31661, %r31662, %r1513;
	// end inline asm
	// begin inline asm
	madc.hi.cc.u32 %r1549, %r31661, %r31662, %r1517;
	// end inline asm
	// begin inline asm
	madc.lo.cc.u32 %r1553, %r31661, %r31664, %r1521;
	// end inline asm
	// begin inline asm
	madc.hi.cc.u32 %r1557, %r31661, %r31664, %r1525;
	// end inline asm
	// begin inline asm
	addc.cc.u32 %r1561, %r2606, %r2606;
	// end inline asm
	// begin inline asm
	mad.lo.cc.u32 %r1564, %r31662, %r31659, %r1537;
	// end inline asm
	// begin inline asm
	madc.hi.cc.u32 %r1568, %r31662, %r31659, %r1541;
	// end inline asm
	// begin inline asm
	madc.lo.cc.u32 %r1572, %r31662, %r31661, %r1545;
	// end inline asm
	// begin inline asm
	madc.hi.cc.u32 %r1576, %r31662, %r31661, %r1549;
	// end inline asm
	// begin inline asm
	madc.lo.cc.u32 %r1580, %r31662, %r31663, %r1553;
	// end inline asm
	// begin inline asm
	madc.hi.cc.u32 %r1584, %r31662, %r31663, %r1557;
	// end inline asm
	// begin inline asm
	madc.lo.cc.u32 %r1588, %r31662, %r31665, %r1561;
	// end inline asm
	// begin inline asm
	madc.hi.cc.u32 %r1592, %r31662, %r31665, %r2606;
	// end inline asm
	// begin inline asm
	mad.lo.cc.u32 %r1596, %r31663, %r31658, %r1564;
	// end inline asm
	// begin inline asm
	madc.hi.cc.u32 %r1600, %r31663, %r31658, %r1568;
	// end inline asm
	// begin inline asm
	madc.lo.cc.u32 %r1604, %r31663, %r31660, %r1572;
	// end inline asm
	// begin inline asm
	madc.hi.cc.u32 %r1608, %r31663, %r31660, %r1576;
	// end inline asm
	// begin inline asm
	madc.lo.cc.u32 %r1612, %r31663, %r31662, %r1580;
	// end inline asm
	// begin inline asm
	madc.hi.cc.u32 %r1616, %r31663, %r31662, %r1584;
	// end inline asm
	// begin inline asm
	madc.lo.cc.u32 %r1620, %r31663, %r31664, %r1588;
	// end inline asm
	// begin inline asm
	madc.hi.cc.u32 %r1624, %r31663, %r31664, %r1592;
	// end inline asm
	// begin inline asm
	addc.cc.u32 %r1628, %r2606, %r2606;
	// end inline asm
	// begin inline asm
	mad.lo.cc.u32 %r1631, %r31664, %r31659, %r1604;
	// end inline asm
	// begin inline asm
	madc.hi.cc.u32 %r1635, %r31664, %r31659, %r1608;
	// end inline asm
	// begin inline asm
	madc.lo.cc.u32 %r1639, %r31664, %r31661, %r1612;
	// end inline asm
	// begin inline asm
	madc.hi.cc.u32 %r1643, %r31664, %r31661, %r1616;
	// end inline asm
	// begin inline asm
	madc.lo.cc.u32 %r1647, %r31664, %r31663, %r1620;
	// end inline asm
	// begin inline asm
	madc.hi.cc.u32 %r1651, %r31664, %r31663, %r1624;
	// end inline asm
	// begin inline asm
	madc.lo.cc.u32 %r1655, %r31664, %r31665, %r1628;
	// end inline asm
	// begin inline asm
	madc.hi.cc.u32 %r1659, %r31664, %r31665, %r2606;
	// end inline asm
	// begin inline asm
	mad.lo.cc.u32 %r1663, %r31665, %r31658, %r1631;
	// end inline asm
	// begin inline asm
	madc.hi.cc.u32 %r1667, %r31665, %r31658, %r1635;
	// end inline asm
	// begin inline asm
	madc.lo.cc.u32 %r1671, %r31665, %r31660, %r1639;
	// end inline asm
	// begin inline asm
	madc.hi.cc.u32 %r1675, %r31665, %r31660, %r1643;
	// end inline asm
	// begin inline asm
	madc.lo.cc.u32 %r1679, %r31665, %r31662, %r1647;
	// end inline asm
	// begin inline asm
	madc.hi.cc.u32 %r1683, %r31665, %r31662, %r1651;
	// end inline asm
	// begin inline asm
	madc.lo.cc.u32 %r1687, %r31665, %r31664, %r1655;
	// end inline asm
	// begin inline asm
	madc.hi.cc.u32 %r1691, %r31665, %r31664, %r1659;
	// end inline asm
	// begin inline asm
	addc.cc.u32 %r1695, %r2606, %r2606;
	// end inline asm
	// begin inline asm
	mad.lo.cc.u32 %r1698, %r31658, %r31658, %r2606;
	// end inline asm
	// begin inline asm
	madc.hi.cc.u32 %r1702, %r31658, %r31658, %r1462;
	// end inline asm
	// begin inline asm
	madc.lo.cc.u32 %r1706, %r31658, %r31660, %r1466;
	// end inline asm
	// begin inline asm
	madc.hi.cc.u32 %r1710, %r31658, %r31660, %r1529;
	// end inline asm
	// begin inline asm
	madc.lo.cc.u32 %r1714, %r31658, %r31662, %r1533;
	// end inline asm
	// begin inline asm
	madc.hi.cc.u32 %r1718, %r31658, %r31662, %r1596;
	// end inline asm
	// begin inline asm
	madc.lo.cc.u32 %r1722, %r31658, %r31664, %r1600;
	// end inline asm
	// begin inline asm
	madc.hi.cc.u32 %r1726, %r31658, %r31664, %r1663;
	// end inline asm
	// begin inline asm
	addc.cc.u32 %r1730, %r1667, %r2606;
	// end inline asm
	// begin inline asm
	addc.cc.u32 %r1733, %r1671, %r2606;
	// end inline asm
	// begin inline asm
	addc.cc.u32 %r1736, %r2606, %r2606;
	// end inline asm
	// begin inline asm
	mad.lo.cc.u32 %r1739, %r31659, %r31659, %r1706;
	// end inline asm
	// begin inline asm
	madc.hi.cc.u32 %r1743, %r31659, %r31659, %r1710;
	// end inline asm
	// begin inline asm
	madc.lo.cc.u32 %r1747, %r31659, %r31661, %r1714;
	// end inline asm
	// begin inline asm
	madc.hi.cc.u32 %r1751, %r31659, %r31661, %r1718;
	// end inline asm
	// begin inline asm
	madc.lo.cc.u32 %r1755, %r31659, %r31663, %r1722;
	// end inline asm
	// begin inline asm
	madc.hi.cc.u32 %r1759, %r31659, %r31663, %r1726;
	// end inline asm
	// begin inline asm
	madc.lo.cc.u32 %r1763, %r31659, %r31665, %r1730;
	// end inline asm
	// begin inline asm
	madc.hi.cc.u32 %r1767, %r31659, %r31665, %r1733;
	// end inline asm
	// begin inline asm
	addc.cc.u32 %r1771, %r1736, %r2606;
	// end inline asm
	// begin inline asm
	mad.lo.cc.u32 %r1774, %r31660, %r31658, %r1739;
	// end inline asm
	// begin inline asm
	madc.hi.cc.u32 %r1778, %r31660, %r31658, %r1743;
	// end inline asm
	// begin inline asm
	madc.lo.cc.u32 %r1782, %r31660, %r31660, %r1747;
	// end inline asm
	// begin inline asm
	madc.hi.cc.u32 %r1786, %r31660, %r31660, %r1751;
	// end inline asm
	// begin inline asm
	madc.lo.cc.u32 %r1790, %r31660, %r31662, %r1755;
	// end inline asm
	// begin inline asm
	madc.hi.cc.u32 %r1794, %r31660, %r31662, %r1759;
	// end inline asm
	// begin inline asm
	madc.lo.cc.u32 %r1798, %r31660, %r31664, %r1763;
	// end inline asm
	// begin inline asm
	madc.hi.cc.u32 %r1802, %r31660, %r31664, %r1767;
	// end inline asm
	// begin inline asm
	addc.cc.u32 %r1806, %r1675, %r1771;
	// end inline asm
	// begin inline asm
	addc.cc.u32 %r1809, %r1679, %r2606;
	// end inline asm
	// begin inline asm
	addc.cc.u32 %r1812, %r2606, %r2606;
	// end inline asm
	// begin inline asm
	mad.lo.cc.u32 %r1815, %r31661, %r31659, %r1782;
	// end inline asm
	// begin inline asm
	madc.hi.cc.u32 %r1819, %r31661, %r31659, %r1786;
	// end inline asm
	// begin inline asm
	madc.lo.cc.u32 %r1823, %r31661, %r31661, %r1790;
	// end inline asm
	// begin inline asm
	madc.hi.cc.u32 %r1827, %r31661, %r31661, %r1794;
	// end inline asm
	// begin inline asm
	madc.lo.cc.u32 %r1831, %r31661, %r31663, %r1798;
	// end inline asm
	// begin inline asm
	madc.hi.cc.u32 %r1835, %r31661, %r31663, %r1802;
	// end inline asm
	// begin inline asm
	madc.lo.cc.u32 %r1839, %r31661, %r31665, %r1806;
	// end inline asm
	// begin inline asm
	madc.hi.cc.u32 %r1843, %r31661, %r31665, %r1809;
	// end inline asm
	// begin inline asm
	addc.cc.u32 %r1847, %r1812, %r2606;
	// end inline asm
	// begin inline asm
	mad.lo.cc.u32 %r1850, %r31662, %r31658, %r1815;
	// end inline asm
	// begin inline asm
	madc.hi.cc.u32 %r1854, %r31662, %r31658, %r1819;
	// end inline asm
	// begin inline asm
	madc.lo.cc.u32 %r1858, %r31662, %r31660, %r1823;
	// end inline asm
	// begin inline asm
	madc.hi.cc.u32 %r1862, %r31662, %r31660, %r1827;
	// end inline asm
	// begin inline asm
	madc.lo.cc.u32 %r1866, %r31662, %r31662, %r1831;
	// end inline asm
	// begin inline asm
	madc.hi.cc.u32 %r1870, %r31662, %r31662, %r1835;
	// end inline asm
	// begin inline asm
	madc.lo.cc.u32 %r1874, %r31662, %r31664, %r1839;
	// end inline asm
	// begin inline asm
	madc.hi.cc.u32 %r1878, %r31662, %r31664, %r1843;
	// end inline asm
	// begin inline asm
	addc.cc.u32 %r1882, %r1683, %r1847;
	// end inline asm
	// begin inline asm
	addc.cc.u32 %r1885, %r1687, %r2606;
	// end inline asm
	// begin inline asm
	addc.cc.u32 %r1888, %r2606, %r2606;
	// end inline asm
	// begin inline asm
	mad.lo.cc.u32 %r1891, %r31663, %r31659, %r1858;
	// end inline asm
	// begin inline asm
	madc.hi.cc.u32 %r1895, %r31663, %r31659, %r1862;
	// end inline asm
	// begin inline asm
	madc.lo.cc.u32 %r1899, %r31663, %r31661, %r1866;
	// end inline asm
	// begin inline asm
	madc.hi.cc.u32 %r1903, %r31663, %r31661, %r1870;
	// end inline asm
	// begin inline asm
	madc.lo.cc.u32 %r1907, %r31663, %r31663, %r1874;
	// end inline asm
	// begin inline asm
	madc.hi.cc.u32 %r1911, %r31663, %r31663, %r1878;
	// end inline asm
	// begin inline asm
	madc.lo.cc.u32 %r1915, %r31663, %r31665, %r1882;
	// end inline asm
	// begin inline asm
	madc.hi.cc.u32 %r1919, %r31663, %r31665, %r1885;
	// end inline asm
	// begin inline asm
	addc.cc.u32 %r1923, %r1888, %r2606;
	// end inline asm
	// begin inline asm
	mad.lo.cc.u32 %r1926, %r31664, %r31658, %r1891;
	// end inline asm
	// begin inline asm
	madc.hi.cc.u32 %r1930, %r31664, %r31658, %r1895;
	// end inline asm
	// begin inline asm
	madc.lo.cc.u32 %r1934, %r31664, %r31660, %r1899;
	// end inline asm
	// begin inline asm
	madc.hi.cc.u32 %r1938, %r31664, %r31660, %r1903;
	// end inline asm
	// begin inline asm
	madc.lo.cc.u32 %r1942, %r31664, %r31662, %r1907;
	// end inline asm
	// begin inline asm
	madc.hi.cc.u32 %r1946, %r31664, %r31662, %r1911;
	// end inline asm
	// begin inline asm
	madc.lo.cc.u32 %r1950, %r31664, %r31664, %r1915;
	// end inline asm
	// begin inline asm
	madc.hi.cc.u32 %r1954, %r31664, %r31664, %r1919;
	// end inline asm
	// begin inline asm
	addc.cc.u32 %r1958, %r1691, %r1923;
	// end inline asm
	// begin inline asm
	addc.cc.u32 %r1961, %r1695, %r2606;
	// end inline asm
	// begin inline asm
	addc.cc.u32 %r1964, %r2606, %r2606;
	// end inline asm
	// begin inline asm
	mad.lo.cc.u32 %r1967, %r31665, %r31659, %r1934;
	// end inline asm
	// begin inline asm
	madc.hi.cc.u32 %r1971, %r31665, %r31659, %r1938;
	// end inline asm
	// begin inline asm
	madc.lo.cc.u32 %r1975, %r31665, %r31661, %r1942;
	// end inline asm
	// begin inline asm
	madc.hi.cc.u32 %r1979, %r31665, %r31661, %r1946;
	// end inline asm
	// begin inline asm
	madc.lo.cc.u32 %r1983, %r31665, %r31663, %r1950;
	// end inline asm
	// begin inline asm
	madc.hi.cc.u32 %r1987, %r31665, %r31663, %r1954;
	// end inline asm
	// begin inline asm
	madc.lo.cc.u32 %r1991, %r31665, %r31665, %r1958;
	// end inline asm
	// begin inline asm
	madc.hi.cc.u32 %r1995, %r31665, %r31665, %r1961;
	// end inline asm
	mov.b32 	%r2609, -1;
	// begin inline asm
	add.cc.u32 %r1999, %r2606, %r2609;
	// end inline asm
	// begin inline asm
	addc.cc.u32 %r2002, %r1698, %r2606;
	// end inline asm
	// begin inline asm
	addc.u32 %r2005, %r2606, %r2606;
	// end inline asm
	mul.lo.s32 	%r2072, %r2002, -460954743;
	ld.const.u32 	%r57, [ag_types__impls__ark_ff__fields__models__fp__Fp_ark_ff__fields__models__fp__montgomery_backend__MontBackend_ark_bn254__fields__fq__FqConfig__4___4__P];
	// begin inline asm
	mad.lo.cc.u32 %r2008, %r2072, %r57, %r2002;
	// end inline asm
	// begin inline asm
	madc.hi.cc.u32 %r2012, %r2072, %r57, %r1702;
	// end inline asm
	ld.const.u32 	%r58, [ag_types__impls__ark_ff__fields__models__fp__Fp_ark_ff__fields__models__fp__montgomery_backend__MontBackend_ark_bn254__fields__fq__FqConfig__4___4__P+8];
	// begin inline asm
	madc.lo.cc.u32 %r2016, %r2072, %r58, %r1774;
	// end inline asm
	// begin inline asm
	madc.hi.cc.u32 %r2020, %r2072, %r58, %r1778;
	// end inline asm
	ld.const.u32 	%r59, [ag_types__impls__ark_ff__fields__models__fp__Fp_ark_ff__fields__models__fp__montgomery_backend__MontBackend_ark_bn254__fields__fq__FqConfig__4___4__P+16];
	// begin inline asm
	madc.lo.cc.u32 %r2024, %r2072, %r59, %r1850;
	// end inline asm
	// begin inline asm
	madc.hi.cc.u32 %r2028, %r2072, %r59, %r1854;
	// end inline asm
	ld.const.u32 	%r60, [ag_types__impls__ark_ff__fields__models__fp__Fp_ark_ff__fields__models__fp__montgomery_backend__MontBackend_ark_bn254__fields__fq__FqConfig__4___4__P+24];
	// begin inline asm
	madc.lo.cc.u32 %r2032, %r2072, %r60, %r1926;
	// end inline asm
	// begin inline asm
	madc.hi.cc.u32 %r2036, %r2072, %r60, %r1930;
	// end inline asm
	// begin inline asm
	addc.cc.u32 %r2040, %r2606, %r2606;
	// end inline asm
	ld.const.u32 	%r61, [ag_types__impls__ark_ff__fields__models__fp__Fp_ark_ff__fields__models__fp__montgomery_backend__MontBackend_ark_bn254__fields__fq__FqConfig__4___4__P+4];
	// begin inline asm
	mad.lo.cc.u32 %r2043, %r2072, %r61, %r2606;
	// end inline asm
	// begin inline asm
	madc.hi.cc.u32 %r2047, %r2072, %r61, %r2606;
	// end inline asm
	ld.const.u32 	%r62, [ag_types__impls__ark_ff__fields__models__fp__Fp_ark_ff__fields__models__fp__montgomery_backend__MontBackend_ark_bn254__fields__fq__FqConfig__4___4__P+12];
	// begin inline asm
	madc.lo.cc.u32 %r2051, %r2072, %r62, %r2606;
	// end inline asm
	// begin inline asm
	madc.hi.cc.u32 %r2055, %r2072, %r62, %r2606;
	// end inline asm
	ld.const.u32 	%r63, [ag_types__impls__ark_ff__fields__models__fp__Fp_ark_ff__fields__models__fp__montgomery_backend__MontBackend_ark_bn254__fields__fq__FqConfig__4___4__P+20];
	// begin inline asm
	madc.lo.cc.u32 %r2059, %r2072, %r63, %r2606;
	// end inline asm
	// begin inline asm
	madc.hi.cc.u32 %r2063, %r2072, %r63, %r2606;
	// end inline asm
	ld.const.u32 	%r64, [ag_types__impls__ark_ff__fields__models__fp__Fp_ark_ff__fields__models__fp__montgomery_backend__MontBackend_ark_bn254__fields__fq__FqConfig__4___4__P+28];
	// begin inline asm
	madc.lo.cc.u32 %r2067, %r2072, %r64, %r2606;
	// end inline asm
	// begin inline asm
	madc.hi.cc.u32 %r2071, %r2072, %r64, %r2606;
	// end inline asm
	// begin inline asm
	add.cc.u32 %r2075, %r2005, %r2609;
	// end inline asm
	// begin inline asm
	addc.cc.u32 %r2078, %r2043, %r2012;
	// end inline asm
	// begin inline asm
	addc.u32 %r2081, %r2606, %r2606;
	// end inline asm
	mul.lo.s32 	%r2148, %r2078, -460954743;
	// begin inline asm
	mad.lo.cc.u32 %r2084, %r2148, %r57, %r2078;
	// end inline asm
	// begin inline asm
	madc.hi.cc.u32 %r2088, %r2148, %r57, %r2047;
	// end inline asm
	// begin inline asm
	madc.lo.cc.u32 %r2092, %r2148, %r58, %r2051;
	// end inline asm
	// begin inline asm
	madc.hi.cc.u32 %r2096, %r2148, %r58, %r2055;
	// end inline asm
	// begin inline asm
	madc.lo.cc.u32 %r2100, %r2148, %r59, %r2059;
	// end inline asm
	// begin inline asm
	madc.hi.cc.u32 %r2104, %r2148, %r59, %r2063;
	// end inline asm
	// begin inline asm
	madc.lo.cc.u32 %r2108, %r2148, %r60, %r2067;
	// end inline asm
	// begin inline asm
	madc.hi.cc.u32 %r2112, %r2148, %r60, %r2071;
	// end inline asm
	// begin inline asm
	addc.cc.u32 %r2116, %r2606, %r2606;
	// end inline asm
	// begin inline asm
	mad.lo.cc.u32 %r2119, %r2148, %r61, %r2016;
	// end inline asm
	// begin inline asm
	madc.hi.cc.u32 %r2123, %r2148, %r61, %r2020;
	// end inline asm
	// begin inline asm
	madc.lo.cc.u32 %r2127, %r2148, %r62, %r2024;
	// end inline asm
	// begin inline asm
	madc.hi.cc.u32 %r2131, %r2148, %r62, %r2028;
	// end inline asm
	// begin inline asm
	madc.lo.cc.u32 %r2135, %r2148, %r63, %r2032;
	// end inline asm
	// begin inline asm
	madc.hi.cc.u32 %r2139, %r2148, %r63, %r2036;
	// end inline asm
	// begin inline asm
	madc.lo.cc.u32 %r2143, %r2148, %r64, %r2040;
	// end inline asm
	// begin inline asm
	madc.hi.cc.u32 %r2147, %r2148, %r64, %r2606;
	// end inline asm
	// begin inline asm
	add.cc.u32 %r2151, %r2081, %r2609;
	// end inline asm
	// begin inline asm
	addc.cc.u32 %r2154, %r2119, %r2088;
	// end inline asm
	// begin inline asm
	addc.u32 %r2157, %r2606, %r2606;
	// end inline asm
	mul.lo.s32 	%r2224, %r2154, -460954743;
	// begin inline asm
	mad.lo.cc.u32 %r2160, %r2224, %r57, %r2154;
	// end inline asm
	// begin inline asm
	madc.hi.cc.u32 %r2164, %r2224, %r57, %r2123;
	// end inline asm
	// begin inline asm
	madc.lo.cc.u32 %r2168, %r2224, %r58, %r2127;
	// end inline asm
	// begin inline asm
	madc.hi.cc.u32 %r2172, %r2224, %r58, %r2131;
	// end inline asm
	// begin inline asm
	madc.lo.cc.u32 %r2176, %r2224, %r59, %r2135;
	// end inline asm
	// begin inline asm
	madc.hi.cc.u32 %r2180, %r2224, %r59, %r2139;
	// end inline asm
	// begin inline asm
	madc.lo.cc.u32 %r2184, %r2224, %r60, %r2143;
	// end inline asm
	// begin inline asm
	madc.hi.cc.u32 %r2188, %r2224, %r60, %r2147;
	// end inline asm
	// begin inline asm
	addc.cc.u32 %r2192, %r2606, %r2606;
	// end inline asm
	// begin inline asm
	mad.lo.cc.u32 %r2195, %r2224, %r61, %r2092;
	// end inline asm
	// begin inline asm
	madc.hi.cc.u32 %r2199, %r2224, %r61, %r2096;
	// end inline asm
	// begin inline asm
	madc.lo.cc.u32 %r2203, %r2224, %r62, %r2100;
	// end inline asm
	// begin inline asm
	madc.hi.cc.u32 %r2207, %r2224, %r62, %r2104;
	// end inline asm
	// begin inline asm
	madc.lo.cc.u32 %r2211, %r2224, %r63, %r2108;
	// end inline asm
	// begin inline asm
	madc.hi.cc.u32 %r2215, %r2224, %r63, %r2112;
	// end inline asm
	// begin inline asm
	madc.lo.cc.u32 %r2219, %r2224, %r64, %r2116;
	// end inline asm
	// begin inline asm
	madc.hi.cc.u32 %r2223, %r2224, %r64, %r2606;
	// end inline asm
	// begin inline asm
	add.cc.u32 %r2227, %r2157, %r2609;
	// end inline asm
	// begin inline asm
	addc.cc.u32 %r2230, %r2195, %r2164;
	// end inline asm
	// begin inline asm
	addc.u32 %r2233, %r2606, %r2606;
	// end inline asm
	mul.lo.s32 	%r2300, %r2230, -460954743;
	// begin inline asm
	mad.lo.cc.u32 %r2236, %r2300, %r57, %r2230;
	// end inline asm
	// begin inline asm
	madc.hi.cc.u32 %r2240, %r2300, %r57, %r2199;
	// end inline asm
	// begin inline asm
	madc.lo.cc.u32 %r2244, %r2300, %r58, %r2203;
	// end inline asm
	// begin inline asm
	madc.hi.cc.u32 %r2248, %r2300, %r58, %r2207;
	// end inline asm
	// begin inline asm
	madc.lo.cc.u32 %r2252, %r2300, %r59, %r2211;
	// end inline asm
	// begin inline asm
	madc.hi.cc.u32 %r2256, %r2300, %r59, %r2215;
	// end inline asm
	// begin inline asm
	madc.lo.cc.u32 %r2260, %r2300, %r60, %r2219;
	// end inline asm
	// begin inline asm
	madc.hi.cc.u32 %r2264, %r2300, %r60, %r2223;
	// end inline asm
	// begin inline asm
	addc.cc.u32 %r2268, %r2606, %r2606;
	// end inline asm
	// begin inline asm
	mad.lo.cc.u32 %r2271, %r2300, %r61, %r2168;
	// end inline asm
	// begin inline asm
	madc.hi.cc.u32 %r2275, %r2300, %r61, %r2172;
	// end inline asm
	// begin inline asm
	madc.lo.cc.u32 %r2279, %r2300, %r62, %r2176;
	// end inline asm
	// begin inline asm
	madc.hi.cc.u32 %r2283, %r2300, %r62, %r2180;
	// end inline asm
	// begin inline asm
	madc.lo.cc.u32 %r2287, %r2300, %r63, %r2184;
	// end inline asm
	// begin inline asm
	madc.hi.cc.u32 %r2291, %r2300, %r63, %r2188;
	// end inline asm
	// begin inline asm
	madc.lo.cc.u32 %r2295, %r2300, %r64, %r2192;
	// end inline asm
	// begin inline asm
	madc.hi.cc.u32 %r2299, %r2300, %r64, %r2606;
	// end inline asm
	// begin inline asm
	add.cc.u32 %r2303, %r2233, %r2609;
	// end inline asm
	// begin inline asm
	addc.cc.u32 %r2306, %r2271, %r2240;
	// end inline asm
	// begin inline asm
	addc.u32 %r2309, %r2606, %r2606;
	// end inline asm
	mul.lo.s32 	%r2376, %r2306, -460954743;
	// begin inline asm
	mad.lo.cc.u32 %r2312, %r2376, %r57, %r2306;
	// end inline asm
	// begin inline asm
	madc.hi.cc.u32 %r2316, %r2376, %r57, %r2275;
	// end inline asm
	// begin inline asm
	madc.lo.cc.u32 %r2320, %r2376, %r58, %r2279;
	// end inline asm
	// begin inline asm
	madc.hi.cc.u32 %r2324, %r2376, %r58, %r2283;
	// end inline asm
	// begin inline asm
	madc.lo.cc.u32 %r2328, %r2376, %r59, %r2287;
	// end inline asm
	// begin inline asm
	madc.hi.cc.u32 %r2332, %r2376, %r59, %r2291;
	// end inline asm
	// begin inline asm
	madc.lo.cc.u32 %r2336, %r2376, %r60, %r2295;
	// end inline asm
	// begin inline asm
	madc.hi.cc.u32 %r2340, %r2376, %r60, %r2299;
	// end inline asm
	// begin inline asm
	addc.cc.u32 %r2344, %r2606, %r2606;
	// end inline asm
	// begin inline asm
	mad.lo.cc.u32 %r2347, %r2376, %r61, %r2244;
	// end inline asm
	// begin inline asm
	madc.hi.cc.u32 %r2351, %r2376, %r61, %r2248;
	// end inline asm
	// begin inline asm
	madc.lo.cc.u32 %r2355, %r2376, %r62, %r2252;
	// end inline asm
	// begin inline asm
	madc.hi.cc.u32 %r2359, %r2376, %r62, %r2256;
	// end inline asm
	// begin inline asm
	madc.lo.cc.u32 %r2363, %r2376, %r63, %r2260;
	// end inline asm
	// begin inline asm
	madc.hi.cc.u32 %r2367, %r2376, %r63, %r2264;
	// end inline asm
	// begin inline asm
	madc.lo.cc.u32 %r2371, %r2376, %r64, %r2268;
	// end inline asm
	// begin inline asm
	madc.hi.cc.u32 %r2375, %r2376, %r64, %r2606;
	// end inline asm
	// begin inline asm
	add.cc.u32 %r2379, %r2309, %r2609;
	// end inline asm
	// begin inline asm
	addc.cc.u32 %r2382, %r2347, %r2316;
	// end inline asm
	// begin inline asm
	addc.u32 %r2385, %r2606, %r2606;
	// end inline asm
	mul.lo.s32 	%r2452, %r2382, -460954743;
	// begin inline asm
	mad.lo.cc.u32 %r2388, %r2452, %r57, %r2382;
	// end inline asm
	// begin inline asm
	madc.hi.cc.u32 %r2392, %r2452, %r57, %r2351;
	// end inline asm
	// begin inline asm
	madc.lo.cc.u32 %r2396, %r2452, %r58, %r2355;
	// end inline asm
	// begin inline asm
	madc.hi.cc.u32 %r2400, %r2452, %r58, %r2359;
	// end inline asm
	// begin inline asm
	madc.lo.cc.u32 %r2404, %r2452, %r59, %r2363;
	// end inline asm
	// begin inline asm
	madc.hi.cc.u32 %r2408, %r2452, %r59, %r2367;
	// end inline asm
	// begin inline asm
	madc.lo.cc.u32 %r2412, %r2452, %r60, %r2371;
	// end inline asm
	// begin inline asm
	madc.hi.cc.u32 %r2416, %r2452, %r60, %r2375;
	// end inline asm
	// begin inline asm
	addc.cc.u32 %r2420, %r2606, %r2606;
	// end inline asm
	// begin inline asm
	mad.lo.cc.u32 %r2423, %r2452, %r61, %r2320;
	// end inline asm
	// begin inline asm
	madc.hi.cc.u32 %r2427, %r2452, %r61, %r2324;
	// end inline asm
	// begin inline asm
	madc.lo.cc.u32 %r2431, %r2452, %r62, %r2328;
	// end inline asm
	// begin inline asm
	madc.hi.cc.u32 %r2435, %r2452, %r62, %r2332;
	// end inline asm
	// begin inline asm
	madc.lo.cc.u32 %r2439, %r2452, %r63, %r2336;
	// end inline asm
	// begin inline asm
	madc.hi.cc.u32 %r2443, %r2452, %r63, %r2340;
	// end inline asm
	// begin inline asm
	madc.lo.cc.u32 %r2447, %r2452, %r64, %r2344;
	// end inline asm
	// begin inline asm
	madc.hi.cc.u32 %r2451, %r2452, %r64, %r2606;
	// end inline asm
	// begin inline asm
	add.cc.u32 %r2455, %r2385, %r2609;
	// end inline asm
	// begin inline asm
	addc.cc.u32 %r2458, %r2423, %r2392;
	// end inline asm
	// begin inline asm
	addc.u32 %r2461, %r2606, %r2606;
	// end inline asm
	mul.lo.s32 	%r2528, %r2458, -460954743;
	// begin inline asm
	mad.lo.cc.u32 %r2464, %r2528, %r57, %r2458;
	// end inline asm
	// begin inline asm
	madc.hi.cc.u32 %r2468, %r2528, %r57, %r2427;
	// end inline asm
	// begin inline asm
	madc.lo.cc.u32 %r2472, %r2528, %r58, %r2431;
	// end inline asm
	// begin inline asm
	madc.hi.cc.u32 %r2476, %r2528, %r58, %r2435;
	// end inline asm
	// begin inline asm
	madc.lo.cc.u32 %r2480, %r2528, %r59, %r2439;
	// end inline asm
	// begin inline asm
	madc.hi.cc.u32 %r2484, %r2528, %r59, %r2443;
	// end inline asm
	// begin inline asm
	madc.lo.cc.u32 %r2488, %r2528, %r60, %r2447;
	// end inline asm
	// begin inline asm
	madc.hi.cc.u32 %r2492, %r2528, %r60, %r2451;
	// end inline asm
	// begin inline asm
	addc.cc.u32 %r2496, %r2606, %r2606;
	// end inline asm
	// begin inline asm
	mad.lo.cc.u32 %r2499, %r2528, %r61, %r2396;
	// end inline asm
	// begin inline asm
	madc.hi.cc.u32 %r2503, %r2528, %r61, %r2400;
	// end inline asm
	// begin inline asm
	madc.lo.cc.u32 %r2507, %r2528, %r62, %r2404;
	// end inline asm
	// begin inline asm
	madc.hi.cc.u32 %r2511, %r2528, %r62, %r2408;
	// end inline asm
	// begin inline asm
	madc.lo.cc.u32 %r2515, %r2528, %r63, %r2412;
	// end inline asm
	// begin inline asm
	madc.hi.cc.u32 %r2519, %r2528, %r63, %r2416;
	// end inline asm
	// begin inline asm
	madc.lo.cc.u32 %r2523, %r2528, %r64, %r2420;
	// end inline asm
	// begin inline asm
	madc.hi.cc.u32 %r2527, %r2528, %r64, %r2606;
	// end inline asm
	// begin inline asm
	add.cc.u32 %r2531, %r2461, %r2609;
	// end inline asm
	// begin inline asm
	addc.cc.u32 %r2534, %r2499, %r2468;
	// end inline asm
	// begin inline asm
	addc.u32 %r2537, %r2606, %r2606;
	// end inline asm
	mul.lo.s32 	%r2604, %r2534, -460954743;
	// begin inline asm
	mad.lo.cc.u32 %r2540, %r2604, %r57, %r2534;
	// end inline asm
	// begin inline asm
	madc.hi.cc.u32 %r2544, %r2604, %r57, %r2503;
	// end inline asm
	// begin inline asm
	madc.lo.cc.u32 %r2548, %r2604, %r58, %r2507;
	// end inline asm
	// begin inline asm
	madc.hi.cc.u32 %r2552, %r2604, %r58, %r2511;
	// end inline asm
	// begin inline asm
	madc.lo.cc.u32 %r2556, %r2604, %r59, %r2515;
	// end inline asm
	// begin inline asm
	madc.hi.cc.u32 %r2560, %r2604, %r59, %r2519;
	// end inline asm
	// begin inline asm
	madc.lo.cc.u32 %r2564, %r2604, %r60, %r2523;
	// end inline asm
	// begin inline asm
	madc.hi.cc.u32 %r2568, %r2604, %r60, %r2527;
	// end inline asm
	// begin inline asm
	addc.cc.u32 %r2572, %r2606, %r2606;
	// end inline asm
	// begin inline asm
	mad.lo.cc.u32 %r2575, %r2604, %r61, %r2472;
	// end inline asm
	// begin inline asm
	madc.hi.cc.u32 %r2579, %r2604, %r61, %r2476;
	// end inline asm
	// begin inline asm
	madc.lo.cc.u32 %r2583, %r2604, %r62, %r2480;
	// end inline asm
	// begin inline asm
	madc.hi.cc.u32 %r2587, %r2604, %r62, %r2484;
	// end inline asm
	// begin inline asm
	madc.lo.cc.u32 %r2591, %r2604, %r63, %r2488;
	// end inline asm
	// begin inline asm
	madc.hi.cc.u32 %r2595, %r2604, %r63, %r2492;
	// end inline asm
	// begin inline asm
	madc.lo.cc.u32 %r2599, %r2604, %r64, %r2496;
	// end inline asm
	// begin inline asm
	madc.hi.cc.u32 %r2603, %r2604, %r64, %r2606;
	// end inline asm
	// begin inline asm
	add.cc.u32 %r2607, %r2537, %r2609;
	// end inline asm
	// begin inline asm
	addc.cc.u32 %r2610, %r2575, %r2544;
	// end inline asm
	// begin inline asm
	addc.cc.u32 %r2613, %r2579, %r2548;
	// end inline asm
	// begin inline asm
	addc.cc.u32 %r2616, %r2583, %r2552;
	// end inline asm
	// begin inline asm
	addc.cc.u32 %r2619, %r2587, %r2556;
	// end inline asm
	// begin inline asm
	addc.cc.u32 %r2622, %r2591, %r2560;
	// end inline asm
	// begin inline asm
	addc.cc.u32 %r2625, %r2595, %r2564;
	// end inline asm
	// begin inline asm
	addc.cc.u32 %r2628, %r2599, %r2568;
	// end inline asm
	// begin inline asm
	addc.cc.u32 %r2631, %r2603, %r2572;
	// end inline asm
	// begin inline asm
	add.cc.u32 %r31313, %r1967, %r2610;
	// end inline asm
	// begin inline asm
	addc.cc.u32 %r31312, %r1971, %r2613;
	// end inline asm
	// begin inline asm
	addc.cc.u32 %r31311, %r1975, %r2616;
	// end inline asm
	// begin inline asm
	addc.cc.u32 %r31310, %r1979, %r2619;
	// end inline asm
	// begin inline asm
	addc.cc.u32 %r31309, %r1983, %r2622;
	// end inline asm
	// begin inline asm
	addc.cc.u32 %r31308, %r1987, %r2625;
	// end inline asm
	// begin inline asm
	addc.cc.u32 %r31307, %r1991, %r2628;
	// end inline asm
	// begin inline asm
	addc.u32 %r31306, %r1995, %r2631;
	// end inline asm
	setp.gt.u32 	%p35, %r31306, %r64;
	@%p35 bra 	$L__BB1_16;
	setp.lt.u32 	%p36, %r31306, %r64;
	@%p36 bra 	$L__BB1_17;
	setp.gt.u32 	%p37, %r31307, %r60;
	@%p37 bra 	$L__BB1_16;
	setp.lt.u32 	%p38, %r31307, %r60;
	@%p38 bra 	$L__BB1_17;
	setp.gt.u32 	%p39, %r31308, %r63;
	@%p39 bra 	$L__BB1_16;
	setp.lt.u32 	%p40, %r31308, %r63;
	@%p40 bra 	$L__BB1_17;
	setp.gt.u32 	%p41, %r31309, %r59;
	@%p41 bra 	$L__BB1_16;
	setp.lt.u32 	%p42, %r31309, %r59;
	@%p42 bra 	$L__BB1_17;
	setp.gt.u32 	%p43, %r31310, %r62;
	@%p43 bra 	$L__BB1_16;
	setp.lt.u32 	%p44, %r31310, %r62;
	@%p44 bra 	$L__BB1_17;
	setp.gt.u32 	%p45, %r31311, %r58;
	@%p45 bra 	$L__BB1_16;
	setp.lt.u32 	%p46, %r31311, %r58;
	@%p46 bra 	$L__BB1_17;
	setp.gt.u32 	%p47, %r31312, %r61;
	@%p47 bra 	$L__BB1_16;
	setp.lt.u32 	%p48, %r31312, %r61;
	setp.lt.u32 	%p49, %r31313, %r57;
	or.pred  	%p50, %p48, %p49;
	@%p50 bra 	$L__BB1_17;
$L__BB1_16:
	// begin inline asm
	sub.cc.u32 %r31313, %r31313, %r57;
subc.cc.u32 %r31312, %r31312, %r61;
subc.cc.u32 %r31311, %r31311, %r58;
subc.cc.u32 %r31310, %r31310, %r62;
subc.cc.u32 %r31309, %r31309, %r59;
subc.cc.u32 %r31308, %r31308, %r63;
subc.cc.u32 %r31307, %r31307, %r60;
subc.u32 %r31306, %r31306, %r64;

	// end inline asm
$L__BB1_17:
	mov.b32 	%r3858, 0;
	// begin inline asm
	mad.lo.cc.u32 %r2682, %r1415, %r1416, %r3858;
	// end inline asm
	// begin inline asm
	madc.hi.cc.u32 %r2686, %r1415, %r1416, %r3858;
	// end inline asm
	// begin inline asm
	madc.lo.cc.u32 %r2690, %r1415, %r1418, %r3858;
	// end inline asm
	// begin inline asm
	madc.hi.cc.u32 %r2694, %r1415, %r1418, %r3858;
	// end inline asm
	// begin inline asm
	madc.lo.cc.u32 %r2698, %r1415, %r1420, %r3858;
	// end inline asm
	// begin inline asm
	madc.hi.cc.u32 %r2702, %r1415, %r1420, %r3858;
	// end inline asm
	// begin inline asm
	madc.lo.cc.u32 %r2706, %r1415, %r1422, %r3858;
	// end inline asm
	// begin inline asm
	madc.hi.cc.u32 %r2710, %r1415, %r1422, %r3858;
	// end inline asm
	// begin inline asm
	mad.lo.cc.u32 %r2714, %r1416, %r1415, %r2682;
	// end inline asm
	// begin inline asm
	madc.hi.cc.u32 %r2718, %r1416, %r1415, %r2686;
	// end inline asm
	// begin inline asm
	madc.lo.cc.u32 %r2722, %r1416, %r1417, %r2690;
	// end inline asm
	// begin inline asm
	madc.hi.cc.u32 %r2726, %r1416, %r1417, %r2694;
	// end inline asm
	// begin inline asm
	madc.lo.cc.u32 %r2730, %r1416, %r1419, %r2698;
	// end inline asm
	// begin inline asm
	madc.hi.cc.u32 %r2734, %r1416, %r1419, %r2702;
	// end inline asm
	// begin inline asm
	madc.lo.cc.u32 %r2738, %r1416, %r1421, %r2706;
	// end inline asm
	// begin inline asm
	madc.hi.cc.u32 %r2742, %r1416, %r1421, %r2710;
	// end inline asm
	// begin inline asm
	addc.cc.u32 %r2746, %r3858, %r3858;
	// end inline asm
	// begin inline asm
	mad.lo.cc.u32 %r2749, %r1417, %r1416, %r2722;
	// end inline asm
	// begin inline asm
	madc.hi.cc.u32 %r2753, %r1417, %r1416, %r2726;
	// end inline asm
	// begin inline asm
	madc.lo.cc.u32 %r2757, %r1417, %r1418, %r2730;
	// end inline asm
	// begin inline asm
	madc.hi.cc.u32 %r2761, %r1417, %r1418, %r2734;
	// end inline asm
	// begin inline asm
	madc.lo.cc.u32 %r2765, %r1417, %r1420, %r2738;
	// end inline asm
	// begin inline asm
	madc.hi.cc.u32 %r2769, %r1417, %r1420, %r2742;
	// end inline asm
	// begin inline asm
	madc.lo.cc.u32 %r2773, %r1417, %r1422, %r2746;
	// end inline asm
	// begin inline asm
	madc.hi.cc.u32 %r2777, %r1417, %r1422, %r3858;
	// end inline asm
	// begin inline asm
	mad.lo.cc.u32 %r2781, %r1418, %r1415, %r2749;
	// end inline asm
	// begin inline asm
	madc.hi.cc.u32 %r2785, %r1418, %r1415, %r2753;
	// end inline asm
	// begin inline asm
	madc.lo.cc.u32 %r2789, %r1418, %r1417, %r2757;
	// end inline asm
	// begin inline asm
	madc.hi.cc.u32 %r2793, %r1418, %r1417, %r2761;
	// end inline asm
	// begin inline asm
	madc.lo.cc.u32 %r2797, %r1418, %r1419, %r2765;
	// end inline asm
	// begin inline asm
	madc.hi.cc.u32 %r2801, %r1418, %r1419, %r2769;
	// end inline asm
	// begin inline asm
	madc.lo.cc.u32 %r2805, %r1418, %r1421, %r2773;
	// end inline asm
	// begin inline asm
	madc.hi.cc.u32 %r2809, %r1418, %r1421, %r2777;
	// end inline asm
	// begin inline asm
	addc.cc.u32 %r2813, %r3858, %r3858;
	// end inline asm
	// begin inline asm
	mad.lo.cc.u32 %r2816, %r1419, %r1416, %r2789;
	// end inline asm
	// begin inline asm
	madc.hi.cc.u32 %r2820, %r1419, %r1416, %r2793;
	// end inline asm
	// begin inline asm
	madc.lo.cc.u32 %r2824, %r1419, %r1418, %r2797;
	// end inline asm
	// begin inline asm
	madc.hi.cc.u32 %r2828, %r1419, %r1418, %r2801;
	// end inline asm
	// begin inline asm
	madc.lo.cc.u32 %r2832, %r1419, %r1420, %r2805;
	// end inline asm
	// begin inline asm
	madc.hi.cc.u32 %r2836, %r1419, %r1420, %r2809;
	// end inline asm
	// begin inline asm
	madc.lo.cc.u32 %r2840, %r1419, %r1422, %r2813;
	// end inline asm
	// begin inline asm
	madc.hi.cc.u32 %r2844, %r1419, %r1422, %r3858;
	// end inline asm
	// begin inline asm
	mad.lo.cc.u32 %r2848, %r1420, %r1415, %r2816;
	// end inline asm
	// begin inline asm
	madc.hi.cc.u32 %r2852, %r1420, %r1415, %r2820;
	// end inline asm
	// begin inline asm
	madc.lo.cc.u32 %r2856, %r1420, %r1417, %r2824;
	// end inline asm
	// begin inline asm
	madc.hi.cc.u32 %r2860, %r1420, %r1417, %r2828;
	// end inline asm
	// begin inline asm
	madc.lo.cc.u32 %r2864, %r1420, %r1419, %r2832;
	// end inline asm
	// begin inline asm
	madc.hi.cc.u32 %r2868, %r1420, %r1419, %r2836;
	// end inline asm
	// begin inline asm
	madc.lo.cc.u32 %r2872, %r1420, %r1421, %r2840;
	// end inline asm
	// begin inline asm
	madc.hi.cc.u32 %r2876, %r1420, %r1421, %r2844;
	// end inline asm
	// begin inline asm
	addc.cc.u32 %r2880, %r3858, %r3858;
	// end inline asm
	// begin inline asm
	mad.lo.cc.u32 %r2883, %r1421, %r1416, %r2856;
	// end inline asm
	// begin inline asm
	madc.hi.cc.u32 %r2887, %r1421, %r1416, %r2860;
	// end inline asm
	// begin inline asm
	madc.lo.cc.u32 %r2891, %r1421, %r1418, %r2864;
	// end inline asm
	// begin inline asm
	madc.hi.cc.u32 %r2895, %r1421, %r1418, %r2868;
	// end inline asm
	// begin inline asm
	madc.lo.cc.u32 %r2899, %r1421, %r1420, %r2872;
	// end inline asm
	// begin inline asm
	madc.hi.cc.u32 %r2903, %r1421, %r1420, %r2876;
	// end inline asm
	// begin inline asm
	madc.lo.cc.u32 %r2907, %r1421, %r1422, %r2880;
	// end inline asm
	// begin inline asm
	madc.hi.cc.u32 %r2911, %r1421, %r1422, %r3858;
	// end inline asm
	// begin inline asm
	mad.lo.cc.u32 %r2915, %r1422, %r1415, %r2883;
	// end inline asm
	// begin inline asm
	madc.hi.cc.u32 %r2919, %r1422, %r1415, %r2887;
	// end inline asm
	// begin inline asm
	madc.lo.cc.u32 %r2923, %r1422, %r1417, %r2891;
	// end inline asm
	// begin inline asm
	madc.hi.cc.u32 %r2927, %r1422, %r1417, %r2895;
	// end inline asm
	// begin inline asm
	madc.lo.cc.u32 %r2931, %r1422, %r1419, %r2899;
	// end inline asm
	// begin inline asm
	madc.hi.cc.u32 %r2935, %r1422, %r1419, %r2903;
	// end inline asm
	// begin inline asm
	madc.lo.cc.u32 %r2939, %r1422, %r1421, %r2907;
	// end inline asm
	// begin inline asm
	madc.hi.cc.u32 %r2943, %r1422, %r1421, %r2911;
	// end inline asm
	// begin inline asm
	addc.cc.u32 %r2947, %r3858, %r3858;
	// end inline asm
	// begin inline asm
	mad.lo.cc.u32 %r2950, %r1415, %r1415, %r3858;
	// end inline asm
	// begin inline asm
	madc.hi.cc.u32 %r2954, %r1415, %r1415, %r2714;
	// end inline asm
	// begin inline asm
	madc.lo.cc.u32 %r2958, %r1415, %r1417, %r2718;
	// end inline asm
	// begin inline asm
	madc.hi.cc.u32 %r2962, %r1415, %r1417, %r2781;
	// end inline asm
	// begin inline asm
	madc.lo.cc.u32 %r2966, %r1415, %r1419, %r2785;
	// end inline asm
	// begin inline asm
	madc.hi.cc.u32 %r2970, %r1415, %r1419, %r2848;
	// end inline asm
	// begin inline asm
	madc.lo.cc.u32 %r2974, %r1415, %r1421, %r2852;
	// end inline asm
	// begin inline asm
	madc.hi.cc.u32 %r2978, %r1415, %r1421, %r2915;
	// end inline asm
	// begin inline asm
	addc.cc.u32 %r2982, %r2919, %r3858;
	// end inline asm
	// begin inline asm
	addc.cc.u32 %r2985, %r2923, %r3858;
	// end inline asm
	// begin inline asm
	addc.cc.u32 %r2988, %r3858, %r3858;
	// end inline asm
	// begin inline asm
	mad.lo.cc.u32 %r2991, %r1416, %r1416, %r2958;
	// end inline asm
	// begin inline asm
	madc.hi.cc.u32 %r2995, %r1416, %r1416, %r2962;
	// end inline asm
	// begin inline asm
	madc.lo.cc.u32 %r2999, %r1416, %r1418, %r2966;
	// end inline asm
	// begin inline asm
	madc.hi.cc.u32 %r3003, %r1416, %r1418, %r2970;
	// end inline asm
	// begin inline asm
	madc.lo.cc.u32 %r3007, %r1416, %r1420, %r2974;
	// end inline asm
	// begin inline asm
	madc.hi.cc.u32 %r3011, %r1416, %r1420, %r2978;
	// end inline asm
	// begin inline asm
	madc.lo.cc.u32 %r3015, %r1416, %r1422, %r2982;
	// end inline asm
	// begin inline asm
	madc.hi.cc.u32 %r3019, %r1416, %r1422, %r2985;
	// end inline asm
	// begin inline asm
	addc.cc.u32 %r3023, %r2988, %r3858;
	// end inline asm
	// begin inline asm
	mad.lo.cc.u32 %r3026, %r1417, %r1415, %r2991;
	// end inline asm
	// begin inline asm
	madc.hi.cc.u32 %r3030, %r1417, %r1415, %r2995;
	// end inline asm
	// begin inline asm
	madc.lo.cc.u32 %r3034, %r1417, %r1417, %r2999;
	// end inline asm
	// begin inline asm
	madc.hi.cc.u32 %r3038, %r1417, %r1417, %r3003;
	// end inline asm
	// begin inline asm
	madc.lo.cc.u32 %r3042, %r1417, %r1419, %r3007;
	// end inline asm
	// begin inline asm
	madc.hi.cc.u32 %r3046, %r1417, %r1419, %r3011;
	// end inline asm
	// begin inline asm
	madc.lo.cc.u32 %r3050, %r1417, %r1421, %r3015;
	// end inline asm
	// begin inline asm
	madc.hi.cc.u32 %r3054, %r1417, %r1421, %r3019;
	// end inline asm
	// begin inline asm
	addc.cc.u32 %r3058, %r2927, %r3023;
	// end inline asm
	// begin inline asm
	addc.cc.u32 %r3061, %r2931, %r3858;
	// end inline asm
	// begin inline asm
	addc.cc.u32 %r3064, %r3858, %r3858;
	// end inline asm
	// begin inline asm
	mad.lo.cc.u32 %r3067, %r1418, %r1416, %r3034;
	// end inline asm
	// begin inline asm
	madc.hi.cc.u32 %r3071, %r1418, %r1416, %r3038;
	// end inline asm
	// begin inline asm
	madc.lo.cc.u32 %r3075, %r1418, %r1418, %r3042;
	// end inline asm
	// begin inline asm
	madc.hi.cc.u32 %r3079, %r1418, %r1418, %r3046;
	// end inline asm
	// begin inline asm
	madc.lo.cc.u32 %r3083, %r1418, %r1420, %r3050;
	// end inline asm
	// begin inline asm
	madc.hi.cc.u32 %r3087, %r1418, %r1420, %r3054;
	// end inline asm
	// begin inline asm
	madc.lo.cc.u32 %r3091, %r1418, %r1422, %r3058;
	// end inline asm
	// begin inline asm
	madc.hi.cc.u32 %r3095, %r1418, %r1422, %r3061;
	// end inline asm
	// begin inline asm
	addc.cc.u32 %r3099, %r3064, %r3858;
	// end inline asm
	// begin inline asm
	mad.lo.cc.u32 %r3102, %r1419, %r1415, %r3067;
	// end inline asm
	// begin inline asm
	madc.hi.cc.u32 %r3106, %r1419, %r1415, %r3071;
	// end inline asm
	// begin inline asm
	madc.lo.cc.u32 %r3110, %r1419, %r1417, %r3075;
	// end inline asm
	// begin inline asm
	madc.hi.cc.u32 %r3114, %r1419, %r1417, %r3079;
	// end inline asm
	// begin inline asm
	madc.lo.cc.u32 %r3118, %r1419, %r1419, %r3083;
	// end inline asm
	// begin inline asm
	madc.hi.cc.u32 %r3122, %r1419, %r1419, %r3087;
	// end inline asm
	// begin inline asm
	madc.lo.cc.u32 %r3126, %r1419, %r1421, %r3091;
	// end inline asm
	// begin inline asm
	madc.hi.cc.u32 %r3130, %r1419, %r1421, %r3095;
	// end inline asm
	// begin inline asm
	addc.cc.u32 %r3134, %r2935, %r3099;
	// end inline asm
	// begin inline asm
	addc.cc.u32 %r3137, %r2939, %r3858;
	// end inline asm
	// begin inline asm
	addc.cc.u32 %r3140, %r3858, %r3858;
	// end inline asm
	// begin inline asm
	mad.lo.cc.u32 %r3143, %r1420, %r1416, %r3110;
	// end inline asm
	// begin inline asm
	madc.hi.cc.u32 %r3147, %r1420, %r1416, %r3114;
	// end inline asm
	// begin inline asm
	madc.lo.cc.u32 %r3151, %r1420, %r1418, %r3118;
	// end inline asm
	// begin inline asm
	madc.hi.cc.u32 %r3155, %r1420, %r1418, %r3122;
	// end inline asm
	// begin inline asm
	madc.lo.cc.u32 %r3159, %r1420, %r1420, %r3126;
	// end inline asm
	// begin inline asm
	madc.hi.cc.u32 %r3163, %r1420, %r1420, %r3130;
	// end inline asm
	// begin inline asm
	madc.lo.cc.u32 %r3167, %r1420, %r1422, %r3134;
	// end inline asm
	// begin inline asm
	madc.hi.cc.u32 %r3171, %r1420, %r1422, %r3137;
	// end inline asm
	// begin inline asm
	addc.cc.u32 %r3175, %r3140, %r3858;
	// end inline asm
	// begin inline asm
	mad.lo.cc.u32 %r3178, %r1421, %r1415, %r3143;
	// end inline asm
	// begin inline asm
	madc.hi.cc.u32 %r3182, %r1421, %r1415, %r3147;
	// end inline asm
	// begin inline asm
	madc.lo.cc.u32 %r3186, %r1421, %r1417, %r3151;
	// end inline asm
	// begin inline asm
	madc.hi.cc.u32 %r3190, %r1421, %r1417, %r3155;
	// end inline asm
	// begin inline asm
	madc.lo.cc.u32 %r3194, %r1421, %r1419, %r3159;
	// end inline asm
	// begin inline asm
	madc.hi.cc.u32 %r3198, %r1421, %r1419, %r3163;
	// end inline asm
	// begin inline asm
	madc.lo.cc.u32 %r3202, %r1421, %r1421, %r3167;
	// end inline asm
	// begin inline asm
	madc.hi.cc.u32 %r3206, %r1421, %r1421, %r3171;
	// end inline asm
	// begin inline asm
	addc.cc.u32 %r3210, %r2943, %r3175;
	// end inline asm
	// begin inline asm
	addc.cc.u32 %r3213, %r2947, %r3858;
	// end inline asm
	// begin inline asm
	addc.cc.u32 %r3216, %r3858, %r3858;
	// end inline asm
	// begin inline asm
	mad.lo.cc.u32 %r3219, %r1422, %r1416, %r3186;
	// end inline asm
	// begin inline asm
	madc.hi.cc.u32 %r3223, %r1422, %r1416, %r3190;
	// end inline asm
	// begin inline asm
	madc.lo.cc.u32 %r3227, %r1422, %r1418, %r3194;
	// end inline asm
	// begin inline asm
	madc.hi.cc.u32 %r3231, %r1422, %r1418, %r3198;
	// end inline asm
	// begin inline asm
	madc.lo.cc.u32 %r3235, %r1422, %r1420, %r3202;
	// end inline asm
	// begin inline asm
	madc.hi.cc.u32 %r3239, %r1422, %r1420, %r3206;
	// end inline asm
	// begin inline asm
	madc.lo.cc.u32 %r3243, %r1422, %r1422, %r3210;
	// end inline asm
	// begin inline asm
	madc.hi.cc.u32 %r3247, %r1422, %r1422, %r3213;
	// end inline asm
	mov.b32 	%r3861, -1;
	// begin inline asm
	add.cc.u32 %r3251, %r3858, %r3861;
	// end inline asm
	// begin inline asm
	addc.cc.u32 %r3254, %r2950, %r3858;
	// end inline asm
	// begin inline asm
	addc.u32 %r3257, %r3858, %r3858;
	// end inline asm
	mul.lo.s32 	%r3324, %r3254, -460954743;
	// begin inline asm
	mad.lo.cc.u32 %r3260, %r3324, %r57, %r3254;
	// end inline asm
	// begin inline asm
	madc.hi.cc.u32 %r3264, %r3324, %r57, %r2954;
	// end inline asm
	// begin inline asm
	madc.lo.cc.u32 %r3268, %r3324, %r58, %r3026;
	// end inline asm
	// begin inline asm
	madc.hi.cc.u32 %r3272, %r3324, %r58, %r3030;
	// end inline asm
	// begin inline asm
	madc.lo.cc.u32 %r3276, %r3324, %r59, %r3102;
	// end inline asm
	// begin inline asm
	madc.hi.cc.u32 %r3280, %r3324, %r59, %r3106;
	// end inline asm
	// begin inline asm
	madc.lo.cc.u32 %r3284, %r3324, %r60, %r3178;
	// end inline asm
	// begin inline asm
	madc.hi.cc.u32 %r3288, %r3324, %r60, %r3182;
	// end inline asm
	// begin inline asm
	addc.cc.u32 %r3292, %r3858, %r3858;
	// end inline asm
	// begin inline asm
	mad.lo.cc.u32 %r3295, %r3324, %r61, %r3858;
	// end inline asm
	// begin inline asm
	madc.hi.cc.u32 %r3299, %r3324, %r61, %r3858;
	// end inline asm
	// begin inline asm
	madc.lo.cc.u32 %r3303, %r3324, %r62, %r3858;
	// end inline asm
	// begin inline asm
	madc.hi.cc.u32 %r3307, %r3324, %r62, %r3858;
	// end inline asm
	// begin inline asm
	madc.lo.cc.u32 %r3311, %r3324, %r63, %r3858;
	// end inline asm
	// begin inline asm
	madc.hi.cc.u32 %r3315, %r3324, %r63, %r3858;
	// end inline asm
	// begin inline asm
	madc.lo.cc.u32 %r3319, %r3324, %r64, %r3858;
	// end inline asm
	// begin inline asm
	madc.hi.cc.u32 %r3323, %r3324, %r64, %r3858;
	// end inline asm
	// begin inline asm
	add.cc.u32 %r3327, %r3257, %r3861;
	// end inline asm
	// begin inline asm
	addc.cc.u32 %r3330, %r3295, %r3264;
	// end inline asm
	// begin inline asm
	addc.u32 %r3333, %r3858, %r3858;
	// end inline asm
	mul.lo.s32 	%r3400, %r3330, -460954743;
	// begin inline asm
	mad.lo.cc.u32 %r3336, %r3400, %r57, %r3330;
	// end inline asm
	// begin inline asm
	madc.hi.cc.u32 %r3340, %r3400, %r57, %r3299;
	// end inline asm
	// begin inline asm
	madc.lo.cc.u32 %r3344, %r3400, %r58, %r3303;
	// end inline asm
	// begin inline asm
	madc.hi.cc.u32 %r3348, %r3400, %r58, %r3307;
	// end inline asm
	// begin inline asm
	madc.lo.cc.u32 %r3352, %r3400, %r59, %r3311;
	// end inline asm
	// begin inline asm
	madc.hi.cc.u32 %r3356, %r3400, %r59, %r3315;
	// end inline asm
	// begin inline asm
	madc.lo.cc.u32 %r3360, %r3400, %r60, %r3319;
	// end inline asm
	// begin inline asm
	madc.hi.cc.u32 %r3364, %r3400, %r60, %r3323;
	// end inline asm
	// begin inline asm
	addc.cc.u32 %r3368, %r3858, %r3858;
	// end inline asm
	// begin inline asm
	mad.lo.cc.u32 %r3371, %r3400, %r61, %r3268;
	// end inline asm
	// begin inline asm
	madc.hi.cc.u32 %r3375, %r3400, %r61, %r3272;
	// end inline asm
	// begin inline asm
	madc.lo.cc.u32 %r3379, %r3400, %r62, %r3276;
	// end inline asm
	// begin inline asm
	madc.hi.cc.u32 %r3383, %r3400, %r62, %r3280;
	// end inline asm
	// begin inline asm
	madc.lo.cc.u32 %r3387, %r3400, %r63, %r3284;
	// end inline asm
	// begin inline asm
	madc.hi.cc.u32 %r3391, %r3400, %r63, %r3288;
	// end inline asm
	// begin inline asm
	madc.lo.cc.u32 %r3395, %r3400, %r64, %r3292;
	// end inline asm
	// begin inline asm
	madc.hi.cc.u32 %r3399, %r3400, %r64, %r3858;
	// end inline asm
	// begin inline asm
	add.cc.u32 %r3403, %r3333, %r3861;
	// end inline asm
	// begin inline asm
	addc.cc.u32 %r3406, %r3371, %r3340;
	// end inline asm
	// begin inline asm
	addc.u32 %r3409, %r3858, %r3858;
	// end inline asm
	mul.lo.s32 	%r3476, %r3406, -460954743;
	// begin inline asm
	mad.lo.cc.u32 %r3412, %r3476, %r57, %r3406;
	// end inline asm
	// begin inline asm
	madc.hi.cc.u32 %r3416, %r3476, %r57, %r3375;
	// end inline asm
	// begin inline asm
	madc.lo.cc.u32 %r3420, %r3476, %r58, %r3379;
	// end inline asm
	// begin inline asm
	madc.hi.cc.u32 %r3424, %r3476, %r58, %r3383;
	// end inline asm
	// begin inline asm
	madc.lo.cc.u32 %r3428, %r3476, %r59, %r3387;
	// end inline asm
	// begin inline asm
	madc.hi.cc.u32 %r3432, %r3476, %r59, %r3391;
	// end inline asm
	// begin inline asm
	madc.lo.cc.u32 %r3436, %r3476, %r60, %r3395;
	// end inline asm
	// begin inline asm
	madc.hi.cc.u32 %r3440, %r3476, %r60, %r3399;
	// end inline asm
	// begin inline asm
	addc.cc.u32 %r3444, %r3858, %r3858;
	// end inline asm
	// begin inline asm
	mad.lo.cc.u32 %r3447, %r3476, %r61, %r3344;
	// end inline asm
	// begin inline asm
	madc.hi.cc.u32 %r3451, %r3476, %r61, %r3348;
	// end inline asm
	// begin inline asm
	madc.lo.cc.u32 %r3455, %r3476, %r62, %r3352;
	// end inline asm
	// begin inline asm
	madc.hi.cc.u32 %r3459, %r3476, %r62, %r3356;
	// end inline asm
	// begin inline asm
	madc.lo.cc.u32 %r3463, %r3476, %r63, %r3360;
	// end inline asm
	// begin inline asm
	madc.hi.cc.u32 %r3467, %r3476, %r63, %r3364;
	// end inline asm
	// begin inline asm
	madc.lo.cc.u32 %r3471, %r3476, %r64, %r3368;
	// end inline asm
	// begin inline asm
	madc.hi.cc.u32 %r3475, %r3476, %r64, %r3858;
	// end inline asm
	// begin inline asm
	add.cc.u32 %r3479, %r3409, %r3861;
	// end inline asm
	// begin inline asm
	addc.cc.u32 %r3482, %r3447, %r3416;
	// end inline asm
	// begin inline asm
	addc.u32 %r3485, %r3858, %r3858;
	// end inline asm
	mul.lo.s32 	%r3552, %r3482, -460954743;
	// begin inline asm
	mad.lo.cc.u32 %r3488, %r3552, %r57, %r3482;
	// end inline asm
	// begin inline asm
	madc.hi.cc.u32 %r3492, %r3552, %r57, %r3451;
	// end inline asm
	// begin inline asm
	madc.lo.cc.u32 %r3496, %r3552, %r58, %r3455;
	// end inline asm
	// begin inline asm
	madc.hi.cc.u32 %r3500, %r3552, %r58, %r3459;
	// end inline asm
	// begin inline asm
	madc.lo.cc.u32 %r3504, %r3552, %r59, %r3463;
	// end inline asm
	// begin inline asm
	madc.hi.cc.u32 %r3508, %r3552, %r59, %r3467;
	// end inline asm
	// begin inline asm
	madc.lo.cc.u32 %r3512, %r3552, %r60, %r3471;
	// end inline asm
	// begin inline asm
	madc.hi.cc.u32 %r3516, %r3552, %r60, %r3475;
	// end inline asm
	// begin inline asm
	addc.cc.u32 %r3520, %r3858, %r3858;
	// end inline asm
	// begin inline asm
	mad.lo.cc.u32 %r3523, %r3552, %r61, %r3420;
	// end inline asm
	// begin inline asm
	madc.hi.cc.u32 %r3527, %r3552, %r61, %r3424;
	// end inline asm
	// begin inline asm
	madc.lo.cc.u32 %r3531, %r3552, %r62, %r3428;
	// end inline asm
	// begin inline asm
	madc.hi.cc.u32 %r3535, %r3552, %r62, %r3432;
	// end inline asm
	// begin inline asm
	madc.lo.cc.u32 %r3539, %r3552, %r63, %r3436;
	// end inline asm
	// begin inline asm
	madc.hi.cc.u32 %r3543, %r3552, %r63, %r3440;
	// end inline asm
	// begin inline asm
	madc.lo.cc.u32 %r3547, %r3552, %r64, %r3444;
	// end inline asm
	// begin inline asm
	madc.hi.cc.u32 %r3551, %r3552, %r64, %r3858;
	// end inline asm
	// begin inline asm
	add.cc.u32 %r3555, %r3485, %r3861;
	// end inline asm
	// begin inline asm
	addc.cc.u32 %r3558, %r3523, %r3492;
	// end inline asm
	// begin inline asm
	addc.u32 %r3561, %r3858, %r3858;
	// end inline asm
	mul.lo.s32 	%r3628, %r3558, -460954743;
	// begin inline asm
	mad.lo.cc.u32 %r3564, %r3628, %r57, %r3558;
	// end inline asm
	// begin inline asm
	madc.hi.cc.u32 %r3568, %r3628, %r57, %r3527;
	// end inline asm
	// begin inline asm
	madc.lo.cc.u32 %r3572, %r3628, %r58, %r3531;
	// end inline asm
	// begin inline asm
	madc.hi.cc.u32 %r3576, %r3628, %r58, %r3535;
	// end inline asm
	// begin inline asm
	madc.lo.cc.u32 %r3580, %r3628, %r59, %r3539;
	// end inline asm
	// begin inline asm
	madc.hi.cc.u32 %r3584, %r3628, %r59, %r3543;
	// end inline asm
	// begin inline asm
	madc.lo.cc.u32 %r3588, %r3628, %r60, %r3547;
	// end inline asm
	// begin inline asm
	madc.hi.cc.u32 %r3592, %r3628, %r60, %r3551;
	// end inline asm
	// begin inline asm
	addc.cc.u32 %r3596, %r3858, %r3858;
	// end inline asm
	// begin inline asm
	mad.lo.cc.u32 %r3599, %r3628, %r61, %r3496;
	// end inline asm
	// begin inline asm
	madc.hi.cc.u32 %r3603, %r3628, %r61, %r3500;
	// end inline asm
	// begin inline asm
	madc.lo.cc.u32 %r3607, %r3628, %r62, %r3504;
	// end inline asm
	// begin inline asm
	madc.hi.cc.u32 %r3611, %r3628, %r62, %r3508;
	// end inline asm
	// begin inline asm
	madc.lo.cc.u32 %r3615, %r3628, %r63, %r3512;
	// end inline asm
	// begin inline asm
	madc.hi.cc.u32 %r3619, %r3628, %r63, %r3516;
	// end inline asm
	// begin inline asm
	madc.lo.cc.u32 %r3623, %r3628, %r64, %r3520;
	// end inline asm
	// begin inline asm
	madc.hi.cc.u32 %r3627, %r3628, %r64, %r3858;
	// end inline asm
	// begin inline asm
	add.cc.u32 %r3631, %r3561, %r3861;
	// end inline asm
	// begin inline asm
	addc.cc.u32 %r3634, %r3599, %r3568;
	// end inline asm
	// begin inline asm
	addc.u32 %r3637, %r3858, %r3858;
	// end inline asm
	mul.lo.s32 	%r3704, %r3634, -460954743;
	// begin inline asm
	mad.lo.cc.u32 %r3640, %r3704, %r57, %r3634;
	// end inline asm
	// begin inline asm
	madc.hi.cc.u32 %r3644, %r3704, %r57, %r3603;
	// end inline asm
	// begin inline asm
	madc.lo.cc.u32 %r3648, %r3704, %r58, %r3607;
	// end inline asm
	// begin inline asm
	madc.hi.cc.u32 %r3652, %r3704, %r58, %r3611;
	// end inline asm
	// begin inline asm
	madc.lo.cc.u32 %r3656, %r3704, %r59, %r3615;
	// end inline asm
	// begin inline asm
	madc.hi.cc.u32 %r3660, %r3704, %r59, %r3619;
	// end inline asm
	// begin inline asm
	madc.lo.cc.u32 %r3664, %r3704, %r60, %r3623;
	// end inline asm
	// begin inline asm
	madc.hi.cc.u32 %r3668, %r3704, %r60, %r3627;
	// end inline asm
	// begin inline asm
	addc.cc.u32 %r3672, %r3858, %r3858;
	// end inline asm
	// begin inline asm
	mad.lo.cc.u32 %r3675, %r3704, %r61, %r3572;
	// end inline asm
	// begin inline asm
	madc.hi.cc.u32 %r3679, %r3704, %r61, %r3576;
	// end inline asm
	// begin inline asm
	madc.lo.cc.u32 %r3683, %r3704, %r62, %r3580;
	// end inline asm
	// begin inline asm
	madc.hi.cc.u32 %r3687, %r3704, %r62, %r3584;
	// end inline asm
	// begin inline asm
	madc.lo.cc.u32 %r3691, %r3704, %r63, %r3588;
	// end inline asm
	// begin inline asm
	madc.hi.cc.u32 %r3695, %r3704, %r63, %r3592;
	// end inline asm
	// begin inline asm
	madc.lo.cc.u32 %r3699, %r3704, %r64, %r3596;
	// end inline asm
	// begin inline asm
	madc.hi.cc.u32 %r3703, %r3704, %r64, %r3858;
	// end inline asm
	// begin inline asm
	add.cc.u32 %r3707, %r3637, %r3861;
	// end inline asm
	// begin inline asm
	addc.cc.u32 %r3710, %r3675, %r3644;
	// end inline asm
	// begin inline asm
	addc.u32 %r3713, %r3858, %r3858;
	// end inline asm
	mul.lo.s32 	%r3780, %r3710, -460954743;
	// begin inline asm
	mad.lo.cc.u32 %r3716, %r3780, %r57, %r3710;
	// end inline asm
	// begin inline asm
	madc.hi.cc.u32 %r3720, %r3780, %r57, %r3679;
	// end inline asm
	// begin inline asm
	madc.lo.cc.u32 %r3724, %r3780, %r58, %r3683;
	// end inline asm
	// begin inline asm
	madc.hi.cc.u32 %r3728, %r3780, %r58, %r3687;
	// end inline asm
	// begin inline asm
	madc.lo.cc.u32 %r3732, %r3780, %r59, %r3691;
	// end inline asm
	// begin inline asm
	madc.hi.cc.u32 %r3736, %r3780, %r59, %r3695;
	// end inline asm
	// begin inline asm
	madc.lo.cc.u32 %r3740, %r3780, %r60, %r3699;
	// end inline asm
	// begin inline asm
	madc.hi.cc.u32 %r3744, %r3780, %r60, %r3703;
	// end inline asm
	// begin inline asm
	addc.cc.u32 %r3748, %r3858, %r3858;
	// end inline asm
	// begin inline asm
	mad.lo.cc.u32 %r3751, %r3780, %r61, %r3648;
	// end inline asm
	// begin inline asm
	madc.hi.cc.u32 %r3755, %r3780, %r61, %r3652;
	// end inline asm
	// begin inline asm
	madc.lo.cc.u32 %r3759, %r3780, %r62, %r3656;
	// end inline asm
	// begin inline asm
	madc.hi.cc.u32 %r3763, %r3780, %r62, %r3660;
	// end inline asm
	// begin inline asm
	madc.lo.cc.u32 %r3767, %r3780, %r63, %r3664;
	// end inline asm
	// begin inline asm
	madc.hi.cc.u32 %r3771, %r3780, %r63, %r3668;
	// end inline asm
	// begin inline asm
	madc.lo.cc.u32 %r3775, %r3780, %r64, %r3672;
	// end inline asm
	// begin inline asm
	madc.hi.cc.u32 %r3779, %r3780, %r64, %r3858;
	// end inline asm
	// begin inline asm
	add.cc.u32 %r3783, %r3713, %r3861;
	// end inline asm
	// begin inline asm
	addc.cc.u32 %r3786, %r3751, %r3720;
	// end inline asm
	// begin inline asm
	addc.u32 %r3789, %r3858, %r3858;
	// end inline asm
	mul.lo.s32 	%r3856, %r3786, -460954743;
	// begin inline asm
	mad.lo.cc.u32 %r3792, %r3856, %r57, %r3786;
	// end inline asm
	// begin inline asm
	madc.hi.cc.u32 %r3796, %r3856, %r57, %r3755;
	// end inline asm
	// begin inline asm
	madc.lo.cc.u32 %r3800, %r3856, %r58, %r3759;
	// end inline asm
	// begin inline asm
	madc.hi.cc.u32 %r3804, %r3856, %r58, %r3763;
	// end inline asm
	// begin inline asm
	madc.lo.cc.u32 %r3808, %r3856, %r59, %r3767;
	// end inline asm
	// begin inline asm
	madc.hi.cc.u32 %r3812, %r3856, %r59, %r3771;
	// end inline asm
	// begin inline asm
	madc.lo.cc.u32 %r3816, %r3856, %r60, %r3775;
	// end inline asm
	// begin inline asm
	madc.hi.cc.u32 %r3820, %r3856, %r60, %r3779;
	// end inline asm
	// begin inline asm
	addc.cc.u32 %r3824, %r3858, %r3858;
	// end inline asm
	// begin inline asm
	mad.lo.cc.u32 %r3827, %r3856, %r61, %r3724;
	// end inline asm
	// begin inline asm
	madc.hi.cc.u32 %r3831, %r3856, %r61, %r3728;
	// end inline asm
	// begin inline asm
	madc.lo.cc.u32 %r3835, %r3856, %r62, %r3732;
	// end inline asm
	// begin inline asm
	madc.hi.cc.u32 %r3839, %r3856, %r62, %r3736;
	// end inline asm
	// begin inline asm
	madc.lo.cc.u32 %r3843, %r3856, %r63, %r3740;
	// end inline asm
	// begin inline asm
	madc.hi.cc.u32 %r3847, %r3856, %r63, %r3744;
	// end inline asm
	// begin inline asm
	madc.lo.cc.u32 %r3851, %r3856, %r64, %r3748;
	// end inline asm
	// begin inline asm
	madc.hi.cc.u32 %r3855, %r3856, %r64, %r3858;
	// end inline asm
	// begin inline asm
	add.cc.u32 %r3859, %r3789, %r3861;
	// end inline asm
	// begin inline asm
	addc.cc.u32 %r3862, %r3827, %r3796;
	// end inline asm
	// begin inline asm
	addc.cc.u32 %r3865, %r3831, %r3800;
	// end inline asm
	// begin inline asm
	addc.cc.u32 %r3868, %r3835, %r3804;
	// end inline asm
	// begin inline asm
	addc.cc.u32 %r3871, %r3839, %r3808;
	// end inline asm
	// begin inline asm
	addc.cc.u32 %r3874, %r3843, %r3812;
	// end inline asm
	// begin inline asm
	addc.cc.u32 %r3877, %r3847, %r3816;
	// end inline asm
	// begin inline asm
	addc.cc.u32 %r3880, %r3851, %r3820;
	// end inline asm
	// begin inline asm
	addc.cc.u32 %r3883, %r3855, %r3824;
	// end inline asm
	// begin inline asm
	add.cc.u32 %r31321, %r3219, %r3862;
	// end inline asm
	// begin inline asm
	addc.cc.u32 %r31320, %r3223, %r3865;
	// end inline asm
	// begin inline asm
	addc.cc.u32 %r31319, %r3227, %r3868;
	// end inline asm
	// begin inline asm
	addc.cc.u32 %r31318, %r3231, %r3871;
	// end inline asm
	// begin inline asm
	addc.cc.u32 %r31317, %r3235, %r3874;
	// end inline asm
	// begin inline asm
	addc.cc.u32 %r31316, %r3239, %r3877;
	// end inline asm
	// begin inline asm
	addc.cc.u32 %r31315, %r3243, %r3880;
	// end inline asm
	// begin inline asm
	addc.u32 %r31314, %r3247, %r3883;
	// end inline asm
	setp.gt.u32 	%p51, %r31314, %r64;
	@%p51 bra 	$L__BB1_31;
	setp.lt.u32 	%p52, %r31314, %r64;
	@%p52 bra 	$L__BB1_32;
	setp.gt.u32 	%p53, %r31315, %r60;
	@%p53 bra 	$L__BB1_31;
	setp.lt.u32 	%p54, %r31315, %r60;
	@%p54 bra 	$L__BB1_32;
	setp.gt.u32 	%p55, %r31316, %r63;
	@%p55 bra 	$L__BB1_31;
	setp.lt.u32 	%p56, %r31316, %r63;
	@%p56 bra 	$L__BB1_32;
	setp.gt.u32 	%p57, %r31317, %r59;
	@%p57 bra 	$L__BB1_31;
	setp.lt.u32 	%p58, %r31317, %r59;
	@%p58 bra 	$L__BB1_32;
	setp.gt.u32 	%p59, %r31318, %r62;
	@%p59 bra 	$L__BB1_31;
	setp.lt.u32 	%p60, %r31318, %r62;
	@%p60 bra 	$L__BB1_32;
	setp.gt.u32 	%p61, %r31319, %r58;
	@%p61 bra 	$L__BB1_31;
	setp.lt.u32 	%p62, %r31319, %r58;
	@%p62 bra 	$L__BB1_32;
	setp.gt.u32 	%p63, %r31320, %r61;
	@%p63 bra 	$L__BB1_31;
	setp.lt.u32 	%p64, %r31320, %r61;
	setp.lt.u32 	%p65, %r31321, %r57;
	or.pred  	%p66, %p64, %p65;
	@%p66 bra 	$L__BB1_32;
$L__BB1_31:
	// begin inline asm
	sub.cc.u32 %r31321, %r31321, %r57;
subc.cc.u32 %r31320, %r31320, %r61;
subc.cc.u32 %r31319, %r31319, %r58;
subc.cc.u32 %r31318, %r31318, %r62;
subc.cc.u32 %r31317, %r31317, %r59;
subc.cc.u32 %r31316, %r31316, %r63;
subc.cc.u32 %r31315, %r31315, %r60;
subc.u32 %r31314, %r31314, %r64;

	// end inline asm
$L__BB1_32:
	mov.b32 	%r5110, 0;
	// begin inline asm
	mad.lo.cc.u32 %r3934, %r31394, %r31320, %r5110;
	// end inline asm
	// begin inline asm
	madc.hi.cc.u32 %r3938, %r31394, %r31320, %r5110;
	// end inline asm
	// begin inline asm
	madc.lo.cc.u32 %r3942, %r31394, %r31318, %r5110;
	// end inline asm
	// begin inline asm
	madc.hi.cc.u32 %r3946, %r31394, %r31318, %r5110;
	// end inline asm
	// begin inline asm
	madc.lo.cc.u32 %r3950, %r31394, %r31316, %r5110;
	// end inline asm
	// begin inline asm
	madc.hi.cc.u32 %r3954, %r31394, %r31316, %r5110;
	// end inline asm
	// begin inline asm
	madc.lo.cc.u32 %r3958, %r31394, %r31314, %r5110;
	// end inline asm
	// begin inline asm
	madc.hi.cc.u32 %r3962, %r31394, %r31314, %r5110;
	// end inline asm
	// begin inline asm
	mad.lo.cc.u32 %r3966, %r31395, %r31321, %r3934;
	// end inline asm
	// begin inline asm
	madc.hi.cc.u32 %r3970, %r31395, %r31321, %r3938;
	// end inline asm
	// begin inline asm
	madc.lo.cc.u32 %r3974, %r31395, %r31319, %r3942;
	// end inline asm
	// begin inline asm
	madc.hi.cc.u32 %r3978, %r31395, %r31319, %r3946;
	// end inline asm
	// begin inline asm
	madc.lo.cc.u32 %r3982, %r31395, %r31317, %r3950;
	// end inline asm
	// begin inline asm
	madc.hi.cc.u32 %r3986, %r31395, %r31317, %r3954;
	// end inline asm
	// begin inline asm
	madc.lo.cc.u32 %r3990, %r31395, %r31315, %r3958;
	// end inline asm
	// begin inline asm
	madc.hi.cc.u32 %r3994, %r31395, %r31315, %r3962;
	// end inline asm
	// begin inline asm
	addc.cc.u32 %r3998, %r5110, %r5110;
	// end inline asm
	// begin inline asm
	mad.lo.cc.u32 %r4001, %r31396, %r31320, %r3974;
	// end inline asm
	// begin inline asm
	madc.hi.cc.u32 %r4005, %r31396, %r31320, %r3978;
	// end inline asm
	// begin inline asm
	madc.lo.cc.u32 %r4009, %r31396, %r31318, %r3982;
	// end inline asm
	// begin inline asm
	madc.hi.cc.u32 %r4013, %r31396, %r31318, %r3986;
	// end inline asm
	// begin inline asm
	madc.lo.cc.u32 %r4017, %r31396, %r31316, %r3990;
	// end inline asm
	// begin inline asm
	madc.hi.cc.u32 %r4021, %r31396, %r31316, %r3994;
	// end inline asm
	// begin inline asm
	madc.lo.cc.u32 %r4025, %r31396, %r31314, %r3998;
	// end inline asm
	// begin inline asm
	madc.hi.cc.u32 %r4029, %r31396, %r31314, %r5110;
	// end inline asm
	// begin inline asm
	mad.lo.cc.u32 %r4033, %r31397, %r31321, %r4001;
	// end inline asm
	// begin inline asm
	madc.hi.cc.u32 %r4037, %r31397, %r31321, %r4005;
	// end inline asm
	// begin inline asm
	madc.lo.cc.u32 %r4041, %r31397, %r31319, %r4009;
	// end inline asm
	// begin inline asm
	madc.hi.cc.u32 %r4045, %r31397, %r31319, %r4013;
	// end inline asm
	// begin inline asm
	madc.lo.cc.u32 %r4049, %r31397, %r31317, %r4017;
	// end inline asm
	// begin inline asm
	madc.hi.cc.u32 %r4053, %r31397, %r31317, %r4021;
	// end inline asm
	// begin inline asm
	madc.lo.cc.u32 %r4057, %r31397, %r31315, %r4025;
	// end inline asm
	// begin inline asm
	madc.hi.cc.u32 %r4061, %r31397, %r31315, %r4029;
	// end inline asm
	// begin inline asm
	addc.cc.u32 %r4065, %r5110, %r5110;
	// end inline asm
	// begin inline asm
	mad.lo.cc.u32 %r4068, %r31398, %r31320, %r4041;
	// end inline asm
	// begin inline asm
	madc.hi.cc.u32 %r4072, %r31398, %r31320, %r4045;
	// end inline asm
	// begin inline asm
	madc.lo.cc.u32 %r4076, %r31398, %r31318, %r4049;
	// end inline asm
	// begin inline asm
	madc.hi.cc.u32 %r4080, %r31398, %r31318, %r4053;
	// end inline asm
	// begin inline asm
	madc.lo.cc.u32 %r4084, %r31398, %r31316, %r4057;
	// end inline asm
	// begin inline asm
	madc.hi.cc.u32 %r4088, %r31398, %r31316, %r4061;
	// end inline asm
	// begin inline asm
	madc.lo.cc.u32 %r4092, %r31398, %r31314, %r4065;
	// end inline asm
	// begin inline asm
	madc.hi.cc.u32 %r4096, %r31398, %r31314, %r5110;
	// end inline asm
	// begin inline asm
	mad.lo.cc.u32 %r4100, %r31399, %r31321, %r4068;
	// end inline asm
	// begin inline asm
	madc.hi.cc.u32 %r4104, %r31399, %r31321, %r4072;
	// end inline asm
	// begin inline asm
	madc.lo.cc.u32 %r4108, %r31399, %r31319, %r4076;
	// end inline asm
	// begin inline asm
	madc.hi.cc.u32 %r4112, %r31399, %r31319, %r4080;
	// end inline asm
	// begin inline asm
	madc.lo.cc.u32 %r4116, %r31399, %r31317, %r4084;
	// end inline asm
	// begin inline asm
	madc.hi.cc.u32 %r4120, %r31399, %r31317, %r4088;
	// end inline asm
	// begin inline asm
	madc.lo.cc.u32 %r4124, %r31399, %r31315, %r4092;
	// end inline asm
	// begin inline asm
	madc.hi.cc.u32 %r4128, %r31399, %r31315, %r4096;
	// end inline asm
	// begin inline asm
	addc.cc.u32 %r4132, %r5110, %r5110;
	// end inline asm
	// begin inline asm
	mad.lo.cc.u32 %r4135, %r31400, %r31320, %r4108;
	// end inline asm
	// begin inline asm
	madc.hi.cc.u32 %r4139, %r31400, %r31320, %r4112;
	// end inline asm
	// begin inline asm
	madc.lo.cc.u32 %r4143, %r31400, %r31318, %r4116;
	// end inline asm
	// begin inline asm
	madc.hi.cc.u32 %r4147, %r31400, %r31318, %r4120;
	// end inline asm
	// begin inline asm
	madc.lo.cc.u32 %r4151, %r31400, %r31316, %r4124;
	// end inline asm
	// begin inline asm
	madc.hi.cc.u32 %r4155, %r31400, %r31316, %r4128;
	// end inline asm
	// begin inline asm
	madc.lo.cc.u32 %r4159, %r31400, %r31314, %r4132;
	// end inline asm
	// begin inline asm
	madc.hi.cc.u32 %r4163, %r31400, %r31314, %r5110;
	// end inline asm
	// begin inline asm
	mad.lo.cc.u32 %r4167, %r31401, %r31321, %r4135;
	// end inline asm
	// begin inline asm
	madc.hi.cc.u32 %r4171, %r31401, %r31321, %r4139;
	// end inline asm
	// begin inline asm
	madc.lo.cc.u32 %r4175, %r31401, %r31319, %r4143;
	// end inline asm
	// begin inline asm
	madc.hi.cc.u32 %r4179, %r31401, %r31319, %r4147;
	// end inline asm
	// begin inline asm
	madc.lo.cc.u32 %r4183, %r31401, %r31317, %r4151;
	// end inline asm
	// begin inline asm
	madc.hi.cc.u32 %r4187, %r31401, %r31317, %r4155;
	// end inline asm
	// begin inline asm
	madc.lo.cc.u32 %r4191, %r31401, %r31315, %r4159;
	// end inline asm
	// begin inline asm
	madc.hi.cc.u32 %r4195, %r31401, %r31315, %r4163;
	// end inline asm
	// begin inline asm
	addc.cc.u32 %r4199, %r5110, %r5110;
	// end inline asm
	// begin inline asm
	mad.lo.cc.u32 %r4202, %r31394, %r31321, %r5110;
	// end inline asm
	// begin inline asm
	madc.hi.cc.u32 %r4206, %r31394, %r31321, %r3966;
	// end inline asm
	// begin inline asm
	madc.lo.cc.u32 %r4210, %r31394, %r31319, %r3970;
	// end inline asm
	// begin inline asm
	madc.hi.cc.u32 %r4214, %r31394, %r31319, %r4033;
	// end inline asm
	// begin inline asm
	madc.lo.cc.u32 %r4218, %r31394, %r31317, %r4037;
	// end inline asm
	// begin inline asm
	madc.hi.cc.u32 %r4222, %r31394, %r31317, %r4100;
	// end inline asm
	// begin inline asm
	madc.lo.cc.u32 %r4226, %r31394, %r31315, %r4104;
	// end inline asm
	// begin inline asm
	madc.hi.cc.u32 %r4230, %r31394, %r31315, %r4167;
	// end inline asm
	// begin inline asm
	addc.cc.u32 %r4234, %r4171, %r5110;
	// end inline asm
	// begin inline asm
	addc.cc.u32 %r4237, %r4175, %r5110;
	// end inline asm
	// begin inline asm
	addc.cc.u32 %r4240, %r5110, %r5110;
	// end inline asm
	// begin inline asm
	mad.lo.cc.u32 %r4243, %r31395, %r31320, %r4210;
	// end inline asm
	// begin inline asm
	madc.hi.cc.u32 %r4247, %r31395, %r31320, %r4214;
	// end inline asm
	// begin inline asm
	madc.lo.cc.u32 %r4251, %r31395, %r31318, %r4218;
	// end inline asm
	// begin inline asm
	madc.hi.cc.u32 %r4255, %r31395, %r31318, %r4222;
	// end inline asm
	// begin inline asm
	madc.lo.cc.u32 %r4259, %r31395, %r31316, %r4226;
	// end inline asm
	// begin inline asm
	madc.hi.cc.u32 %r4263, %r31395, %r31316, %r4230;
	// end inline asm
	// begin inline asm
	madc.lo.cc.u32 %r4267, %r31395, %r31314, %r4234;
	// end inline asm
	// begin inline asm
	madc.hi.cc.u32 %r4271, %r31395, %r31314, %r4237;
	// end inline asm
	// begin inline asm
	addc.cc.u32 %r4275, %r4240, %r5110;
	// end inline asm
	// begin inline asm
	mad.lo.cc.u32 %r4278, %r31396, %r31321, %r4243;
	// end inline asm
	// begin inline asm
	madc.hi.cc.u32 %r4282, %r31396, %r31321, %r4247;
	// end inline asm
	// begin inline asm
	madc.lo.cc.u32 %r4286, %r31396, %r31319, %r4251;
	// end inline asm
	// begin inline asm
	madc.hi.cc.u32 %r4290, %r31396, %r31319, %r4255;
	// end inline asm
	// begin inline asm
	madc.lo.cc.u32 %r4294, %r31396, %r31317, %r4259;
	// end inline asm
	// begin inline asm
	madc.hi.cc.u32 %r4298, %r31396, %r31317, %r4263;
	// end inline asm
	// begin inline asm
	madc.lo.cc.u32 %r4302, %r31396, %r31315, %r4267;
	// end inline asm
	// begin inline asm
	madc.hi.cc.u32 %r4306, %r31396, %r31315, %r4271;
	// end inline asm
	// begin inline asm
	addc.cc.u32 %r4310, %r4179, %r4275;
	// end inline asm
	// begin inline asm
	addc.cc.u32 %r4313, %r4183, %r5110;
	// end inline asm
	// begin inline asm
	addc.cc.u32 %r4316, %r5110, %r5110;
	// end inline asm
	// begin inline asm
	mad.lo.cc.u32 %r4319, %r31397, %r31320, %r4286;
	// end inline asm
	// begin inline asm
	madc.hi.cc.u32 %r4323, %r31397, %r31320, %r4290;
	// end inline asm
	// begin inline asm
	madc.lo.cc.u32 %r4327, %r31397, %r31318, %r4294;
	// end inline asm
	// begin inline asm
	madc.hi.cc.u32 %r4331, %r31397, %r31318, %r4298;
	// end inline asm
	// begin inline asm
	madc.lo.cc.u32 %r4335, %r31397, %r31316, %r4302;
	// end inline asm
	// begin inline asm
	madc.hi.cc.u32 %r4339, %r31397, %r31316, %r4306;
	// end inline asm
	// begin inline asm
	madc.lo.cc.u32 %r4343, %r31397, %r31314, %r4310;
	// end inline asm
	// begin inline asm
	madc.hi.cc.u32 %r4347, %r31397, %r31314, %r4313;
	// end inline asm
	// begin inline asm
	addc.cc.u32 %r4351, %r4316, %r5110;
	// end inline asm
	// begin inline asm
	mad.lo.cc.u32 %r4354, %r31398, %r31321, %r4319;
	// end inline asm
	// begin inline asm
	madc.hi.cc.u32 %r4358, %r31398, %r31321, %r4323;
	// end inline asm
	// begin inline asm
	madc.lo.cc.u32 %r4362, %r31398, %r31319, %r4327;
	// end inline asm
	// begin inline asm
	madc.hi.cc.u32 %r4366, %r31398, %r31319, %r4331;
	// end inline asm
	// begin inline asm
	madc.lo.cc.u32 %r4370, %r31398, %r31317, %r4335;
	// end inline asm
	// begin inline asm
	madc.hi.cc.u32 %r4374, %r31398, %r31317, %r4339;
	// end inline asm
	// begin inline asm
	madc.lo.cc.u32 %r4378, %r31398, %r31315, %r4343;
	// end inline asm
	// begin inline asm
	madc.hi.cc.u32 %r4382, %r31398, %r31315, %r4347;
	// end inline asm
	// begin inline asm
	addc.cc.u32 %r4386, %r4187, %r4351;
	// end inline asm
	// begin inline asm
	addc.cc.u32 %r4389, %r4191, %r5110;
	// end inline asm
	// begin inline asm
	addc.cc.u32 %r4392, %r5110, %r5110;
	// end inline asm
	// begin inline asm
	mad.lo.cc.u32 %r4395, %r31399, %r31320, %r4362;
	// end inline asm
	// begin inline asm
	madc.hi.cc.u32 %r4399, %r31399, %r31320, %r4366;
	// end inline asm
	// begin inline asm
	madc.lo.cc.u32 %r4403, %r31399, %r31318, %r4370;
	// end inline asm
	// begin inline asm
	madc.hi.cc.u32 %r4407, %r31399, %r31318, %r4374;
	// end inline asm
	// begin inline asm
	madc.lo.cc.u32 %r4411, %r31399, %r31316, %r4378;
	// end inline asm
	// begin inline asm
	madc.hi.cc.u32 %r4415, %r31399, %r31316, %r4382;
	// end inline asm
	// begin inline asm
	madc.lo.cc.u32 %r4419, %r31399, %r31314, %r4386;
	// end inline asm
	// begin inline asm
	madc.hi.cc.u32 %r4423, %r31399, %r31314, %r4389;
	// end inline asm
	// begin inline asm
	addc.cc.u32 %r4427, %r4392, %r5110;
	// end inline asm
	// begin inline asm
	mad.lo.cc.u32 %r4430, %r31400, %r31321, %r4395;
	// end inline asm
	// begin inline asm
	madc.hi.cc.u32 %r4434, %r31400, %r31321, %r4399;
	// end inline asm
	// begin inline asm
	madc.lo.cc.u32 %r4438, %r31400, %r31319, %r4403;
	// end inline asm
	// begin inline asm
	madc.hi.cc.u32 %r4442, %r31400, %r31319, %r4407;
	// end inline asm
	// begin inline asm
	madc.lo.cc.u32 %r4446, %r31400, %r31317, %r4411;
	// end inline asm
	// begin inline asm
	madc.hi.cc.u32 %r4450, %r31400, %r31317, %r4415;
	// end inline asm
	// begin inline asm
	madc.lo.cc.u32 %r4454, %r31400, %r31315, %r4419;
	// end inline asm
	// begin inline asm
	madc.hi.cc.u32 %r4458, %r31400, %r31315, %r4423;
	// end inline asm
	// begin inline asm
	addc.cc.u32 %r4462, %r4195, %r4427;
	// end inline asm
	// begin inline asm
	addc.cc.u32 %r4465, %r4199, %r5110;
	// end inline asm
	// begin inline asm
	addc.cc.u32 %r4468, %r5110, %r5110;
	// end inline asm
	// begin inline asm
	mad.lo.cc.u32 %r4471, %r31401, %r31320, %r4438;
	// end inline asm
	// begin inline asm
	madc.hi.cc.u32 %r4475, %r31401, %r31320, %r4442;
	// end inline asm
	// begin inline asm
	madc.lo.cc.u32 %r4479, %r31401, %r31318, %r4446;
	// end inline asm
	// begin inline asm
	madc.hi.cc.u32 %r4483, %r31401, %r31318, %r4450;
	// end inline asm
	// begin inline asm
	madc.lo.cc.u32 %r4487, %r31401, %r31316, %r4454;
	// end inline asm
	// begin inline asm
	madc.hi.cc.u32 %r4491, %r31401, %r31316, %r4458;
	// end inline asm
	// begin inline asm
	madc.lo.cc.u32 %r4495, %r31401, %r31314, %r4462;
	// end inline asm
	// begin inline asm
	madc.hi.cc.u32 %r4499, %r31401, %r31314, %r4465;
	// end inline asm
	mov.b32 	%r5113, -1;
	// begin inline asm
	add.cc.u32 %r4503, %r5110, %r5113;
	// end inline asm
	// begin inline asm
	addc.cc.u32 %r4506, %r4202, %r5110;
	// end inline asm
	// begin inline asm
	addc.u32 %r4509, %r5110, %r5110;
	// end inline asm
	mul.lo.s32 	%r4576, %r4506, -460954743;
	// begin inline asm
	mad.lo.cc.u32 %r4512, %r4576, %r57, %r4506;
	// end inline asm
	// begin inline asm
	madc.hi.cc.u32 %r4516, %r4576, %r57, %r4206;
	// end inline asm
	// begin inline asm
	madc.lo.cc.u32 %r4520, %r4576, %r58, %r4278;
	// end inline asm
	// begin inline asm
	madc.hi.cc.u32 %r4524, %r4576, %r58, %r4282;
	// end inline asm
	// begin inline asm
	madc.lo.cc.u32 %r4528, %r4576, %r59, %r4354;
	// end inline asm
	// begin inline asm
	madc.hi.cc.u32 %r4532, %r4576, %r59, %r4358;
	// end inline asm
	// begin inline asm
	madc.lo.cc.u32 %r4536, %r4576, %r60, %r4430;
	// end inline asm
	// begin inline asm
	madc.hi.cc.u32 %r4540, %r4576, %r60, %r4434;
	// end inline asm
	// begin inline asm
	addc.cc.u32 %r4544, %r5110, %r5110;
	// end inline asm
	// begin inline asm
	mad.lo.cc.u32 %r4547, %r4576, %r61, %r5110;
	// end inline asm
	// begin inline asm
	madc.hi.cc.u32 %r4551, %r4576, %r61, %r5110;
	// end inline asm
	// begin inline asm
	madc.lo.cc.u32 %r4555, %r4576, %r62, %r5110;
	// end inline asm
	// begin inline asm
	madc.hi.cc.u32 %r4559, %r4576, %r62, %r5110;
	// end inline asm
	// begin inline asm
	madc.lo.cc.u32 %r4563, %r4576, %r63, %r5110;
	// end inline asm
	// begin inline asm
	madc.hi.cc.u32 %r4567, %r4576, %r63, %r5110;
	// end inline asm
	// begin inline asm
	madc.lo.cc.u32 %r4571, %r4576, %r64, %r5110;
	// end inline asm
	// begin inline asm
	madc.hi.cc.u32 %r4575, %r4576, %r64, %r5110;
	// end inline asm
	// begin inline asm
	add.cc.u32 %r4579, %r4509, %r5113;
	// end inline asm
	// begin inline asm
	addc.cc.u32 %r4582, %r4547, %r4516;
	// end inline asm
	// begin inline asm
	addc.u32 %r4585, %r5110, %r5110;
	// end inline asm
	mul.lo.s32 	%r4652, %r4582, -460954743;
	// begin inline asm
	mad.lo.cc.u32 %r4588, %r4652, %r57, %r4582;
	// end inline asm
	// begin inline asm
	madc.hi.cc.u32 %r4592, %r4652, %r57, %r4551;
	// end inline asm
	// begin inline asm
	madc.lo.cc.u32 %r4596, %r4652, %r58, %r4555;
	// end inline asm
	// begin inline asm
	madc.hi.cc.u32 %r4600, %r4652, %r58, %r4559;
	// end inline asm
	// begin inline asm
	madc.lo.cc.u32 %r4604, %r4652, %r59, %r4563;
	// end inline asm
	// begin inline asm
	madc.hi.cc.u32 %r4608, %r4652, %r59, %r4567;
	// end inline asm
	// begin inline asm
	madc.lo.cc.u32 %r4612, %r4652, %r60, %r4571;
	// end inline asm
	// begin inline asm
	madc.hi.cc.u32 %r4616, %r4652, %r60, %r4575;
	// end inline asm
	// begin inline asm
	addc.cc.u32 %r4620, %r5110, %r5110;
	// end inline asm
	// begin inline asm
	mad.lo.cc.u32 %r4623, %r4652, %r61, %r4520;
	// end inline asm
	// begin inline asm
	madc.hi.cc.u32 %r4627, %r4652, %r61, %r4524;
	// end inline asm
	// begin inline asm
	madc.lo.cc.u32 %r4631, %r4652, %r62, %r4528;
	// end inline asm
	// begin inline asm
	madc.hi.cc.u32 %r4635, %r4652, %r62, %r4532;
	// end inline asm
	// begin inline asm
	madc.lo.cc.u32 %r4639, %r4652, %r63, %r4536;
	// end inline asm
	// begin inline asm
	madc.hi.cc.u32 %r4643, %r4652, %r63, %r4540;
	// end inline asm
	// begin inline asm
	madc.lo.cc.u32 %r4647, %r4652, %r64, %r4544;
	// end inline asm
	// begin inline asm
	madc.hi.cc.u32 %r4651, %r4652, %r64, %r5110;
	// end inline asm
	// begin inline asm
	add.cc.u32 %r4655, %r4585, %r5113;
	// end inline asm
	// begin inline asm
	addc.cc.u32 %r4658, %r4623, %r4592;
	// end inline asm
	// begin inline asm
	addc.u32 %r4661, %r5110, %r5110;
	// end inline asm
	mul.lo.s32 	%r4728, %r4658, -460954743;
	// begin inline asm
	mad.lo.cc.u32 %r4664, %r4728, %r57, %r4658;
	// end inline asm
	// begin inline asm
	madc.hi.cc.u32 %r4668, %r4728, %r57, %r4627;
	// end inline asm
	// begin inline asm
	madc.lo.cc.u32 %r4672, %r4728, %r58, %r4631;
	// end inline asm
	// begin inline asm
	madc.hi.cc.u32 %r4676, %r4728, %r58, %r4635;
	// end inline asm
	// begin inline asm
	madc.lo.cc.u32 %r4680, %r4728, %r59, %r4639;
	// end inline asm
	// begin inline asm
	madc.hi.cc.u32 %r4684, %r4728, %r59, %r4643;
	// end inline asm
	// begin inline asm
	madc.lo.cc.u32 %r4688, %r4728, %r60, %r4647;
	// end inline asm
	// begin inline asm
	madc.hi.cc.u32 %r4692, %r4728, %r60, %r4651;
	// end inline asm
	// begin inline asm
	addc.cc.u32 %r4696, %r5110, %r5110;
	// end inline asm
	// begin inline asm
	mad.lo.cc.u32 %r4699, %r4728, %r61, %r4596;
	// end inline asm
	// begin inline asm
	madc.hi.cc.u32 %r4703, %r4728, %r61, %r4600;
	// end inline asm
	// begin inline asm
	madc.lo.cc.u32 %r4707, %r4728, %r62, %r4604;
	// end inline asm
	// begin inline asm
	madc.hi.cc.u32 %r4711, %r4728, %r62, %r4608;
	// end inline asm
	// begin inline asm
	madc.lo.cc.u32 %r4715, %r4728, %r63, %r4612;
	// end inline asm
	// begin inline asm
	madc.hi.cc.u32 %r4719, %r4728, %r63, %r4616;
	// end inline asm
	// begin inline asm
	madc.lo.cc.u32 %r4723, %r4728, %r64, %r4620;
	// end inline asm
	// begin inline asm
	madc.hi.cc.u32 %r4727, %r4728, %r64, %r5110;
	// end inline asm
	// begin inline asm
	add.cc.u32 %r4731, %r4661, %r5113;
	// end inline asm
	// begin inline asm
	addc.cc.u32 %r4734, %r4699, %r4668;
	// end inline asm
	// begin inline asm
	addc.u32 %r4737, %r5110, %r5110;
	// end inline asm
	mul.lo.s32 	%r4804, %r4734, -460954743;
	// begin inline asm
	mad.lo.cc.u32 %r4740, %r4804, %r57, %r4734;
	// end inline asm
	// begin inline asm
	madc.hi.cc.u32 %r4744, %r4804, %r57, %r4703;
	// end inline asm
	// begin inline asm
	madc.lo.cc.u32 %r4748, %r4804, %r58, %r4707;
	// end inline asm
	// begin inline asm
	madc.hi.cc.u32 %r4752, %r4804, %r58, %r4711;
	// end inline asm
	// begin inline asm
	madc.lo.cc.u32 %r4756, %r4804, %r59, %r4715;
	// end inline asm
	// begin inline asm
	madc.hi.cc.u32 %r4760, %r4804, %r59, %r4719;
	// end inline asm
	// begin inline asm
	madc.lo.cc.u32 %r4764, %r4804, %r60, %r4723;
	// end inline asm
	// begin inline asm
	madc.hi.cc.u32 %r4768, %r4804, %r60, %r4727;
	// end inline asm
	// begin inline asm
	addc.cc.u32 %r4772, %r5110, %r5110;
	// end inline asm
	// begin inline asm
	mad.lo.cc.u32 %r4775, %r4804, %r61, %r4672;
	// end inline asm
	// begin inline asm
	madc.hi.cc.u32 %r4779, %r4804, %r61, %r4676;
	// end inline asm
	// begin inline asm
	madc.lo.cc.u32 %r4783, %r4804, %r62, %r4680;
	// end inline asm
	// begin inline asm
	madc.hi.cc.u32 %r4787, %r4804, %r62, %r4684;
	// end inline asm
	// begin inline asm
	madc.lo.cc.u32 %r4791, %r4804, %r63, %r4688;
	// end inline asm
	// begin inline asm
	madc.hi.cc.u32 %r4795, %r4804, %r63, %r4692;
	// end inline asm
	// begin inline asm
	madc.lo.cc.u32 %r4799, %r4804, %r64, %r4696;
	// end inline asm
	// begin inline asm
	madc.hi.cc.u32 %r4803, %r4804, %r64, %r5110;
	// end inline asm
	// begin inline asm
	add.cc.u32 %r4807, %r4737, %r5113;
	// end inline asm
	// begin inline asm
	addc.cc.u32 %r4810, %r4775, %r4744;
	// end inline asm
	// begin inline asm
	addc.u32 %r4813, %r5110, %r5110;
	// end inline asm
	mul.lo.s32 	%r4880, %r4810, -460954743;
	// begin inline asm
	mad.lo.cc.u32 %r4816, %r4880, %r57, %r4810;
	// end inline asm
	// begin inline asm
	madc.hi.cc.u32 %r4820, %r4880, %r57, %r4779;
	// end inline asm
	// begin inline asm
	madc.lo.cc.u32 %r4824, %r4880, %r58, %r4783;
	// end inline asm
	// begin inline asm
	madc.hi.cc.u32 %r4828, %r4880, %r58, %r4787;
	// end inline asm
	// begin inline asm
	madc.lo.cc.u32 %r4832, %r4880, %r59, %r4791;
	// end inline asm
	// begin inline asm
	madc.hi.cc.u32 %r4836, %r4880, %r59, %r4795;
	// end inline asm
	// begin inline asm
	madc.lo.cc.u32 %r4840, %r4880, %r60, %r4799;
	// end inline asm
	// begin inline asm
	madc.hi.cc.u32 %r4844, %r4880, %r60, %r4803;
	// end inline asm
	// begin inline asm
	addc.cc.u32 %r4848, %r5110, %r5110;
	// end inline asm
	// begin inline asm
	mad.lo.cc.u32 %r4851, %r4880, %r61, %r4748;
	// end inline asm
	// begin inline asm
	madc.hi.cc.u32 %r4855, %r4880, %r61, %r4752;
	// end inline asm
	// begin inline asm
	madc.lo.cc.u32 %r4859, %r4880, %r62, %r4756;
	// end inline asm
	// begin inline asm
	madc.hi.cc.u32 %r4863, %r4880, %r62, %r4760;
	// end inline asm
	// begin inline asm
	madc.lo.cc.u32 %r4867, %r4880, %r63, %r4764;
	// end inline asm
	// begin inline asm
	madc.hi.cc.u32 %r4871, %r4880, %r63, %r4768;
	// end inline asm
	// begin inline asm
	madc.lo.cc.u32 %r4875, %r4880, %r64, %r4772;
	// end inline asm
	// begin inline asm
	madc.hi.cc.u32 %r4879, %r4880, %r64, %r5110;
	// end inline asm
	// begin inline asm
	add.cc.u32 %r4883, %r4813, %r5113;
	// end inline asm
	// begin inline asm
	addc.cc.u32 %r4886, %r4851, %r4820;
	// end inline asm
	// begin inline asm
	addc.u32 %r4889, %r5110, %r5110;
	// end inline asm
	mul.lo.s32 	%r4956, %r4886, -460954743;
	// begin inline asm
	mad.lo.cc.u32 %r4892, %r4956, %r57, %r4886;
	// end inline asm
	// begin inline asm
	madc.hi.cc.u32 %r4896, %r4956, %r57, %r4855;
	// end inline asm
	// begin inline asm
	madc.lo.cc.u32 %r4900, %r4956, %r58, %r4859;
	// end inline asm
	// begin inline asm
	madc.hi.cc.u32 %r4904, %r4956, %r58, %r4863;
	// end inline asm
	// begin inline asm
	madc.lo.cc.u32 %r4908, %r4956, %r59, %r4867;
	// end inline asm
	// begin inline asm
	madc.hi.cc.u32 %r4912, %r4956, %r59, %r4871;
	// end inline asm
	// begin inline asm
	madc.lo.cc.u32 %r4916, %r4956, %r60, %r4875;
	// end inline asm
	// begin inline asm
	madc.hi.cc.u32 %r4920, %r4956, %r60, %r4879;
	// end inline asm
	// begin inline asm
	addc.cc.u32 %r4924, %r5110, %r5110;
	// end inline asm
	// begin inline asm
	mad.lo.cc.u32 %r4927, %r4956, %r61, %r4824;
	// end inline asm
	// begin inline asm
	madc.hi.cc.u32 %r4931, %r4956, %r61, %r4828;
	// end inline asm
	// begin inline asm
	madc.lo.cc.u32 %r4935, %r4956, %r62, %r4832;
	// end inline asm
	// begin inline asm
	madc.hi.cc.u32 %r4939, %r4956, %r62, %r4836;
	// end inline asm
	// begin inline asm
	madc.lo.cc.u32 %r4943, %r4956, %r63, %r4840;
	// end inline asm
	// begin inline asm
	madc.hi.cc.u32 %r4947, %r4956, %r63, %r4844;
	// end inline asm
	// begin inline asm
	madc.lo.cc.u32 %r4951, %r4956, %r64, %r4848;
	// end inline asm
	// begin inline asm
	madc.hi.cc.u32 %r4955, %r4956, %r64, %r5110;
	// end inline asm
	// begin inline asm
	add.cc.u32 %r4959, %r4889, %r5113;
	// end inline asm
	// begin inline asm
	addc.cc.u32 %r4962, %r4927, %r4896;
	// end inline asm
	// begin inline asm
	addc.u32 %r4965, %r5110, %r5110;
	// end inline asm
	mul.lo.s32 	%r5032, %r4962, -460954743;
	// begin inline asm
	mad.lo.cc.u32 %r4968, %r5032, %r57, %r4962;
	// end inline asm
	// begin inline asm
	madc.hi.cc.u32 %r4972, %r5032, %r57, %r4931;
	// end inline asm
	// begin inline asm
	madc.lo.cc.u32 %r4976, %r5032, %r58, %r4935;
	// end inline asm
	// begin inline asm
	madc.hi.cc.u32 %r4980, %r5032, %r58, %r4939;
	// end inline asm
	// begin inline asm
	madc.lo.cc.u32 %r4984, %r5032, %r59, %r4943;
	// end inline asm
	// begin inline asm
	madc.hi.cc.u32 %r4988, %r5032, %r59, %r4947;
	// end inline asm
	// begin inline asm
	madc.lo.cc.u32 %r4992, %r5032, %r60, %r4951;
	// end inline asm
	// begin inline asm
	madc.hi.cc.u32 %r4996, %r5032, %r60, %r4955;
	// end inline asm
	// begin inline asm
	addc.cc.u32 %r5000, %r5110, %r5110;
	// end inline asm
	// begin inline asm
	mad.lo.cc.u32 %r5003, %r5032, %r61, %r4900;
	// end inline asm
	// begin inline asm
	madc.hi.cc.u32 %r5007, %r5032, %r61, %r4904;
	// end inline asm
	// begin inline asm
	madc.lo.cc.u32 %r5011, %r5032, %r62, %r4908;
	// end inline asm
	// begin inline asm
	madc.hi.cc.u32 %r5015, %r5032, %r62, %r4912;
	// end inline asm
	// begin inline asm
	madc.lo.cc.u32 %r5019, %r5032, %r63, %r4916;
	// end inline asm
	// begin inline asm
	madc.hi.cc.u32 %r5023, %r5032, %r63, %r4920;
	// end inline asm
	// begin inline asm
	madc.lo.cc.u32 %r5027, %r5032, %r64, %r4924;
	// end inline asm
	// begin inline asm
	madc.hi.cc.u32 %r5031, %r5032, %r64, %r5110;
	// end inline asm
	// begin inline asm
	add.cc.u32 %r5035, %r4965, %r5113;
	// end inline asm
	// begin inline asm
	addc.cc.u32 %r5038, %r5003, %r4972;
	// end inline asm
	// begin inline asm
	addc.u32 %r5041, %r5110, %r5110;
	// end inline asm
	mul.lo.s32 	%r5108, %r5038, -460954743;
	// begin inline asm
	mad.lo.cc.u32 %r5044, %r5108, %r57, %r5038;
	// end inline asm
	// begin inline asm
	madc.hi.cc.u32 %r5048, %r5108, %r57, %r5007;
	// end inline asm
	// begin inline asm
	madc.lo.cc.u32 %r5052, %r5108, %r58, %r5011;
	// end inline asm
	// begin inline asm
	madc.hi.cc.u32 %r5056, %r5108, %r58, %r5015;
	// end inline asm
	// begin inline asm
	madc.lo.cc.u32 %r5060, %r5108, %r59, %r5019;
	// end inline asm
	// begin inline asm
	madc.hi.cc.u32 %r5064, %r5108, %r59, %r5023;
	// end inline asm
	// begin inline asm
	madc.lo.cc.u32 %r5068, %r5108, %r60, %r5027;
	// end inline asm
	// begin inline asm
	madc.hi.cc.u32 %r5072, %r5108, %r60, %r5031;
	// end inline asm
	// begin inline asm
	addc.cc.u32 %r5076, %r5110, %r5110;
	// end inline asm
	// begin inline asm
	mad.lo.cc.u32 %r5079, %r5108, %r61, %r4976;
	// end inline asm
	// begin inline asm
	madc.hi.cc.u32 %r5083, %r5108, %r61, %r4980;
	// end inline asm
	// begin inline asm
	madc.lo.cc.u32 %r5087, %r5108, %r62, %r4984;
	// end inline asm
	// begin inline asm
	madc.hi.cc.u32 %r5091, %r5108, %r62, %r4988;
	// end inline asm
	// begin inline asm
	madc.lo.cc.u32 %r5095, %r5108, %r63, %r4992;
	// end inline asm
	// begin inline asm
	madc.hi.cc.u32 %r5099, %r5108, %r63, %r4996;
	// end inline asm
	// begin inline asm
	madc.lo.cc.u32 %r5103, %r5108, %r64, %r5000;
	// end inline asm
	// begin inline asm
	madc.hi.cc.u32 %r5107, %r5108, %r64, %r5110;
	// end inline asm
	// begin inline asm
	add.cc.u32 %r5111, %r5041, %r5113;
	// end inline asm
	// begin inline asm
	addc.cc.u32 %r5114, %r5079, %r5048;
	// end inline asm
	// begin inline asm
	addc.cc.u32 %r5117, %r5083, %r5052;
	// end inline asm
	// begin inline asm
	addc.cc.u32 %r5120, %r5087, %r5056;
	// end inline asm
	// begin inline asm
	addc.cc.u32 %r5123, %r5091, %r5060;
	// end inline asm
	// begin inline asm
	addc.cc.u32 %r5126, %r5095, %r5064;
	// end inline asm
	// begin inline asm
	addc.cc.u32 %r5129, %r5099, %r5068;
	// end inline asm
	// begin inline asm
	addc.cc.u32 %r5132, %r5103, %r5072;
	// end inline asm
	// begin inline asm
	addc.cc.u32 %r5135, %r5107, %r5076;
	// end inline asm
	// begin inline asm
	add.cc.u32 %r31329, %r4471, %r5114;
	// end inline asm
	// begin inline asm
	addc.cc.u32 %r31328, %r4475, %r5117;
	// end inline asm
	// begin inline asm
	addc.cc.u32 %r31327, %r4479, %r5120;
	// end inline asm
	// begin inline asm
	addc.cc.u32 %r31326, %r4483, %r5123;
	// end inline asm
	// begin inline asm
	addc.cc.u32 %r31325, %r4487, %r5126;
	// end inline asm
	// begin inline asm
	addc.cc.u32 %r31324, %r4491, %r5129;
	// end inline asm
	// begin inline asm
	addc.cc.u32 %r31323, %r4495, %r5132;
	// end inline asm
	// begin inline asm
	addc.u32 %r31322, %r4499, %r5135;
	// end inline asm
	setp.gt.u32 	%p67, %r31322, %r64;
	@%p67 bra 	$L__BB1_46;
	setp.lt.u32 	%p68, %r31322, %r64;
	@%p68 bra 	$L__BB1_47;
	setp.gt.u32 	%p69, %r31323, %r60;
	@%p69 bra 	$L__BB1_46;
	setp.lt.u32 	%p70, %r31323, %r60;
	@%p70 bra 	$L__BB1_47;
	setp.gt.u32 	%p71, %r31324, %r63;
	@%p71 bra 	$L__BB1_46;
	setp.lt.u32 	%p72, %r31324, %r63;
	@%p72 bra 	$L__BB1_47;
	setp.gt.u32 	%p73, %r31325, %r59;
	@%p73 bra 	$L__BB1_46;
	setp.lt.u32 	%p74, %r31325, %r59;
	@%p74 bra 	$L__BB1_47;
	setp.gt.u32 	%p75, %r31326, %r62;
	@%p75 bra 	$L__BB1_46;
	setp.lt.u32 	%p76, %r31326, %r62;
	@%p76 bra 	$L__BB1_47;
	setp.gt.u32 	%p77, %r31327, %r58;
	@%p77 bra 	$L__BB1_46;
	setp.lt.u32 	%p78, %r31327, %r58;
	@%p78 bra 	$L__BB1_47;
	setp.gt.u32 	%p79, %r31328, %r61;
	@%p79 bra 	$L__BB1_46;
	setp.lt.u32 	%p80, %r31328, %r61;
	setp.lt.u32 	%p81, %r31329, %r57;
	or.pred  	%p82, %p80, %p81;
	@%p82 bra 	$L__BB1_47;
$L__BB1_46:
	// begin inline asm
	sub.cc.u32 %r31329, %r31329, %r57;
subc.cc.u32 %r31328, %r31328, %r61;
subc.cc.u32 %r31327, %r31327, %r58;
subc.cc.u32 %r31326, %r31326, %r62;
subc.cc.u32 %r31325, %r31325, %r59;
subc.cc.u32 %r31324, %r31324, %r63;
subc.cc.u32 %r31323, %r31323, %r60;
subc.u32 %r31322, %r31322, %r64;

	// end inline asm
$L__BB1_47:
	mov.b32 	%r6362, 0;
	// begin inline asm
	mad.lo.cc.u32 %r5186, %r1399, %r31312, %r6362;
	// end inline asm
	// begin inline asm
	madc.hi.cc.u32 %r5190, %r1399, %r31312, %r6362;
	// end inline asm
	// begin inline asm
	madc.lo.cc.u32 %r5194, %r1399, %r31310, %r6362;
	// end inline asm
	// begin inline asm
	madc.hi.cc.u32 %r5198, %r1399, %r31310, %r6362;
	// end inline asm
	// begin inline asm
	madc.lo.cc.u32 %r5202, %r1399, %r31308, %r6362;
	// end inline asm
	// begin inline asm
	madc.hi.cc.u32 %r5206, %r1399, %r31308, %r6362;
	// end inline asm
	// begin inline asm
	madc.lo.cc.u32 %r5210, %r1399, %r31306, %r6362;
	// end inline asm
	// begin inline asm
	madc.hi.cc.u32 %r5214, %r1399, %r31306, %r6362;
	// end inline asm
	// begin inline asm
	mad.lo.cc.u32 %r5218, %r1400, %r31313, %r5186;
	// end inline asm
	// begin inline asm
	madc.hi.cc.u32 %r5222, %r1400, %r31313, %r5190;
	// end inline asm
	// begin inline asm
	madc.lo.cc.u32 %r5226, %r1400, %r31311, %r5194;
	// end inline asm
	// begin inline asm
	madc.hi.cc.u32 %r5230, %r1400, %r31311, %r5198;
	// end inline asm
	// begin inline asm
	madc.lo.cc.u32 %r5234, %r1400, %r31309, %r5202;
	// end inline asm
	// begin inline asm
	madc.hi.cc.u32 %r5238, %r1400, %r31309, %r5206;
	// end inline asm
	// begin inline asm
	madc.lo.cc.u32 %r5242, %r1400, %r31307, %r5210;
	// end inline asm
	// begin inline asm
	madc.hi.cc.u32 %r5246, %r1400, %r31307, %r5214;
	// end inline asm
	// begin inline asm
	addc.cc.u32 %r5250, %r6362, %r6362;
	// end inline asm
	// begin inline asm
	mad.lo.cc.u32 %r5253, %r1401, %r31312, %r5226;
	// end inline asm
	// begin inline asm
	madc.hi.cc.u32 %r5257, %r1401, %r31312, %r5230;
	// end inline asm
	// begin inline asm
	madc.lo.cc.u32 %r5261, %r1401, %r31310, %r5234;
	// end inline asm
	// begin inline asm
	madc.hi.cc.u32 %r5265, %r1401, %r31310, %r5238;
	// end inline asm
	// begin inline asm
	madc.lo.cc.u32 %r5269, %r1401, %r31308, %r5242;
	// end inline asm
	// begin inline asm
	madc.hi.cc.u32 %r5273, %r1401, %r31308, %r5246;
	// end inline asm
	// begin inline asm
	madc.lo.cc.u32 %r5277, %r1401, %r31306, %r5250;
	// end inline asm
	// begin inline asm
	madc.hi.cc.u32 %r5281, %r1401, %r31306, %r6362;
	// end inline asm
	// begin inline asm
	mad.lo.cc.u32 %r5285, %r1402, %r31313, %r5253;
	// end inline asm
	// begin inline asm
	madc.hi.cc.u32 %r5289, %r1402, %r31313, %r5257;
	// end inline asm
	// begin inline asm
	madc.lo.cc.u32 %r5293, %r1402, %r31311, %r5261;
	// end inline asm
	// begin inline asm
	madc.hi.cc.u32 %r5297, %r1402, %r31311, %r5265;
	// end inline asm
	// begin inline asm
	madc.lo.cc.u32 %r5301, %r1402, %r31309, %r5269;
	// end inline asm
	// begin inline asm
	madc.hi.cc.u32 %r5305, %r1402, %r31309, %r5273;
	// end inline asm
	// begin inline asm
	madc.lo.cc.u32 %r5309, %r1402, %r31307, %r5277;
	// end inline asm
	// begin inline asm
	madc.hi.cc.u32 %r5313, %r1402, %r31307, %r5281;
	// end inline asm
	// begin inline asm
	addc.cc.u32 %r5317, %r6362, %r6362;
	// end inline asm
	// begin inline asm
	mad.lo.cc.u32 %r5320, %r1403, %r31312, %r5293;
	// end inline asm
	// begin inline asm
	madc.hi.cc.u32 %r5324, %r1403, %r31312, %r5297;
	// end inline asm
	// begin inline asm
	madc.lo.cc.u32 %r5328, %r1403, %r31310, %r5301;
	// end inline asm
	// begin inline asm
	madc.hi.cc.u32 %r5332, %r1403, %r31310, %r5305;
	// end inline asm
	// begin inline asm
	madc.lo.cc.u32 %r5336, %r1403, %r31308, %r5309;
	// end inline asm
	// begin inline asm
	madc.hi.cc.u32 %r5340, %r1403, %r31308, %r5313;
	// end inline asm
	// begin inline asm
	madc.lo.cc.u32 %r5344, %r1403, %r31306, %r5317;
	// end inline asm
	// begin inline asm
	madc.hi.cc.u32 %r5348, %r1403, %r31306, %r6362;
	// end inline asm
	// begin inline asm
	mad.lo.cc.u32 %r5352, %r1404, %r31313, %r5320;
	// end inline asm
	// begin inline asm
	madc.hi.cc.u32 %r5356, %r1404, %r31313, %r5324;
	// end inline asm
	// begin inline asm
	madc.lo.cc.u32 %r5360, %r1404, %r31311, %r5328;
	// end inline asm
	// begin inline asm
	madc.hi.cc.u32 %r5364, %r1404, %r31311, %r5332;
	// end inline asm
	// begin inline asm
	madc.lo.cc.u32 %r5368, %r1404, %r31309, %r5336;
	// end inline asm
	// begin inline asm
	madc.hi.cc.u32 %r5372, %r1404, %r31309, %r5340;
	// end inline asm
	// begin inline asm
	madc.lo.cc.u32 %r5376, %r1404, %r31307, %r5344;
	// end inline asm
	// begin inline asm
	madc.hi.cc.u32 %r5380, %r1404, %r31307, %r5348;
	// end inline asm
	// begin inline asm
	addc.cc.u32 %r5384, %r6362, %r6362;
	// end inline asm
	// begin inline asm
	mad.lo.cc.u32 %r5387, %r1405, %r31312, %r5360;
	// end inline asm
	// begin inline asm
	madc.hi.cc.u32 %r5391, %r1405, %r31312, %r5364;
	// end inline asm
	// begin inline asm
	madc.lo.cc.u32 %r5395, %r1405, %r31310, %r5368;
	// end inline asm
	// begin inline asm
	madc.hi.cc.u32 %r5399, %r1405, %r31310, %r5372;
	// end inline asm
	// begin inline asm
	madc.lo.cc.u32 %r5403, %r1405, %r31308, %r5376;
	// end inline asm
	// begin inline asm
	madc.hi.cc.u32 %r5407, %r1405, %r31308, %r5380;
	// end inline asm
	// begin inline asm
	madc.lo.cc.u32 %r5411, %r1405, %r31306, %r5384;
	// end inline asm
	// begin inline asm
	madc.hi.cc.u32 %r5415, %r1405, %r31306, %r6362;
	// end inline asm
	// begin inline asm
	mad.lo.cc.u32 %r5419, %r1406, %r31313, %r5387;
	// end inline asm
	// begin inline asm
	madc.hi.cc.u32 %r5423, %r1406, %r31313, %r5391;
	// end inline asm
	// begin inline asm
	madc.lo.cc.u32 %r5427, %r1406, %r31311, %r5395;
	// end inline asm
	// begin inline asm
	madc.hi.cc.u32 %r5431, %r1406, %r31311, %r5399;
	// end inline asm
	// begin inline asm
	madc.lo.cc.u32 %r5435, %r1406, %r31309, %r5403;
	// end inline asm
	// begin inline asm
	madc.hi.cc.u32 %r5439, %r1406, %r31309, %r5407;
	// end inline asm
	// begin inline asm
	madc.lo.cc.u32 %r5443, %r1406, %r31307, %r5411;
	// end inline asm
	// begin inline asm
	madc.hi.cc.u32 %r5447, %r1406, %r31307, %r5415;
	// end inline asm
	// begin inline asm
	addc.cc.u32 %r5451, %r6362, %r6362;
	// end inline asm
	// begin inline asm
	mad.lo.cc.u32 %r5454, %r1399, %r31313, %r6362;
	// end inline asm
	// begin inline asm
	madc.hi.cc.u32 %r5458, %r1399, %r31313, %r5218;
	// end inline asm
	// begin inline asm
	madc.lo.cc.u32 %r5462, %r1399, %r31311, %r5222;
	// end inline asm
	// begin inline asm
	madc.hi.cc.u32 %r5466, %r1399, %r31311, %r5285;
	// end inline asm
	// begin inline asm
	madc.lo.cc.u32 %r5470, %r1399, %r31309, %r5289;
	// end inline asm
	// begin inline asm
	madc.hi.cc.u32 %r5474, %r1399, %r31309, %r5352;
	// end inline asm
	// begin inline asm
	madc.lo.cc.u32 %r5478, %r1399, %r31307, %r5356;
	// end inline asm
	// begin inline asm
	madc.hi.cc.u32 %r5482, %r1399, %r31307, %r5419;
	// end inline asm
	// begin inline asm
	addc.cc.u32 %r5486, %r5423, %r6362;
	// end inline asm
	// begin inline asm
	addc.cc.u32 %r5489, %r5427, %r6362;
	// end inline asm
	// begin inline asm
	addc.cc.u32 %r5492, %r6362, %r6362;
	// end inline asm
	// begin inline asm
	mad.lo.cc.u32 %r5495, %r1400, %r31312, %r5462;
	// end inline asm
	// begin inline asm
	madc.hi.cc.u32 %r5499, %r1400, %r31312, %r5466;
	// end inline asm
	// begin inline asm
	madc.lo.cc.u32 %r5503, %r1400, %r31310, %r5470;
	// end inline asm
	// begin inline asm
	madc.hi.cc.u32 %r5507, %r1400, %r31310, %r5474;
	// end inline asm
	// begin inline asm
	madc.lo.cc.u32 %r5511, %r1400, %r31308, %r5478;
	// end inline asm
	// begin inline asm
	madc.hi.cc.u32 %r5515, %r1400, %r31308, %r5482;
	// end inline asm
	// begin inline asm
	madc.lo.cc.u32 %r5519, %r1400, %r31306, %r5486;
	// end inline asm
	// begin inline asm
	madc.hi.cc.u32 %r5523, %r1400, %r31306, %r5489;
	// end inline asm
	// begin inline asm
	addc.cc.u32 %r5527, %r5492, %r6362;
	// end inline asm
	// begin inline asm
	mad.lo.cc.u32 %r5530, %r1401, %r31313, %r5495;
	// end inline asm
	// begin inline asm
	madc.hi.cc.u32 %r5534, %r1401, %r31313, %r5499;
	// end inline asm
	// begin inline asm
	madc.lo.cc.u32 %r5538, %r1401, %r31311, %r5503;
	// end inline asm
	// begin inline asm
	madc.hi.cc.u32 %r5542, %r1401, %r31311, %r5507;
	// end inline asm
	// begin inline asm
	madc.lo.cc.u32 %r5546, %r1401, %r31309, %r5511;
	// end inline asm
	// begin inline asm
	madc.hi.cc.u32 %r5550, %r1401, %r31309, %r5515;
	// end inline asm
	// begin inline asm
	madc.lo.cc.u32 %r5554, %r1401, %r31307, %r5519;
	// end inline asm
	// begin inline asm
	madc.hi.cc.u32 %r5558, %r1401, %r31307, %r5523;
	// end inline asm
	// begin inline asm
	addc.cc.u32 %r5562, %r5431, %r5527;
	// end inline asm
	// begin inline asm
	addc.cc.u32 %r5565, %r5435, %r6362;
	// end inline asm
	// begin inline asm
	addc.cc.u32 %r5568, %r6362, %r6362;
	// end inline asm
	// begin inline asm
	mad.lo.cc.u32 %r5571, %r1402, %r31312, %r5538;
	// end inline asm
	// begin inline asm
	madc.hi.cc.u32 %r5575, %r1402, %r31312, %r5542;
	// end inline asm
	// begin inline asm
	madc.lo.cc.u32 %r5579, %r1402, %r31310, %r5546;
	// end inline asm
	// begin inline asm
	madc.hi.cc.u32 %r5583, %r1402, %r31310, %r5550;
	// end inline asm
	// begin inline asm
	madc.lo.cc.u32 %r5587, %r1402, %r31308, %r5554;
	// end inline asm
	// begin inline asm
	madc.hi.cc.u32 %r5591, %r1402, %r31308, %r5558;
	// end inline asm
	// begin inline asm
	madc.lo.cc.u32 %r5595, %r1402, %r31306, %r5562;
	// end inline asm
	// begin inline asm
	madc.hi.cc.u32 %r5599, %r1402, %r31306, %r5565;
	// end inline asm
	// begin inline asm
	addc.cc.u32 %r5603, %r5568, %r6362;
	// end inline asm
	// begin inline asm
	mad.lo.cc.u32 %r5606, %r1403, %r31313, %r5571;
	// end inline asm
	// begin inline asm
	madc.hi.cc.u32 %r5610, %r1403, %r31313, %r5575;
	// end inline asm
	// begin inline asm
	madc.lo.cc.u32 %r5614, %r1403, %r31311, %r5579;
	// end inline asm
	// begin inline asm
	madc.hi.cc.u32 %r5618, %r1403, %r31311, %r5583;
	// end inline asm
	// begin inline asm
	madc.lo.cc.u32 %r5622, %r1403, %r31309, %r5587;
	// end inline asm
	// begin inline asm
	madc.hi.cc.u32 %r5626, %r1403, %r31309, %r5591;
	// end inline asm
	// begin inline asm
	madc.lo.cc.u32 %r5630, %r1403, %r31307, %r5595;
	// end inline asm
	// begin inline asm
	madc.hi.cc.u32 %r5634, %r1403, %r31307, %r5599;
	// end inline asm
	// begin inline asm
	addc.cc.u32 %r5638, %r5439, %r5603;
	// end inline asm
	// begin inline asm
	addc.cc.u32 %r5641, %r5443, %r6362;
	// end inline asm
	// begin inline asm
	addc.cc.u32 %r5644, %r6362, %r6362;
	// end inline asm
	// begin inline asm
	mad.lo.cc.u32 %r5647, %r1404, %r31312, %r5614;
	// end inline asm
	// begin inline asm
	madc.hi.cc.u32 %r5651, %r1404, %r31312, %r5618;
	// end inline asm
	// begin inline asm
	madc.lo.cc.u32 %r5655, %r1404, %r31310, %r5622;
	// end inline asm
	// begin inline asm
	madc.hi.cc.u32 %r5659, %r1404, %r31310, %r5626;
	// end inline asm
	// begin inline asm
	madc.lo.cc.u32 %r5663, %r1404, %r31308, %r5630;
	// end inline asm
	// begin inline asm
	madc.hi.cc.u32 %r5667, %r1404, %r31308, %r5634;
	// end inline asm
	// begin inline asm
	madc.lo.cc.u32 %r5671, %r1404, %r31306, %r5638;
	// end inline asm
	// begin inline asm
	madc.hi.cc.u32 %r5675, %r1404, %r31306, %r5641;
	// end inline asm
	// begin inline asm
	addc.cc.u32 %r5679, %r5644, %r6362;
	// end inline asm
	// begin inline asm
	mad.lo.cc.u32 %r5682, %r1405, %r31313, %r5647;
	// end inline asm
	// begin inline asm
	madc.hi.cc.u32 %r5686, %r1405, %r31313, %r5651;
	// end inline asm
	// begin inline asm
	madc.lo.cc.u32 %r5690, %r1405, %r31311, %r5655;
	// end inline asm
	// begin inline asm
	madc.hi.cc.u32 %r5694, %r1405, %r31311, %r5659;
	// end inline asm
	// begin inline asm
	madc.lo.cc.u32 %r5698, %r1405, %r31309, %r5663;
	// end inline asm
	// begin inline asm
	madc.hi.cc.u32 %r5702, %r1405, %r31309, %r5667;
	// end inline asm
	// begin inline asm
	madc.lo.cc.u32 %r5706, %r1405, %r31307, %r5671;
	// end inline asm
	// begin inline asm
	madc.hi.cc.u32 %r5710, %r1405, %r31307, %r5675;
	// end inline asm
	// begin inline asm
	addc.cc.u32 %r5714, %r5447, %r5679;
	// end inline asm
	// begin inline asm
	addc.cc.u32 %r5717, %r5451, %r6362;
	// end inline asm
	// begin inline asm
	addc.cc.u32 %r5720, %r6362, %r6362;
	// end inline asm
	// begin inline asm
	mad.lo.cc.u32 %r5723, %r1406, %r31312, %r5690;
	// end inline asm
	// begin inline asm
	madc.hi.cc.u32 %r5727, %r1406, %r31312, %r5694;
	// end inline asm
	// begin inline asm
	madc.lo.cc.u32 %r5731, %r1406, %r31310, %r5698;
	// end inline asm
	// begin inline asm
	madc.hi.cc.u32 %r5735, %r1406, %r31310, %r5702;
	// end inline asm
	// begin inline asm
	madc.lo.cc.u32 %r5739, %r1406, %r31308, %r5706;
	// end inline asm
	// begin inline asm
	madc.hi.cc.u32 %r5743, %r1406, %r31308, %r5710;
	// end inline asm
	// begin inline asm
	madc.lo.cc.u32 %r5747, %r1406, %r31306, %r5714;
	// end inline asm
	// begin inline asm
	madc.hi.cc.u32 %r5751, %r1406, %r31306, %r5717;
	// end inline asm
	mov.b32 	%r6365, -1;
	// begin inline asm
	add.cc.u32 %r5755, %r6362, %r6365;
	// end inline asm
	// begin inline asm
	addc.cc.u32 %r5758, %r5454, %r6362;
	// end inline asm
	// begin inline asm
	addc.u32 %r5761, %r6362, %r6362;
	// end inline asm
	mul.lo.s32 	%r5828, %r5758, -460954743;
	// begin inline asm
	mad.lo.cc.u32 %r5764, %r5828, %r57, %r5758;
	// end inline asm
	// begin inline asm
	madc.hi.cc.u32 %r5768, %r5828, %r57, %r5458;
	// end inline asm
	// begin inline asm
	madc.lo.cc.u32 %r5772, %r5828, %r58, %r5530;
	// end inline asm
	// begin inline asm
	madc.hi.cc.u32 %r5776, %r5828, %r58, %r5534;
	// end inline asm
	// begin inline asm
	madc.lo.cc.u32 %r5780, %r5828, %r59, %r5606;
	// end inline asm
	// begin inline asm
	madc.hi.cc.u32 %r5784, %r5828, %r59, %r5610;
	// end inline asm
	// begin inline asm
	madc.lo.cc.u32 %r5788, %r5828, %r60, %r5682;
	// end inline asm
	// begin inline asm
	madc.hi.cc.u32 %r5792, %r5828, %r60, %r5686;
	// end inline asm
	// begin inline asm
	addc.cc.u32 %r5796, %r6362, %r6362;
	// end inline asm
	// begin inline asm
	mad.lo.cc.u32 %r5799, %r5828, %r61, %r6362;
	// end inline asm
	// begin inline asm
	madc.hi.cc.u32 %r5803, %r5828, %r61, %r6362;
	// end inline asm
	// begin inline asm
	madc.lo.cc.u32 %r5807, %r5828, %r62, %r6362;
	// end inline asm
	// begin inline asm
	madc.hi.cc.u32 %r5811, %r5828, %r62, %r6362;
	// end inline asm
	// begin inline asm
	madc.lo.cc.u32 %r5815, %r5828, %r63, %r6362;
	// end inline asm
	// begin inline asm
	madc.hi.cc.u32 %r5819, %r5828, %r63, %r6362;
	// end inline asm
	// begin inline asm
	madc.lo.cc.u32 %r5823, %r5828, %r64, %r6362;
	// end inline asm
	// begin inline asm
	madc.hi.cc.u32 %r5827, %r5828, %r64, %r6362;
	// end inline asm
	// begin inline asm
	add.cc.u32 %r5831, %r5761, %r6365;
	// end inline asm
	// begin inline asm
	addc.cc.u32 %r5834, %r5799, %r5768;
	// end inline asm
	// begin inline asm
	addc.u32 %r5837, %r6362, %r6362;
	// end inline asm
	mul.lo.s32 	%r5904, %r5834, -460954743;
	// begin inline asm
	mad.lo.cc.u32 %r5840, %r5904, %r57, %r5834;
	// end inline asm
	// begin inline asm
	madc.hi.cc.u32 %r5844, %r5904, %r57, %r5803;
	// end inline asm
	// begin inline asm
	madc.lo.cc.u32 %r5848, %r5904, %r58, %r5807;
	// end inline asm
	// begin inline asm
	madc.hi.cc.u32 %r5852, %r5904, %r58, %r5811;
	// end inline asm
	// begin inline asm
	madc.lo.cc.u32 %r5856, %r5904, %r59, %r5815;
	// end inline asm
	// begin inline asm
	madc.hi.cc.u32 %r5860, %r5904, %r59, %r5819;
	// end inline asm
	// begin inline asm
	madc.lo.cc.u32 %r5864, %r5904, %r60, %r5823;
	// end inline asm
	// begin inline asm
	madc.hi.cc.u32 %r5868, %r5904, %r60, %r5827;
	// end inline asm
	// begin inline asm
	addc.cc.u32 %r5872, %r6362, %r6362;
	// end inline asm
	// begin inline asm
	mad.lo.cc.u32 %r5875, %r5904, %r61, %r5772;
	// end inline asm
	// begin inline asm
	madc.hi.cc.u32 %r5879, %r5904, %r61, %r5776;
	// end inline asm
	// begin inline asm
	madc.lo.cc.u32 %r5883, %r5904, %r62, %r5780;
	// end inline asm
	// begin inline asm
	madc.hi.cc.u32 %r5887, %r5904, %r62, %r5784;
	// end inline asm
	// begin inline asm
	madc.lo.cc.u32 %r5891, %r5904, %r63, %r5788;
	// end inline asm
	// begin inline asm
	madc.hi.cc.u32 %r5895, %r5904, %r63, %r5792;
	// end inline asm
	// begin inline asm
	madc.lo.cc.u32 %r5899, %r5904, %r64, %r5796;
	// end inline asm
	// begin inline asm
	madc.hi.cc.u32 %r5903, %r5904, %r64, %r6362;
	// end inline asm
	// begin inline asm
	add.cc.u32 %r5907, %r5837, %r6365;
	// end inline asm
	// begin inline asm
	addc.cc.u32 %r5910, %r5875, %r5844;
	// end inline asm
	// begin inline asm
	addc.u32 %r5913, %r6362, %r6362;
	// end inline asm
	mul.lo.s32 	%r5980, %r5910, -460954743;
	// begin inline asm
	mad.lo.cc.u32 %r5916, %r5980, %r57, %r5910;
	// end inline asm
	// begin inline asm
	madc.hi.cc.u32 %r5920, %r5980, %r57, %r5879;
	// end inline asm
	// begin inline asm
	madc.lo.cc.u32 %r5924, %r5980, %r58, %r5883;
	// end inline asm
	// begin inline asm
	madc.hi.cc.u32 %r5928, %r5980, %r58, %r5887;
	// end inline asm
	// begin inline asm
	madc.lo.cc.u32 %r5932, %r5980, %r59, %r5891;
	// end inline asm
	// begin inline asm
	madc.hi.cc.u32 %r5936, %r5980, %r59, %r5895;
	// end inline asm
	// begin inline asm
	madc.lo.cc.u32 %r5940, %r5980, %r60, %r5899;
	// end inline asm
	// begin inline asm
	madc.hi.cc.u32 %r5944, %r5980, %r60, %r5903;
	// end inline asm
	// begin inline asm
	addc.cc.u32 %r5948, %r6362, %r6362;
	// end inline asm
	// begin inline asm
	mad.lo.cc.u32 %r5951, %r5980, %r61, %r5848;
	// end inline asm
	// begin inline asm
	madc.hi.cc.u32 %r5955, %r5980, %r61, %r5852;
	// end inline asm
	// begin inline asm
	madc.lo.cc.u32 %r5959, %r5980, %r62, %r5856;
	// end inline asm
	// begin inline asm
	madc.hi.cc.u32 %r5963, %r5980, %r62, %r5860;
	// end inline asm
	// begin inline asm
	madc.lo.cc.u32 %r5967, %r5980, %r63, %r5864;
	// end inline asm
	// begin inline asm
	madc.hi.cc.u32 %r5971, %r5980, %r63, %r5868;
	// end inline asm
	// begin inline asm
	madc.lo.cc.u32 %r5975, %r5980, %r64, %r5872;
	// end inline asm
	// begin inline asm
	madc.hi.cc.u32 %r5979, %r5980, %r64, %r6362;
	// end inline asm
	// begin inline asm
	add.cc.u32 %r5983, %r5913, %r6365;
	// end inline asm
	// begin inline asm
	addc.cc.u32 %r5986, %r5951, %r5920;
	// end inline asm
	// begin inline asm
	addc.u32 %r5989, %r6362, %r6362;
	// end inline asm
	mul.lo.s32 	%r6056, %r5986, -460954743;
	// begin inline asm
	mad.lo.cc.u32 %r5992, %r6056, %r57, %r5986;
	// end inline asm
	// begin inline asm
	madc.hi.cc.u32 %r5996, %r6056, %r57, %r5955;
	// end inline asm
	// begin inline asm
	madc.lo.cc.u32 %r6000, %r6056, %r58, %r5959;
	// end inline asm
	// begin inline asm
	madc.hi.cc.u32 %r6004, %r6056, %r58, %r5963;
	// end inline asm
	// begin inline asm
	madc.lo.cc.u32 %r6008, %r6056, %r59, %r5967;
	// end inline asm
	// begin inline asm
	madc.hi.cc.u32 %r6012, %r6056, %r59, %r5971;
	// end inline asm
	// begin inline asm
	madc.lo.cc.u32 %r6016, %r6056, %r60, %r5975;
	// end inline asm
	// begin inline asm
	madc.hi.cc.u32 %r6020, %r6056, %r60, %r5979;
	// end inline asm
	// begin inline asm
	addc.cc.u32 %r6024, %r6362, %r6362;
	// end inline asm
	// begin inline asm
	mad.lo.cc.u32 %r6027, %r6056, %r61, %r5924;
	// end inline asm
	// begin inline asm
	madc.hi.cc.u32 %r6031, %r6056, %r61, %r5928;
	// end inline asm
	// begin inline asm
	madc.lo.cc.u32 %r6035, %r6056, %r62, %r5932;
	// end inline asm
	// begin inline asm
	madc.hi.cc.u32 %r6039, %r6056, %r62, %r5936;
	// end inline asm
	// begin inline asm
	madc.lo.cc.u32 %r6043, %r6056, %r63, %r5940;
	// end inline asm
	// begin inline asm
	madc.hi.cc.u32 %r6047, %r6056, %r63, %r5944;
	// end inline asm
	// begin inline asm
	madc.lo.cc.u32 %r6051, %r6056, %r64, %r5948;
	// end inline asm
	// begin inline asm
	madc.hi.cc.u32 %r6055, %r6056, %r64, %r6362;
	// end inline asm
	// begin inline asm
	add.cc.u32 %r6059, %r5989, %r6365;
	// end inline asm
	// begin inline asm
	addc.cc.u32 %r6062, %r6027, %r5996;
	// end inline asm
	// begin inline asm
	addc.u32 %r6065, %r6362, %r6362;
	// end inline asm
	mul.lo.s32 	%r6132, %r6062, -460954743;
	// begin inline asm
	mad.lo.cc.u32 %r6068, %r6132, %r57, %r6062;
	// end inline asm
	// begin inline asm
	madc.hi.cc.u32 %r6072, %r6132, %r57, %r6031;
	// end inline asm
	// begin inline asm
	madc.lo.cc.u32 %r6076, %r6132, %r58, %r6035;
	// end inline asm
	// begin inline asm
	madc.hi.cc.u32 %r6080, %r6132, %r58, %r6039;
	// end inline asm
	// begin inline asm
	madc.lo.cc.u32 %r6084, %r6132, %r59, %r6043;
	// end inline asm
	// begin inline asm
	madc.hi.cc.u32 %r6088, %r6132, %r59, %r6047;
	// end inline asm
	// begin inline asm
	madc.lo.cc.u32 %r6092, %r6132, %r60, %r6051;
	// end inline asm
	// begin inline asm
	madc.hi.cc.u32 %r6096, %r6132, %r60, %r6055;
	// end inline asm
	// begin inline asm
	addc.cc.u32 %r6100, %r6362, %r6362;
	// end inline asm
	// begin inline asm
	mad.lo.cc.u32 %r6103, %r6132, %r61, %r6000;
	// end inline asm
	// begin inline asm
	madc.hi.cc.u32 %r6107, %r6132, %r61, %r6004;
	// end inline asm
	// begin inline asm
	madc.lo.cc.u32 %r6111, %r6132, %r62, %r6008;
	// end inline asm
	// begin inline asm
	madc.hi.cc.u32 %r6115, %r6132, %r62, %r6012;
	// end inline asm
	// begin inline asm
	madc.lo.cc.u32 %r6119, %r6132, %r63, %r6016;
	// end inline asm
	// begin inline asm
	madc.hi.cc.u32 %r6123, %r6132, %r63, %r6020;
	// end inline asm
	// begin inline asm
	madc.lo.cc.u32 %r6127, %r6132, %r64, %r6024;
	// end inline asm
	// begin inline asm
	madc.hi.cc.u32 %r6131, %r6132, %r64, %r6362;
	// end inline asm
	// begin inline asm
	add.cc.u32 %r6135, %r6065, %r6365;
	// end inline asm
	// begin inline asm
	addc.cc.u32 %r6138, %r6103, %r6072;
	// end inline asm
	// begin inline asm
	addc.u32 %r6141, %r6362, %r6362;
	// end inline asm
	mul.lo.s32 	%r6208, %r6138, -460954743;
	// begin inline asm
	mad.lo.cc.u32 %r6144, %r6208, %r57, %r6138;
	// end inline asm
	// begin inline asm
	madc.hi.cc.u32 %r6148, %r6208, %r57, %r6107;
	// end inline asm
	// begin inline asm
	madc.lo.cc.u32 %r6152, %r6208, %r58, %r6111;
	// end inline asm
	// begin inline asm
	madc.hi.cc.u32 %r6156, %r6208, %r58, %r6115;
	// end inline asm
	// begin inline asm
	madc.lo.cc.u32 %r6160, %r6208, %r59, %r6119;
	// end inline asm
	// begin inline asm
	madc.hi.cc.u32 %r6164, %r6208, %r59, %r6123;
	// end inline asm
	// begin inline asm
	madc.lo.cc.u32 %r6168, %r6208, %r60, %r6127;
	// end inline asm
	// begin inline asm
	madc.hi.cc.u32 %r6172, %r6208, %r60, %r6131;
	// end inline asm
	// begin inline asm
	addc.cc.u32 %r6176, %r6362, %r6362;
	// end inline asm
	// begin inline asm
	mad.lo.cc.u32 %r6179, %r6208, %r61, %r6076;
	// end inline asm
	// begin inline asm
	madc.hi.cc.u32 %r6183, %r6208, %r61, %r6080;
	// end inline asm
	// begin inline asm
	madc.lo.cc.u32 %r6187, %r6208, %r62, %r6084;
	// end inline asm
	// begin inline asm
	madc.hi.cc.u32 %r6191, %r6208, %r62, %r6088;
	// end inline asm
	// begin inline asm
	madc.lo.cc.u32 %r6195, %r6208, %r63, %r6092;
	// end inline asm
	// begin inline asm
	madc.hi.cc.u32 %r6199, %r6208, %r63, %r6096;
	// end inline asm
	// begin inline asm
	madc.lo.cc.u32 %r6203, %r6208, %r64, %r6100;
	// end inline asm
	// begin inline asm
	madc.hi.cc.u32 %r6207, %r6208, %r64, %r6362;
	// end inline asm
	// begin inline asm
	add.cc.u32 %r6211, %r6141, %r6365;
	// end inline asm
	// begin inline asm
	addc.cc.u32 %r6214, %r6179, %r6148;
	// end inline asm
	// begin inline asm
	addc.u32 %r6217, %r6362, %r6362;
	// end inline asm
	mul.lo.s32 	%r6284, %r6214, -460954743;
	// begin inline asm
	mad.lo.cc.u32 %r6220, %r6284, %r57, %r6214;
	// end inline asm
	// begin inline asm
	madc.hi.cc.u32 %r6224, %r6284, %r57, %r6183;
	// end inline asm
	// begin inline asm
	madc.lo.cc.u32 %r6228, %r6284, %r58, %r6187;
	// end inline asm
	// begin inline asm
	madc.hi.cc.u32 %r6232, %r6284, %r58, %r6191;
	// end inline asm
	// begin inline asm
	madc.lo.cc.u32 %r6236, %r6284, %r59, %r6195;
	// end inline asm
	// begin inline asm
	madc.hi.cc.u32 %r6240, %r6284, %r59, %r6199;
	// end inline asm
	// begin inline asm
	madc.lo.cc.u32 %r6244, %r6284, %r60, %r6203;
	// end inline asm
	// begin inline asm
	madc.hi.cc.u32 %r6248, %r6284, %r60, %r6207;
	// end inline asm
	// begin inline asm
	addc.cc.u32 %r6252, %r6362, %r6362;
	// end inline asm
	// begin inline asm
	mad.lo.cc.u32 %r6255, %r6284, %r61, %r6152;
	// end inline asm
	// begin inline asm
	madc.hi.cc.u32 %r6259, %r6284, %r61, %r6156;
	// end inline asm
	// begin inline asm
	madc.lo.cc.u32 %r6263, %r6284, %r62, %r6160;
	// end inline asm
	// begin inline asm
	madc.hi.cc.u32 %r6267, %r6284, %r62, %r6164;
	// end inline asm
	// begin inline asm
	madc.lo.cc.u32 %r6271, %r6284, %r63, %r6168;
	// end inline asm
	// begin inline asm
	madc.hi.cc.u32 %r6275, %r6284, %r63, %r6172;
	// end inline asm
	// begin inline asm
	madc.lo.cc.u32 %r6279, %r6284, %r64, %r6176;
	// end inline asm
	// begin inline asm
	madc.hi.cc.u32 %r6283, %r6284, %r64, %r6362;
	// end inline asm
	// begin inline asm
	add.cc.u32 %r6287, %r6217, %r6365;
	// end inline asm
	// begin inline asm
	addc.cc.u32 %r6290, %r6255, %r6224;
	// end inline asm
	// begin inline asm
	addc.u32 %r6293, %r6362, %r6362;
	// end inline asm
	mul.lo.s32 	%r6360, %r6290, -460954743;
	// begin inline asm
	mad.lo.cc.u32 %r6296, %r6360, %r57, %r6290;
	// end inline asm
	// begin inline asm
	madc.hi.cc.u32 %r6300, %r6360, %r57, %r6259;
	// end inline asm
	// begin inline asm
	madc.lo.cc.u32 %r6304, %r6360, %r58, %r6263;
	// end inline asm
	// begin inline asm
	madc.hi.cc.u32 %r6308, %r6360, %r58, %r6267;
	// end inline asm
	// begin inline asm
	madc.lo.cc.u32 %r6312, %r6360, %r59, %r6271;
	// end inline asm
	// begin inline asm
	madc.hi.cc.u32 %r6316, %r6360, %r59, %r6275;
	// end inline asm
	// begin inline asm
	madc.lo.cc.u32 %r6320, %r6360, %r60, %r6279;
	// end inline asm
	// begin inline asm
	madc.hi.cc.u32 %r6324, %r6360, %r60, %r6283;
	// end inline asm
	// begin inline asm
	addc.cc.u32 %r6328, %r6362, %r6362;
	// end inline asm
	// begin inline asm
	mad.lo.cc.u32 %r6331, %r6360, %r61, %r6228;
	// end inline asm
	// begin inline asm
	madc.hi.cc.u32 %r6335, %r6360, %r61, %r6232;
	// end inline asm
	// begin inline asm
	madc.lo.cc.u32 %r6339, %r6360, %r62, %r6236;
	// end inline asm
	// begin inline asm
	madc.hi.cc.u32 %r6343, %r6360, %r62, %r6240;
	// end inline asm
	// begin inline asm
	madc.lo.cc.u32 %r6347, %r6360, %r63, %r6244;
	// end inline asm
	// begin inline asm
	madc.hi.cc.u32 %r6351, %r6360, %r63, %r6248;
	// end inline asm
	// begin inline asm
	madc.lo.cc.u32 %r6355, %r6360, %r64, %r6252;
	// end inline asm
	// begin inline asm
	madc.hi.cc.u32 %r6359, %r6360, %r64, %r6362;
	// end inline asm
	// begin inline asm
	add.cc.u32 %r6363, %r6293, %r6365;
	// end inline asm
	// begin inline asm
	addc.cc.u32 %r6366, %r6331, %r6300;
	// end inline asm
	// begin inline asm
	addc.cc.u32 %r6369, %r6335, %r6304;
	// end inline asm
	// begin inline asm
	addc.cc.u32 %r6372, %r6339, %r6308;
	// end inline asm
	// begin inline asm
	addc.cc.u32 %r6375, %r6343, %r6312;
	// end inline asm
	// begin inline asm
	addc.cc.u32 %r6378, %r6347, %r6316;
	// end inline asm
	// begin inline asm
	addc.cc.u32 %r6381, %r6351, %r6320;
	// end inline asm
	// begin inline asm
	addc.cc.u32 %r6384, %r6355, %r6324;
	// end inline asm
	// begin inline asm
	addc.cc.u32 %r6387, %r6359, %r6328;
	// end inline asm
	// begin inline asm
	add.cc.u32 %r31337, %r5723, %r6366;
	// end inline asm
	// begin inline asm
	addc.cc.u32 %r31336, %r5727, %r6369;
	// end inline asm
	// begin inline asm
	addc.cc.u32 %r31335, %r5731, %r6372;
	// end inline asm
	// begin inline asm
	addc.cc.u32 %r31334, %r5735, %r6375;
	// end inline asm
	// begin inline asm
	addc.cc.u32 %r31333, %r5739, %r6378;
	// end inline asm
	// begin inline asm
	addc.cc.u32 %r31332, %r5743, %r6381;
	// end inline asm
	// begin inline asm
	addc.cc.u32 %r31331, %r5747, %r6384;
	// end inline asm
	// begin inline asm
	addc.u32 %r31330, %r5751, %r6387;
	// end inline asm
	setp.gt.u32 	%p83, %r31330, %r64;
	@%p83 bra 	$L__BB1_61;
	setp.lt.u32 	%p84, %r31330, %r64;
	@%p84 bra 	$L__BB1_62;
	setp.gt.u32 	%p85, %r31331, %r60;
	@%p85 bra 	$L__BB1_61;
	setp.lt.u32 	%p86, %r31331, %r60;
	@%p86 bra 	$L__BB1_62;
	setp.gt.u32 	%p87, %r31332, %r63;
	@%p87 bra 	$L__BB1_61;
	setp.lt.u32 	%p88, %r31332, %r63;
	@%p88 bra 	$L__BB1_62;
	setp.gt.u32 	%p89, %r31333, %r59;
	@%p89 bra 	$L__BB1_61;
	setp.lt.u32 	%p90, %r31333, %r59;
	@%p90 bra 	$L__BB1_62;
	setp.gt.u32 	%p91, %r31334, %r62;
	@%p91 bra 	$L__BB1_61;
	setp.lt.u32 	%p92, %r31334, %r62;
	@%p92 bra 	$L__BB1_62;
	setp.gt.u32 	%p93, %r31335, %r58;
	@%p93 bra 	$L__BB1_61;
	setp.lt.u32 	%p94, %r31335, %r58;
	@%p94 bra 	$L__BB1_62;
	setp.gt.u32 	%p95, %r31336, %r61;
	@%p95 bra 	$L__BB1_61;
	setp.lt.u32 	%p96, %r31336, %r61;
	setp.lt.u32 	%p97, %r31337, %r57;
	or.pred  	%p98, %p96, %p97;
	@%p98 bra 	$L__BB1_62;
$L__BB1_61:
	// begin inline asm
	sub.cc.u32 %r31337, %r31337, %r57;
subc.cc.u32 %r31336, %r31336, %r61;
subc.cc.u32 %r31335, %r31335, %r58;
subc.cc.u32 %r31334, %r31334, %r62;
subc.cc.u32 %r31333, %r31333, %r59;
subc.cc.u32 %r31332, %r31332, %r63;
subc.cc.u32 %r31331, %r31331, %r60;
subc.u32 %r31330, %r31330, %r64;

	// end inline asm
$L__BB1_62:
	mov.b32 	%r7614, 0;
	// begin inline asm
	mad.lo.cc.u32 %r6438, %r1383, %r1416, %r7614;
	// end inline asm
	// begin inline asm
	madc.hi.cc.u32 %r6442, %r1383, %r1416, %r7614;
	// end inline asm
	// begin inline asm
	madc.lo.cc.u32 %r6446, %r1383, %r1418, %r7614;
	// end inline asm
	// begin inline asm
	madc.hi.cc.u32 %r6450, %r1383, %r1418, %r7614;
	// end inline asm
	// begin inline asm
	madc.lo.cc.u32 %r6454, %r1383, %r1420, %r7614;
	// end inline asm
	// begin inline asm
	madc.hi.cc.u32 %r6458, %r1383, %r1420, %r7614;
	// end inline asm
	// begin inline asm
	madc.lo.cc.u32 %r6462, %r1383, %r1422, %r7614;
	// end inline asm
	// begin inline asm
	madc.hi.cc.u32 %r6466, %r1383, %r1422, %r7614;
	// end inline asm
	// begin inline asm
	mad.lo.cc.u32 %r6470, %r1384, %r1415, %r6438;
	// end inline asm
	// begin inline asm
	madc.hi.cc.u32 %r6474, %r1384, %r1415, %r6442;
	// end inline asm
	// begin inline asm
	madc.lo.cc.u32 %r6478, %r1384, %r1417, %r6446;
	// end inline asm
	// begin inline asm
	madc.hi.cc.u32 %r6482, %r1384, %r1417, %r6450;
	// end inline asm
	// begin inline asm
	madc.lo.cc.u32 %r6486, %r1384, %r1419, %r6454;
	// end inline asm
	// begin inline asm
	madc.hi.cc.u32 %r6490, %r1384, %r1419, %r6458;
	// end inline asm
	// begin inline asm
	madc.lo.cc.u32 %r6494, %r1384, %r1421, %r6462;
	// end inline asm
	// begin inline asm
	madc.hi.cc.u32 %r6498, %r1384, %r1421, %r6466;
	// end inline asm
	// begin inline asm
	addc.cc.u32 %r6502, %r7614, %r7614;
	// end inline asm
	// begin inline asm
	mad.lo.cc.u32 %r6505, %r1385, %r1416, %r6478;
	// end inline asm
	// begin inline asm
	madc.hi.cc.u32 %r6509, %r1385, %r1416, %r6482;
	// end inline asm
	// begin inline asm
	madc.lo.cc.u32 %r6513, %r1385, %r1418, %r6486;
	// end inline asm
	// begin inline asm
	madc.hi.cc.u32 %r6517, %r1385, %r1418, %r6490;
	// end inline asm
	// begin inline asm
	madc.lo.cc.u32 %r6521, %r1385, %r1420, %r6494;
	// end inline asm
	// begin inline asm
	madc.hi.cc.u32 %r6525, %r1385, %r1420, %r6498;
	// end inline asm
	// begin inline asm
	madc.lo.cc.u32 %r6529, %r1385, %r1422, %r6502;
	// end inline asm
	// begin inline asm
	madc.hi.cc.u32 %r6533, %r1385, %r1422, %r7614;
	// end inline asm
	// begin inline asm
	mad.lo.cc.u32 %r6537, %r1386, %r1415, %r6505;
	// end inline asm
	// begin inline asm
	madc.hi.cc.u32 %r6541, %r1386, %r1415, %r6509;
	// end inline asm
	// begin inline asm
	madc.lo.cc.u32 %r6545, %r1386, %r1417, %r6513;
	// end inline asm
	// begin inline asm
	madc.hi.cc.u32 %r6549, %r1386, %r1417, %r6517;
	// end inline asm
	// begin inline asm
	madc.lo.cc.u32 %r6553, %r1386, %r1419, %r6521;
	// end inline asm
	// begin inline asm
	madc.hi.cc.u32 %r6557, %r1386, %r1419, %r6525;
	// end inline asm
	// begin inline asm
	madc.lo.cc.u32 %r6561, %r1386, %r1421, %r6529;
	// end inline asm
	// begin inline asm
	madc.hi.cc.u32 %r6565, %r1386, %r1421, %r6533;
	// end inline asm
	// begin inline asm
	addc.cc.u32 %r6569, %r7614, %r7614;
	// end inline asm
	// begin inline asm
	mad.lo.cc.u32 %r6572, %r1387, %r1416, %r6545;
	// end inline asm
	// begin inline asm
	madc.hi.cc.u32 %r6576, %r1387, %r1416, %r6549;
	// end inline asm
	// begin inline asm
	madc.lo.cc.u32 %r6580, %r1387, %r1418, %r6553;
	// end inline asm
	// begin inline asm
	madc.hi.cc.u32 %r6584, %r1387, %r1418, %r6557;
	// end inline asm
	// begin inline asm
	madc.lo.cc.u32 %r6588, %r1387, %r1420, %r6561;
	// end inline asm
	// begin inline asm
	madc.hi.cc.u32 %r6592, %r1387, %r1420, %r6565;
	// end inline asm
	// begin inline asm
	madc.lo.cc.u32 %r6596, %r1387, %r1422, %r6569;
	// end inline asm
	// begin inline asm
	madc.hi.cc.u32 %r6600, %r1387, %r1422, %r7614;
	// end inline asm
	// begin inline asm
	mad.lo.cc.u32 %r6604, %r1388, %r1415, %r6572;
	// end inline asm
	// begin inline asm
	madc.hi.cc.u32 %r6608, %r1388, %r1415, %r6576;
	// end inline asm
	// begin inline asm
	madc.lo.cc.u32 %r6612, %r1388, %r1417, %r6580;
	// end inline asm
	// begin inline asm
	madc.hi.cc.u32 %r6616, %r1388, %r1417, %r6584;
	// end inline asm
	// begin inline asm
	madc.lo.cc.u32 %r6620, %r1388, %r1419, %r6588;
	// end inline asm
	// begin inline asm
	madc.hi.cc.u32 %r6624, %r1388, %r1419, %r6592;
	// end inline asm
	// begin inline asm
	madc.lo.cc.u32 %r6628, %r1388, %r1421, %r6596;
	// end inline asm
	// begin inline asm
	madc.hi.cc.u32 %r6632, %r1388, %r1421, %r6600;
	// end inline asm
	// begin inline asm
	addc.cc.u32 %r6636, %r7614, %r7614;
	// end inline asm
	// begin inline asm
	mad.lo.cc.u32 %r6639, %r1389, %r1416, %r6612;
	// end inline asm
	// begin inline asm
	madc.hi.cc.u32 %r6643, %r1389, %r1416, %r6616;
	// end inline asm
	// begin inline asm
	madc.lo.cc.u32 %r6647, %r1389, %r1418, %r6620;
	// end inline asm
	// begin inline asm
	madc.hi.cc.u32 %r6651, %r1389, %r1418, %r6624;
	// end inline asm
	// begin inline asm
	madc.lo.cc.u32 %r6655, %r1389, %r1420, %r6628;
	// end inline asm
	// begin inline asm
	madc.hi.cc.u32 %r6659, %r1389, %r1420, %r6632;
	// end inline asm
	// begin inline asm
	madc.lo.cc.u32 %r6663, %r1389, %r1422, %r6636;
	// end inline asm
	// begin inline asm
	madc.hi.cc.u32 %r6667, %r1389, %r1422, %r7614;
	// end inline asm
	// begin inline asm
	mad.lo.cc.u32 %r6671, %r1390, %r1415, %r6639;
	// end inline asm
	// begin inline asm
	madc.hi.cc.u32 %r6675, %r1390, %r1415, %r6643;
	// end inline asm
	// begin inline asm
	madc.lo.cc.u32 %r6679, %r1390, %r1417, %r6647;
	// end inline asm
	// begin inline asm
	madc.hi.cc.u32 %r6683, %r1390, %r1417, %r6651;
	// end inline asm
	// begin inline asm
	madc.lo.cc.u32 %r6687, %r1390, %r1419, %r6655;
	// end inline asm
	// begin inline asm
	madc.hi.cc.u32 %r6691, %r1390, %r1419, %r6659;
	// end inline asm
	// begin inline asm
	madc.lo.cc.u32 %r6695, %r1390, %r1421, %r6663;
	// end inline asm
	// begin inline asm
	madc.hi.cc.u32 %r6699, %r1390, %r1421, %r6667;
	// end inline asm
	// begin inline asm
	addc.cc.u32 %r6703, %r7614, %r7614;
	// end inline asm
	// begin inline asm
	mad.lo.cc.u32 %r6706, %r1383, %r1415, %r7614;
	// end inline asm
	// begin inline asm
	madc.hi.cc.u32 %r6710, %r1383, %r1415, %r6470;
	// end inline asm
	// begin inline asm
	madc.lo.cc.u32 %r6714, %r1383, %r1417, %r6474;
	// end inline asm
	// begin inline asm
	madc.hi.cc.u32 %r6718, %r1383, %r1417, %r6537;
	// end inline asm
	// begin inline asm
	madc.lo.cc.u32 %r6722, %r1383, %r1419, %r6541;
	// end inline asm
	// begin inline asm
	madc.hi.cc.u32 %r6726, %r1383, %r1419, %r6604;
	// end inline asm
	// begin inline asm
	madc.lo.cc.u32 %r6730, %r1383, %r1421, %r6608;
	// end inline asm
	// begin inline asm
	madc.hi.cc.u32 %r6734, %r1383, %r1421, %r6671;
	// end inline asm
	// begin inline asm
	addc.cc.u32 %r6738, %r6675, %r7614;
	// end inline asm
	// begin inline asm
	addc.cc.u32 %r6741, %r6679, %r7614;
	// end inline asm
	// begin inline asm
	addc.cc.u32 %r6744, %r7614, %r7614;
	// end inline asm
	// begin inline asm
	mad.lo.cc.u32 %r6747, %r1384, %r1416, %r6714;
	// end inline asm
	// begin inline asm
	madc.hi.cc.u32 %r6751, %r1384, %r1416, %r6718;
	// end inline asm
	// begin inline asm
	madc.lo.cc.u32 %r6755, %r1384, %r1418, %r6722;
	// end inline asm
	// begin inline asm
	madc.hi.cc.u32 %r6759, %r1384, %r1418, %r6726;
	// end inline asm
	// begin inline asm
	madc.lo.cc.u32 %r6763, %r1384, %r1420, %r6730;
	// end inline asm
	// begin inline asm
	madc.hi.cc.u32 %r6767, %r1384, %r1420, %r6734;
	// end inline asm
	// begin inline asm
	madc.lo.cc.u32 %r6771, %r1384, %r1422, %r6738;
	// end inline asm
	// begin inline asm
	madc.hi.cc.u32 %r6775, %r1384, %r1422, %r6741;
	// end inline asm
	// begin inline asm
	addc.cc.u32 %r6779, %r6744, %r7614;
	// end inline asm
	// begin inline asm
	mad.lo.cc.u32 %r6782, %r1385, %r1415, %r6747;
	// end inline asm
	// begin inline asm
	madc.hi.cc.u32 %r6786, %r1385, %r1415, %r6751;
	// end inline asm
	// begin inline asm
	madc.lo.cc.u32 %r6790, %r1385, %r1417, %r6755;
	// end inline asm
	// begin inline asm
	madc.hi.cc.u32 %r6794, %r1385, %r1417, %r6759;
	// end inline asm
	// begin inline asm
	madc.lo.cc.u32 %r6798, %r1385, %r1419, %r6763;
	// end inline asm
	// begin inline asm
	madc.hi.cc.u32 %r6802, %r1385, %r1419, %r6767;
	// end inline asm
	// begin inline asm
	madc.lo.cc.u32 %r6806, %r1385, %r1421, %r6771;
	// end inline asm
	// begin inline asm
	madc.hi.cc.u32 %r6810, %r1385, %r1421, %r6775;
	// end inline asm
	// begin inline asm
	addc.cc.u32 %r6814, %r6683, %r6779;
	// end inline asm
	// begin inline asm
	addc.cc.u32 %r6817, %r6687, %r7614;
	// end inline asm
	// begin inline asm
	addc.cc.u32 %r6820, %r7614, %r7614;
	// end inline asm
	// begin inline asm
	mad.lo.cc.u32 %r6823, %r1386, %r1416, %r6790;
	// end inline asm
	// begin inline asm
	madc.hi.cc.u32 %r6827, %r1386, %r1416, %r6794;
	// end inline asm
	// begin inline asm
	madc.lo.cc.u32 %r6831, %r1386, %r1418, %r6798;
	// end inline asm
	// begin inline asm
	madc.hi.cc.u32 %r6835, %r1386, %r1418, %r6802;
	// end inline asm
	// begin inline asm
	madc.lo.cc.u32 %r6839, %r1386, %r1420, %r6806;
	// end inline asm
	// begin inline asm
	madc.hi.cc.u32 %r6843, %r1386, %r1420, %r6810;
	// end inline asm
	// begin inline asm
	madc.lo.cc.u32 %r6847, %r1386, %r1422, %r6814;
	// end inline asm
	// begin inline asm
	madc.hi.cc.u32 %r6851, %r1386, %r1422, %r6817;
	// end inline asm
	// begin inline asm
	addc.cc.u32 %r6855, %r6820, %r7614;
	// end inline asm
	// begin inline asm
	mad.lo.cc.u32 %r6858, %r1387, %r1415, %r6823;
	// end inline asm
	// begin inline asm
	madc.hi.cc.u32 %r6862, %r1387, %r1415, %r6827;
	// end inline asm
	// begin inline asm
	madc.lo.cc.u32 %r6866, %r1387, %r1417, %r6831;
	// end inline asm
	// begin inline asm
	madc.hi.cc.u32 %r6870, %r1387, %r1417, %r6835;
	// end inline asm
	// begin inline asm
	madc.lo.cc.u32 %r6874, %r1387, %r1419, %r6839;
	// end inline asm
	// begin inline asm
	madc.hi.cc.u32 %r6878, %r1387, %r1419, %r6843;
	// end inline asm
	// begin inline asm
	madc.lo.cc.u32 %r6882, %r1387, %r1421, %r6847;
	// end inline asm
	// begin inline asm
	madc.hi.cc.u32 %r6886, %r1387, %r1421, %r6851;
	// end inline asm
	// begin inline asm
	addc.cc.u32 %r6890, %r6691, %r6855;
	// end inline asm
	// begin inline asm
	addc.cc.u32 %r6893, %r6695, %r7614;
	// end inline asm
	// begin inline asm
	addc.cc.u32 %r6896, %r7614, %r7614;
	// end inline asm
	// begin inline asm
	mad.lo.cc.u32 %r6899, %r1388, %r1416, %r6866;
	// end inline asm
	// begin inline asm
	madc.hi.cc.u32 %r6903, %r1388, %r1416, %r6870;
	// end inline asm
	// begin inline asm
	madc.lo.cc.u32 %r6907, %r1388, %r1418, %r6874;
	// end inline asm
	// begin inline asm
	madc.hi.cc.u32 %r6911, %r1388, %r1418, %r6878;
	// end inline asm
	// begin inline asm
	madc.lo.cc.u32 %r6915, %r1388, %r1420, %r6882;
	// end inline asm
	// begin inline asm
	madc.hi.cc.u32 %r6919, %r1388, %r1420, %r6886;
	// end inline asm
	// begin inline asm
	madc.lo.cc.u32 %r6923, %r1388, %r1422, %r6890;
	// end inline asm
	// begin inline asm
	madc.hi.cc.u32 %r6927, %r1388, %r1422, %r6893;
	// end inline asm
	// begin inline asm
	addc.cc.u32 %r6931, %r6896, %r7614;
	// end inline asm
	// begin inline asm
	mad.lo.cc.u32 %r6934, %r1389, %r1415, %r6899;
	// end inline asm
	// begin inline asm
	madc.hi.cc.u32 %r6938, %r1389, %r1415, %r6903;
	// end inline asm
	// begin inline asm
	madc.lo.cc.u32 %r6942, %r1389, %r1417, %r6907;
	// end inline asm
	// begin inline asm
	madc.hi.cc.u32 %r6946, %r1389, %r1417, %r6911;
	// end inline asm
	// begin inline asm
	madc.lo.cc.u32 %r6950, %r1389, %r1419, %r6915;
	// end inline asm
	// begin inline asm
	madc.hi.cc.u32 %r6954, %r1389, %r1419, %r6919;
	// end inline asm
	// begin inline asm
	madc.lo.cc.u32 %r6958, %r1389, %r1421, %r6923;
	// end inline asm
	// begin inline asm
	madc.hi.cc.u32 %r6962, %r1389, %r1421, %r6927;
	// end inline asm
	// begin inline asm
	addc.cc.u32 %r6966, %r6699, %r6931;
	// end inline asm
	// begin inline asm
	addc.cc.u32 %r6969, %r6703, %r7614;
	// end inline asm
	// begin inline asm
	addc.cc.u32 %r6972, %r7614, %r7614;
	// end inline asm
	// begin inline asm
	mad.lo.cc.u32 %r6975, %r1390, %r1416, %r6942;
	// end inline asm
	// begin inline asm
	madc.hi.cc.u32 %r6979, %r1390, %r1416, %r6946;
	// end inline asm
	// begin inline asm
	madc.lo.cc.u32 %r6983, %r1390, %r1418, %r6950;
	// end inline asm
	// begin inline asm
	madc.hi.cc.u32 %r6987, %r1390, %r1418, %r6954;
	// end inline asm
	// begin inline asm
	madc.lo.cc.u32 %r6991, %r1390, %r1420, %r6958;
	// end inline asm
	// begin inline asm
	madc.hi.cc.u32 %r6995, %r1390, %r1420, %r6962;
	// end inline asm
	// begin inline asm
	madc.lo.cc.u32 %r6999, %r1390, %r1422, %r6966;
	// end inline asm
	// begin inline asm
	madc.hi.cc.u32 %r7003, %r1390, %r1422, %r6969;
	// end inline asm
	mov.b32 	%r7617, -1;
	// begin inline asm
	add.cc.u32 %r7007, %r7614, %r7617;
	// end inline asm
	// begin inline asm
	addc.cc.u32 %r7010, %r6706, %r7614;
	// end inline asm
	// begin inline asm
	addc.u32 %r7013, %r7614, %r7614;
	// end inline asm
	mul.lo.s32 	%r7080, %r7010, -460954743;
	ld.const.u32 	%r161, [ag_types__impls__ark_ff__fields__models__fp__Fp_ark_ff__fields__models__fp__montgomery_backend__MontBackend_ark_bn254__fields__fq__FqConfig__4___4__P];
	// begin inline asm
	mad.lo.cc.u32 %r7016, %r7080, %r161, %r7010;
	// end inline asm
	// begin inline asm
	madc.hi.cc.u32 %r7020, %r7080, %r161, %r6710;
	// end inline asm
	ld.const.u32 	%r162, [ag_types__impls__ark_ff__fields__models__fp__Fp_ark_ff__fields__models__fp__montgomery_backend__MontBackend_ark_bn254__fields__fq__FqConfig__4___4__P+8];
	// begin inline asm
	madc.lo.cc.u32 %r7024, %r7080, %r162, %r6782;
	// end inline asm
	// begin inline asm
	madc.hi.cc.u32 %r7028, %r7080, %r162, %r6786;
	// end inline asm
	ld.const.u32 	%r163, [ag_types__impls__ark_ff__fields__models__fp__Fp_ark_ff__fields__models__fp__montgomery_backend__MontBackend_ark_bn254__fields__fq__FqConfig__4___4__P+16];
	// begin inline asm
	madc.lo.cc.u32 %r7032, %r7080, %r163, %r6858;
	// end inline asm
	// begin inline asm
	madc.hi.cc.u32 %r7036, %r7080, %r163, %r6862;
	// end inline asm
	ld.const.u32 	%r164, [ag_types__impls__ark_ff__fields__models__fp__Fp_ark_ff__fields__models__fp__montgomery_backend__MontBackend_ark_bn254__fields__fq__FqConfig__4___4__P+24];
	// begin inline asm
	madc.lo.cc.u32 %r7040, %r7080, %r164, %r6934;
	// end inline asm
	// begin inline asm
	madc.hi.cc.u32 %r7044, %r7080, %r164, %r6938;
	// end inline asm
	// begin inline asm
	addc.cc.u32 %r7048, %r7614, %r7614;
	// end inline asm
	ld.const.u32 	%r165, [ag_types__impls__ark_ff__fields__models__fp__Fp_ark_ff__fields__models__fp__montgomery_backend__MontBackend_ark_bn254__fields__fq__FqConfig__4___4__P+4];
	// begin inline asm
	mad.lo.cc.u32 %r7051, %r7080, %r165, %r7614;
	// end inline asm
	// begin inline asm
	madc.hi.cc.u32 %r7055, %r7080, %r165, %r7614;
	// end inline asm
	ld.const.u32 	%r166, [ag_types__impls__ark_ff__fields__models__fp__Fp_ark_ff__fields__models__fp__montgomery_backend__MontBackend_ark_bn254__fields__fq__FqConfig__4___4__P+12];
	// begin inline asm
	madc.lo.cc.u32 %r7059, %r7080, %r166, %r7614;
	// end inline asm
	// begin inline asm
	madc.hi.cc.u32 %r7063, %r7080, %r166, %r7614;
	// end inline asm
	ld.const.u32 	%r167, [ag_types__impls__ark_ff__fields__models__fp__Fp_ark_ff__fields__models__fp__montgomery_backend__MontBackend_ark_bn254__fields__fq__FqConfig__4___4__P+20];
	// begin inline asm
	madc.lo.cc.u32 %r7067, %r7080, %r167, %r7614;
	// end inline asm
	// begin inline asm
	madc.hi.cc.u32 %r7071, %r7080, %r167, %r7614;
	// end inline asm
	ld.const.u32 	%r168, [ag_types__impls__ark_ff__fields__models__fp__Fp_ark_ff__fields__models__fp__montgomery_backend__MontBackend_ark_bn254__fields__fq__FqConfig__4___4__P+28];
	// begin inline asm
	madc.lo.cc.u32 %r7075, %r7080, %r168, %r7614;
	// end inline asm
	// begin inline asm
	madc.hi.cc.u32 %r7079, %r7080, %r168, %r7614;
	// end inline asm
	// begin inline asm
	add.cc.u32 %r7083, %r7013, %r7617;
	// end inline asm
	// begin inline asm
	addc.cc.u32 %r7086, %r7051, %r7020;
	// end inline asm
	// begin inline asm
	addc.u32 %r7089, %r7614, %r7614;
	// end inline asm
	mul.lo.s32 	%r7156, %r7086, -460954743;
	// begin inline asm
	mad.lo.cc.u32 %r7092, %r7156, %r161, %r7086;
	// end inline asm
	// begin inline asm
	madc.hi.cc.u32 %r7096, %r7156, %r161, %r7055;
	// end inline asm
	// begin inline asm
	madc.lo.cc.u32 %r7100, %r7156, %r162, %r7059;
	// end inline asm
	// begin inline asm
	madc.hi.cc.u32 %r7104, %r7156, %r162, %r7063;
	// end inline asm
	// begin inline asm
	madc.lo.cc.u32 %r7108, %r7156, %r163, %r7067;
	// end inline asm
	// begin inline asm
	madc.hi.cc.u32 %r7112, %r7156, %r163, %r7071;
	// end inline asm
	// begin inline asm
	madc.lo.cc.u32 %r7116, %r7156, %r164, %r7075;
	// end inline asm
	// begin inline asm
	madc.hi.cc.u32 %r7120, %r7156, %r164, %r7079;
	// end inline asm
	// begin inline asm
	addc.cc.u32 %r7124, %r7614, %r7614;
	// end inline asm
	// begin inline asm
	mad.lo.cc.u32 %r7127, %r7156, %r165, %r7024;
	// end inline asm
	// begin inline asm
	madc.hi.cc.u32 %r7131, %r7156, %r165, %r7028;
	// end inline asm
	// begin inline asm
	madc.lo.cc.u32 %r7135, %r7156, %r166, %r7032;
	// end inline asm
	// begin inline asm
	madc.hi.cc.u32 %r7139, %r7156, %r166, %r7036;
	// end inline asm
	// begin inline asm
	madc.lo.cc.u32 %r7143, %r7156, %r167, %r7040;
	// end inline asm
	// begin inline asm
	madc.hi.cc.u32 %r7147, %r7156, %r167, %r7044;
	// end inline asm
	// begin inline asm
	madc.lo.cc.u32 %r7151, %r7156, %r168, %r7048;
	// end inline asm
	// begin inline asm
	madc.hi.cc.u32 %r7155, %r7156, %r168, %r7614;
	// end inline asm
	// begin inline asm
	add.cc.u32 %r7159, %r7089, %r7617;
	// end inline asm
	// begin inline asm
	addc.cc.u32 %r7162, %r7127, %r7096;
	// end inline asm
	// begin inline asm
	addc.u32 %r7165, %r7614, %r7614;
	// end inline asm
	mul.lo.s32 	%r7232, %r7162, -460954743;
	// begin inline asm
	mad.lo.cc.u32 %r7168, %r7232, %r161, %r7162;
	// end inline asm
	// begin inline asm
	madc.hi.cc.u32 %r7172, %r7232, %r161, %r7131;
	// end inline asm
	// begin inline asm
	madc.lo.cc.u32 %r7176, %r7232, %r162, %r7135;
	// end inline asm
	// begin inline asm
	madc.hi.cc.u32 %r7180, %r7232, %r162, %r7139;
	// end inline asm
	// begin inline asm
	madc.lo.cc.u32 %r7184, %r7232, %r163, %r7143;
	// end inline asm
	// begin inline asm
	madc.hi.cc.u32 %r7188, %r7232, %r163, %r7147;
	// end inline asm
	// begin inline asm
	madc.lo.cc.u32 %r7192, %r7232, %r164, %r7151;
	// end inline asm
	// begin inline asm
	madc.hi.cc.u32 %r7196, %r7232, %r164, %r7155;
	// end inline asm
	// begin inline asm
	addc.cc.u32 %r7200, %r7614, %r7614;
	// end inline asm
	// begin inline asm
	mad.lo.cc.u32 %r7203, %r7232, %r165, %r7100;
	// end inline asm
	// begin inline asm
	madc.hi.cc.u32 %r7207, %r7232, %r165, %r7104;
	// end inline asm
	// begin inline asm
	madc.lo.cc.u32 %r7211, %r7232, %r166, %r7108;
	// end inline asm
	// begin inline asm
	madc.hi.cc.u32 %r7215, %r7232, %r166, %r7112;
	// end inline asm
	// begin inline asm
	madc.lo.cc.u32 %r7219, %r7232, %r167, %r7116;
	// end inline asm
	// begin inline asm
	madc.hi.cc.u32 %r7223, %r7232, %r167, %r7120;
	// end inline asm
	// begin inline asm
	madc.lo.cc.u32 %r7227, %r7232, %r168, %r7124;
	// end inline asm
	// begin inline asm
	madc.hi.cc.u32 %r7231, %r7232, %r168, %r7614;
	// end inline asm
	// begin inline asm
	add.cc.u32 %r7235, %r7165, %r7617;
	// end inline asm
	// begin inline asm
	addc.cc.u32 %r7238, %r7203, %r7172;
	// end inline asm
	// begin inline asm
	addc.u32 %r7241, %r7614, %r7614;
	// end inline asm
	mul.lo.s32 	%r7308, %r7238, -460954743;
	// begin inline asm
	mad.lo.cc.u32 %r7244, %r7308, %r161, %r7238;
	// end inline asm
	// begin inline asm
	madc.hi.cc.u32 %r7248, %r7308, %r161, %r7207;
	// end inline asm
	// begin inline asm
	madc.lo.cc.u32 %r7252, %r7308, %r162, %r7211;
	// end inline asm
	// begin inline asm
	madc.hi.cc.u32 %r7256, %r7308, %r162, %r7215;
	// end inline asm
	// begin inline asm
	madc.lo.cc.u32 %r7260, %r7308, %r163, %r7219;
	// end inline asm
	// begin inline asm
	madc.hi.cc.u32 %r7264, %r7308, %r163, %r7223;
	// end inline asm
	// begin inline asm
	madc.lo.cc.u32 %r7268, %r7308, %r164, %r7227;
	// end inline asm
	// begin inline asm
	madc.hi.cc.u32 %r7272, %r7308, %r164, %r7231;
	// end inline asm
	// begin inline asm
	addc.cc.u32 %r7276, %r7614, %r7614;
	// end inline asm
	// begin inline asm
	mad.lo.cc.u32 %r7279, %r7308, %r165, %r7176;
	// end inline asm
	// begin inline asm
	madc.hi.cc.u32 %r7283, %r7308, %r165, %r7180;
	// end inline asm
	// begin inline asm
	madc.lo.cc.u32 %r7287, %r7308, %r166, %r7184;
	// end inline asm
	// begin inline asm
	madc.hi.cc.u32 %r7291, %r7308, %r166, %r7188;
	// end inline asm
	// begin inline asm
	madc.lo.cc.u32 %r7295, %r7308, %r167, %r7192;
	// end inline asm
	// begin inline asm
	madc.hi.cc.u32 %r7299, %r7308, %r167, %r7196;
	// end inline asm
	// begin inline asm
	madc.lo.cc.u32 %r7303, %r7308, %r168, %r7200;
	// end inline asm
	// begin inline asm
	madc.hi.cc.u32 %r7307, %r7308, %r168, %r7614;
	// end inline asm
	// begin inline asm
	add.cc.u32 %r7311, %r7241, %r7617;
	// end inline asm
	// begin inline asm
	addc.cc.u32 %r7314, %r7279, %r7248;
	// end inline asm
	// begin inline asm
	addc.u32 %r7317, %r7614, %r7614;
	// end inline asm
	mul.lo.s32 	%r7384, %r7314, -460954743;
	// begin inline asm
	mad.lo.cc.u32 %r7320, %r7384, %r161, %r7314;
	// end inline asm
	// begin inline asm
	madc.hi.cc.u32 %r7324, %r7384, %r161, %r7283;
	// end inline asm
	// begin inline asm
	madc.lo.cc.u32 %r7328, %r7384, %r162, %r7287;
	// end inline asm
	// begin inline asm
	madc.hi.cc.u32 %r7332, %r7384, %r162, %r7291;
	// end inline asm
	// begin inline asm
	madc.lo.cc.u32 %r7336, %r7384, %r163, %r7295;
	// end inline asm
	// begin inline asm
	madc.hi.cc.u32 %r7340, %r7384, %r163, %r7299;
	// end inline asm
	// begin inline asm
	madc.lo.cc.u32 %r7344, %r7384, %r164, %r7303;
	// end inline asm
	// begin inline asm
	madc.hi.cc.u32 %r7348, %r7384, %r164, %r7307;
	// end inline asm
	// begin inline asm
	addc.cc.u32 %r7352, %r7614, %r7614;
	// end inline asm
	// begin inline asm
	mad.lo.cc.u32 %r7355, %r7384, %r165, %r7252;
	// end inline asm
	// begin inline asm
	madc.hi.cc.u32 %r7359, %r7384, %r165, %r7256;
	// end inline asm
	// begin inline asm
	madc.lo.cc.u32 %r7363, %r7384, %r166, %r7260;
	// end inline asm
	// begin inline asm
	madc.hi.cc.u32 %r7367, %r7384, %r166, %r7264;
	// end inline asm
	// begin inline asm
	madc.lo.cc.u32 %r7371, %r7384, %r167, %r7268;
	// end inline asm
	// begin inline asm
	madc.hi.cc.u32 %r7375, %r7384, %r167, %r7272;
	// end inline asm
	// begin inline asm
	madc.lo.cc.u32 %r7379, %r7384, %r168, %r7276;
	// end inline asm
	// begin inline asm
	madc.hi.cc.u32 %r7383, %r7384, %r168, %r7614;
	// end inline asm
	// begin inline asm
	add.cc.u32 %r7387, %r7317, %r7617;
	// end inline asm
	// begin inline asm
	addc.cc.u32 %r7390, %r7355, %r7324;
	// end inline asm
	// begin inline asm
	addc.u32 %r7393, %r7614, %r7614;
	// end inline asm
	mul.lo.s32 	%r7460, %r7390, -460954743;
	// begin inline asm
	mad.lo.cc.u32 %r7396, %r7460, %r161, %r7390;
	// end inline asm
	// begin inline asm
	madc.hi.cc.u32 %r7400, %r7460, %r161, %r7359;
	// end inline asm
	// begin inline asm
	madc.lo.cc.u32 %r7404, %r7460, %r162, %r7363;
	// end inline asm
	// begin inline asm
	madc.hi.cc.u32 %r7408, %r7460, %r162, %r7367;
	// end inline asm
	// begin inline asm
	madc.lo.cc.u32 %r7412, %r7460, %r163, %r7371;
	// end inline asm
	// begin inline asm
	madc.hi.cc.u32 %r7416, %r7460, %r163, %r7375;
	// end inline asm
	// begin inline asm
	madc.lo.cc.u32 %r7420, %r7460, %r164, %r7379;
	// end inline asm
	// begin inline asm
	madc.hi.cc.u32 %r7424, %r7460, %r164, %r7383;
	// end inline asm
	// begin inline asm
	addc.cc.u32 %r7428, %r7614, %r7614;
	// end inline asm
	// begin inline asm
	mad.lo.cc.u32 %r7431, %r7460, %r165, %r7328;
	// end inline asm
	// begin inline asm
	madc.hi.cc.u32 %r7435, %r7460, %r165, %r7332;
	// end inline asm
	// begin inline asm
	madc.lo.cc.u32 %r7439, %r7460, %r166, %r7336;
	// end inline asm
	// begin inline asm
	madc.hi.cc.u32 %r7443, %r7460, %r166, %r7340;
	// end inline asm
	// begin inline asm
	madc.lo.cc.u32 %r7447, %r7460, %r167, %r7344;
	// end inline asm
	// begin inline asm
	madc.hi.cc.u32 %r7451, %r7460, %r167, %r7348;
	// end inline asm
	// begin inline asm
	madc.lo.cc.u32 %r7455, %r7460, %r168, %r7352;
	// end inline asm
	// begin inline asm
	madc.hi.cc.u32 %r7459, %r7460, %r168, %r7614;
	// end inline asm
	// begin inline asm
	add.cc.u32 %r7463, %r7393, %r7617;
	// end inline asm
	// begin inline asm
	addc.cc.u32 %r7466, %r7431, %r7400;
	// end inline asm
	// begin inline asm
	addc.u32 %r7469, %r7614, %r7614;
	// end inline asm
	mul.lo.s32 	%r7536, %r7466, -460954743;
	// begin inline asm
	mad.lo.cc.u32 %r7472, %r7536, %r161, %r7466;
	// end inline asm
	// begin inline asm
	madc.hi.cc.u32 %r7476, %r7536, %r161, %r7435;
	// end inline asm
	// begin inline asm
	madc.lo.cc.u32 %r7480, %r7536, %r162, %r7439;
	// end inline asm
	// begin inline asm
	madc.hi.cc.u32 %r7484, %r7536, %r162, %r7443;
	// end inline asm
	// begin inline asm
	madc.lo.cc.u32 %r7488, %r7536, %r163, %r7447;
	// end inline asm
	// begin inline asm
	madc.hi.cc.u32 %r7492, %r7536, %r163, %r7451;
	// end inline asm
	// begin inline asm
	madc.lo.cc.u32 %r7496, %r7536, %r164, %r7455;
	// end inline asm
	// begin inline asm
	madc.hi.cc.u32 %r7500, %r7536, %r164, %r7459;
	// end inline asm
	// begin inline asm
	addc.cc.u32 %r7504, %r7614, %r7614;
	// end inline asm
	// begin inline asm
	mad.lo.cc.u32 %r7507, %r7536, %r165, %r7404;
	// end inline asm
	// begin inline asm
	madc.hi.cc.u32 %r7511, %r7536, %r165, %r7408;
	// end inline asm
	// begin inline asm
	madc.lo.cc.u32 %r7515, %r7536, %r166, %r7412;
	// end inline asm
	// begin inline asm
	madc.hi.cc.u32 %r7519, %r7536, %r166, %r7416;
	// end inline asm
	// begin inline asm
	madc.lo.cc.u32 %r7523, %r7536, %r167, %r7420;
	// end inline asm
	// begin inline asm
	madc.hi.cc.u32 %r7527, %r7536, %r167, %r7424;
	// end inline asm
	// begin inline asm
	madc.lo.cc.u32 %r7531, %r7536, %r168, %r7428;
	// end inline asm
	// begin inline asm
	madc.hi.cc.u32 %r7535, %r7536, %r168, %r7614;
	// end inline asm
	// begin inline asm
	add.cc.u32 %r7539, %r7469, %r7617;
	// end inline asm
	// begin inline asm
	addc.cc.u32 %r7542, %r7507, %r7476;
	// end inline asm
	// begin inline asm
	addc.u32 %r7545, %r7614, %r7614;
	// end inline asm
	mul.lo.s32 	%r7612, %r7542, -460954743;
	// begin inline asm
	mad.lo.cc.u32 %r7548, %r7612, %r161, %r7542;
	// end inline asm
	// begin inline asm
	madc.hi.cc.u32 %r7552, %r7612, %r161, %r7511;
	// end inline asm
	// begin inline asm
	madc.lo.cc.u32 %r7556, %r7612, %r162, %r7515;
	// end inline asm
	// begin inline asm
	madc.hi.cc.u32 %r7560, %r7612, %r162, %r7519;
	// end inline asm
	// begin inline asm
	madc.lo.cc.u32 %r7564, %r7612, %r163, %r7523;
	// end inline asm
	// begin inline asm
	madc.hi.cc.u32 %r7568, %r7612, %r163, %r7527;
	// end inline asm
	// begin inline asm
	madc.lo.cc.u32 %r7572, %r7612, %r164, %r7531;
	// end inline asm
	// begin inline asm
	madc.hi.cc.u32 %r7576, %r7612, %r164, %r7535;
	// end inline asm
	// begin inline asm
	addc.cc.u32 %r7580, %r7614, %r7614;
	// end inline asm
	// begin inline asm
	mad.lo.cc.u32 %r7583, %r7612, %r165, %r7480;
	// end inline asm
	// begin inline asm
	madc.hi.cc.u32 %r7587, %r7612, %r165, %r7484;
	// end inline asm
	// begin inline asm
	madc.lo.cc.u32 %r7591, %r7612, %r166, %r7488;
	// end inline asm
	// begin inline asm
	madc.hi.cc.u32 %r7595, %r7612, %r166, %r7492;
	// end inline asm
	// begin inline asm
	madc.lo.cc.u32 %r7599, %r7612, %r167, %r7496;
	// end inline asm
	// begin inline asm
	madc.hi.cc.u32 %r7603, %r7612, %r167, %r7500;
	// end inline asm
	// begin inline asm
	madc.lo.cc.u32 %r7607, %r7612, %r168, %r7504;
	// end inline asm
	// begin inline asm
	madc.hi.cc.u32 %r7611, %r7612, %r168, %r7614;
	// end inline asm
	// begin inline asm
	add.cc.u32 %r7615, %r7545, %r7617;
	// end inline asm
	// begin inline asm
	addc.cc.u32 %r7618, %r7583, %r7552;
	// end inline asm
	// begin inline asm
	addc.cc.u32 %r7621, %r7587, %r7556;
	// end inline asm
	// begin inline asm
	addc.cc.u32 %r7624, %r7591, %r7560;
	// end inline asm
	// begin inline asm
	addc.cc.u32 %r7627, %r7595, %r7564;
	// end inline asm
	// begin inline asm
	addc.cc.u32 %r7630, %r7599, %r7568;
	// end inline asm
	// begin inline asm
	addc.cc.u32 %r7633, %r7603, %r7572;
	// end inline asm
	// begin inline asm
	addc.cc.u32 %r7636, %r7607, %r7576;
	// end inline asm
	// begin inline asm
	addc.cc.u32 %r7639, %r7611, %r7580;
	// end inline asm
	// begin inline asm
	add.cc.u32 %r31338, %r6975, %r7618;
	// end inline asm
	// begin inline asm
	addc.cc.u32 %r31339, %r6979, %r7621;
	// end inline asm
	// begin inline asm
	addc.cc.u32 %r31340, %r6983, %r7624;
	// end inline asm
	// begin inline asm
	addc.cc.u32 %r31341, %r6987, %r7627;
	// end inline asm
	// begin inline asm
	addc.cc.u32 %r31342, %r6991, %r7630;
	// end inline asm
	// begin inline asm
	addc.cc.u32 %r31343, %r6995, %r7633;
	// end inline asm
	// begin inline asm
	addc.cc.u32 %r31344, %r6999, %r7636;
	// end inline asm
	// begin inline asm
	addc.u32 %r31345, %r7003, %r7639;
	// end inline asm
	setp.gt.u32 	%p99, %r31345, %r168;
	@%p99 bra 	$L__BB1_76;
	setp.lt.u32 	%p100, %r31345, %r168;
	@%p100 bra 	$L__BB1_77;
	setp.gt.u32 	%p101, %r31344, %r164;
	@%p101 bra 	$L__BB1_76;
	setp.lt.u32 	%p102, %r31344, %r164;
	@%p102 bra 	$L__BB1_77;
	setp.gt.u32 	%p103, %r31343, %r167;
	@%p103 bra 	$L__BB1_76;
	setp.lt.u32 	%p104, %r31343, %r167;
	@%p104 bra 	$L__BB1_77;
	setp.gt.u32 	%p105, %r31342, %r163;
	@%p105 bra 	$L__BB1_76;
	setp.lt.u32 	%p106, %r31342, %r163;
	@%p106 bra 	$L__BB1_77;
	setp.gt.u32 	%p107, %r31341, %r166;
	@%p107 bra 	$L__BB1_76;
	setp.lt.u32 	%p108, %r31341, %r166;
	@%p108 bra 	$L__BB1_77;
	setp.gt.u32 	%p109, %r31340, %r162;
	@%p109 bra 	$L__BB1_76;
	setp.lt.u32 	%p110, %r31340, %r162;
	@%p110 bra 	$L__BB1_77;
	setp.gt.u32 	%p111, %r31339, %r165;
	@%p111 bra 	$L__BB1_76;
	setp.lt.u32 	%p112, %r31339, %r165;
	setp.lt.u32 	%p113, %r31338, %r161;
	or.pred  	%p114, %p112, %p113;
	@%p114 bra 	$L__BB1_77;
$L__BB1_76:
	// begin inline asm
	sub.cc.u32 %r31338, %r31338, %r161;
subc.cc.u32 %r31339, %r31339, %r165;
subc.cc.u32 %r31340, %r31340, %r162;
subc.cc.u32 %r31341, %r31341, %r166;
subc.cc.u32 %r31342, %r31342, %r163;
subc.cc.u32 %r31343, %r31343, %r167;
subc.cc.u32 %r31344, %r31344, %r164;
subc.u32 %r31345, %r31345, %r168;

	// end inline asm
$L__BB1_77:
	mov.b32 	%r8866, 0;
	// begin inline asm
	mad.lo.cc.u32 %r7690, %r31338, %r31320, %r8866;
	// end inline asm
	// begin inline asm
	madc.hi.cc.u32 %r7694, %r31338, %r31320, %r8866;
	// end inline asm
	// begin inline asm
	madc.lo.cc.u32 %r7698, %r31338, %r31318, %r8866;
	// end inline asm
	// begin inline asm
	madc.hi.cc.u32 %r7702, %r31338, %r31318, %r8866;
	// end inline asm
	// begin inline asm
	madc.lo.cc.u32 %r7706, %r31338, %r31316, %r8866;
	// end inline asm
	// begin inline asm
	madc.hi.cc.u32 %r7710, %r31338, %r31316, %r8866;
	// end inline asm
	// begin inline asm
	madc.lo.cc.u32 %r7714, %r31338, %r31314, %r8866;
	// end inline asm
	// begin inline asm
	madc.hi.cc.u32 %r7718, %r31338, %r31314, %r8866;
	// end inline asm
	// begin inline asm
	mad.lo.cc.u32 %r7722, %r31339, %r31321, %r7690;
	// end inline asm
	// begin inline asm
	madc.hi.cc.u32 %r7726, %r31339, %r31321, %r7694;
	// end inline asm
	// begin inline asm
	madc.lo.cc.u32 %r7730, %r31339, %r31319, %r7698;
	// end inline asm
	// begin inline asm
	madc.hi.cc.u32 %r7734, %r31339, %r31319, %r7702;
	// end inline asm
	// begin inline asm
	madc.lo.cc.u32 %r7738, %r31339, %r31317, %r7706;
	// end inline asm
	// begin inline asm
	madc.hi.cc.u32 %r7742, %r31339, %r31317, %r7710;
	// end inline asm
	// begin inline asm
	madc.lo.cc.u32 %r7746, %r31339, %r31315, %r7714;
	// end inline asm
	// begin inline asm
	madc.hi.cc.u32 %r7750, %r31339, %r31315, %r7718;
	// end inline asm
	// begin inline asm
	addc.cc.u32 %r7754, %r8866, %r8866;
	// end inline asm
	// begin inline asm
	mad.lo.cc.u32 %r7757, %r31340, %r31320, %r7730;
	// end inline asm
	// begin inline asm
	madc.hi.cc.u32 %r7761, %r31340, %r31320, %r7734;
	// end inline asm
	// begin inline asm
	madc.lo.cc.u32 %r7765, %r31340, %r31318, %r7738;
	// end inline asm
	// begin inline asm
	madc.hi.cc.u32 %r7769, %r31340, %r31318, %r7742;
	// end inline asm
	// begin inline asm
	madc.lo.cc.u32 %r7773, %r31340, %r31316, %r7746;
	// end inline asm
	// begin inline asm
	madc.hi.cc.u32 %r7777, %r31340, %r31316, %r7750;
	// end inline asm
	// begin inline asm
	madc.lo.cc.u32 %r7781, %r31340, %r31314, %r7754;
	// end inline asm
	// begin inline asm
	madc.hi.cc.u32 %r7785, %r31340, %r31314, %r8866;
	// end inline asm
	// begin inline asm
	mad.lo.cc.u32 %r7789, %r31341, %r31321, %r7757;
	// end inline asm
	// begin inline asm
	madc.hi.cc.u32 %r7793, %r31341, %r31321, %r7761;
	// end inline asm
	// begin inline asm
	madc.lo.cc.u32 %r7797, %r31341, %r31319, %r7765;
	// end inline asm
	// begin inline asm
	madc.hi.cc.u32 %r7801, %r31341, %r31319, %r7769;
	// end inline asm
	// begin inline asm
	madc.lo.cc.u32 %r7805, %r31341, %r31317, %r7773;
	// end inline asm
	// begin inline asm
	madc.hi.cc.u32 %r7809, %r31341, %r31317, %r7777;
	// end inline asm
	// begin inline asm
	madc.lo.cc.u32 %r7813, %r31341, %r31315, %r7781;
	// end inline asm
	// begin inline asm
	madc.hi.cc.u32 %r7817, %r31341, %r31315, %r7785;
	// end inline asm
	// begin inline asm
	addc.cc.u32 %r7821, %r8866, %r8866;
	// end inline asm
	// begin inline asm
	mad.lo.cc.u32 %r7824, %r31342, %r31320, %r7797;
	// end inline asm
	// begin inline asm
	madc.hi.cc.u32 %r7828, %r31342, %r31320, %r7801;
	// end inline asm
	// begin inline asm
	madc.lo.cc.u32 %r7832, %r31342, %r31318, %r7805;
	// end inline asm
	// begin inline asm
	madc.hi.cc.u32 %r7836, %r31342, %r31318, %r7809;
	// end inline asm
	// begin inline asm
	madc.lo.cc.u32 %r7840, %r31342, %r31316, %r7813;
	// end inline asm
	// begin inline asm
	madc.hi.cc.u32 %r7844, %r31342, %r31316, %r7817;
	// end inline asm
	// begin inline asm
	madc.lo.cc.u32 %r7848, %r31342, %r31314, %r7821;
	// end inline asm
	// begin inline asm
	madc.hi.cc.u32 %r7852, %r31342, %r31314, %r8866;
	// end inline asm
	// begin inline asm
	mad.lo.cc.u32 %r7856, %r31343, %r31321, %r7824;
	// end inline asm
	// begin inline asm
	madc.hi.cc.u32 %r7860, %r31343, %r31321, %r7828;
	// end inline asm
	// begin inline asm
	madc.lo.cc.u32 %r7864, %r31343, %r31319, %r7832;
	// end inline asm
	// begin inline asm
	madc.hi.cc.u32 %r7868, %r31343, %r31319, %r7836;
	// end inline asm
	// begin inline asm
	madc.lo.cc.u32 %r7872, %r31343, %r31317, %r7840;
	// end inline asm
	// begin inline asm
	madc.hi.cc.u32 %r7876, %r31343, %r31317, %r7844;
	// end inline asm
	// begin inline asm
	madc.lo.cc.u32 %r7880, %r31343, %r31315, %r7848;
	// end inline asm
	// begin inline asm
	madc.hi.cc.u32 %r7884, %r31343, %r31315, %r7852;
	// end inline asm
	// begin inline asm
	addc.cc.u32 %r7888, %r8866, %r8866;
	// end inline asm
	// begin inline asm
	mad.lo.cc.u32 %r7891, %r31344, %r31320, %r7864;
	// end inline asm
	// begin inline asm
	madc.hi.cc.u32 %r7895, %r31344, %r31320, %r7868;
	// end inline asm
	// begin inline asm
	madc.lo.cc.u32 %r7899, %r31344, %r31318, %r7872;
	// end inline asm
	// begin inline asm
	madc.hi.cc.u32 %r7903, %r31344, %r31318, %r7876;
	// end inline asm
	// begin inline asm
	madc.lo.cc.u32 %r7907, %r31344, %r31316, %r7880;
	// end inline asm
	// begin inline asm
	madc.hi.cc.u32 %r7911, %r31344, %r31316, %r7884;
	// end inline asm
	// begin inline asm
	madc.lo.cc.u32 %r7915, %r31344, %r31314, %r7888;
	// end inline asm
	// begin inline asm
	madc.hi.cc.u32 %r7919, %r31344, %r31314, %r8866;
	// end inline asm
	// begin inline asm
	mad.lo.cc.u32 %r7923, %r31345, %r31321, %r7891;
	// end inline asm
	// begin inline asm
	madc.hi.cc.u32 %r7927, %r31345, %r31321, %r7895;
	// end inline asm
	// begin inline asm
	madc.lo.cc.u32 %r7931, %r31345, %r31319, %r7899;
	// end inline asm
	// begin inline asm
	madc.hi.cc.u32 %r7935, %r31345, %r31319, %r7903;
	// end inline asm
	// begin inline asm
	madc.lo.cc.u32 %r7939, %r31345, %r31317, %r7907;
	// end inline asm
	// begin inline asm
	madc.hi.cc.u32 %r7943, %r31345, %r31317, %r7911;
	// end inline asm
	// begin inline asm
	madc.lo.cc.u32 %r7947, %r31345, %r31315, %r7915;
	// end inline asm
	// begin inline asm
	madc.hi.cc.u32 %r7951, %r31345, %r31315, %r7919;
	// end inline asm
	// begin inline asm
	addc.cc.u32 %r7955, %r8866, %r8866;
	// end inline asm
	// begin inline asm
	mad.lo.cc.u32 %r7958, %r31338, %r31321, %r8866;
	// end inline asm
	// begin inline asm
	madc.hi.cc.u32 %r7962, %r31338, %r31321, %r7722;
	// end inline asm
	// begin inline asm
	madc.lo.cc.u32 %r7966, %r31338, %r31319, %r7726;
	// end inline asm
	// begin inline asm
	madc.hi.cc.u32 %r7970, %r31338, %r31319, %r7789;
	// end inline asm
	// begin inline asm
	madc.lo.cc.u32 %r7974, %r31338, %r31317, %r7793;
	// end inline asm
	// begin inline asm
	madc.hi.cc.u32 %r7978, %r31338, %r31317, %r7856;
	// end inline asm
	// begin inline asm
	madc.lo.cc.u32 %r7982, %r31338, %r31315, %r7860;
	// end inline asm
	// begin inline asm
	madc.hi.cc.u32 %r7986, %r31338, %r31315, %r7923;
	// end inline asm
	// begin inline asm
	addc.cc.u32 %r7990, %r7927, %r8866;
	// end inline asm
	// begin inline asm
	addc.cc.u32 %r7993, %r7931, %r8866;
	// end inline asm
	// begin inline asm
	addc.cc.u32 %r7996, %r8866, %r8866;
	// end inline asm
	// begin inline asm
	mad.lo.cc.u32 %r7999, %r31339, %r31320, %r7966;
	// end inline asm
	// begin inline asm
	madc.hi.cc.u32 %r8003, %r31339, %r31320, %r7970;
	// end inline asm
	// begin inline asm
	madc.lo.cc.u32 %r8007, %r31339, %r31318, %r7974;
	// end inline asm
	// begin inline asm
	madc.hi.cc.u32 %r8011, %r31339, %r31318, %r7978;
	// end inline asm
	// begin inline asm
	madc.lo.cc.u32 %r8015, %r31339, %r31316, %r7982;
	// end inline asm
	// begin inline asm
	madc.hi.cc.u32 %r8019, %r31339, %r31316, %r7986;
	// end inline asm
	// begin inline asm
	madc.lo.cc.u32 %r8023, %r31339, %r31314, %r7990;
	// end inline asm
	// begin inline asm
	madc.hi.cc.u32 %r8027, %r31339, %r31314, %r7993;
	// end inline asm
	// begin inline asm
	addc.cc.u32 %r8031, %r7996, %r8866;
	// end inline asm
	// begin inline asm
	mad.lo.cc.u32 %r8034, %r31340, %r31321, %r7999;
	// end inline asm
	// begin inline asm
	madc.hi.cc.u32 %r8038, %r31340, %r31321, %r8003;
	// end inline asm
	// begin inline asm
	madc.lo.cc.u32 %r8042, %r31340, %r31319, %r8007;
	// end inline asm
	// begin inline asm
	madc.hi.cc.u32 %r8046, %r31340, %r31319, %r8011;
	// end inline asm
	// begin inline asm
	madc.lo.cc.u32 %r8050, %r31340, %r31317, %r8015;
	// end inline asm
	// begin inline asm
	madc.hi.cc.u32 %r8054, %r31340, %r31317, %r8019;
	// end inline asm
	// begin inline asm
	madc.lo.cc.u32 %r8058, %r31340, %r31315, %r8023;
	// end inline asm
	// begin inline asm
	madc.hi.cc.u32 %r8062, %r31340, %r31315, %r8027;
	// end inline asm
	// begin inline asm
	addc.cc.u32 %r8066, %r7935, %r8031;
	// end inline asm
	// begin inline asm
	addc.cc.u32 %r8069, %r7939, %r8866;
	// end inline asm
	// begin inline asm
	addc.cc.u32 %r8072, %r8866, %r8866;
	// end inline asm
	// begin inline asm
	mad.lo.cc.u32 %r8075, %r31341, %r31320, %r8042;
	// end inline asm
	// begin inline asm
	madc.hi.cc.u32 %r8079, %r31341, %r31320, %r8046;
	// end inline asm
	// begin inline asm
	madc.lo.cc.u32 %r8083, %r31341, %r31318, %r8050;
	// end inline asm
	// begin inline asm
	madc.hi.cc.u32 %r8087, %r31341, %r31318, %r8054;
	// end inline asm
	// begin inline asm
	madc.lo.cc.u32 %r8091, %r31341, %r31316, %r8058;
	// end inline asm
	// begin inline asm
	madc.hi.cc.u32 %r8095, %r31341, %r31316, %r8062;
	// end inline asm
	// begin inline asm
	madc.lo.cc.u32 %r8099, %r31341, %r31314, %r8066;
	// end inline asm
	// begin inline asm
	madc.hi.cc.u32 %r8103, %r31341, %r31314, %r8069;
	// end inline asm
	// begin inline asm
	addc.cc.u32 %r8107, %r8072, %r8866;
	// end inline asm
	// begin inline asm
	mad.lo.cc.u32 %r8110, %r31342, %r31321, %r8075;
	// end inline asm
	// begin inline asm
	madc.hi.cc.u32 %r8114, %r31342, %r31321, %r8079;
	// end inline asm
	// begin inline asm
	madc.lo.cc.u32 %r8118, %r31342, %r31319, %r8083;
	// end inline asm
	// begin inline asm
	madc.hi.cc.u32 %r8122, %r31342, %r31319, %r8087;
	// end inline asm
	// begin inline asm
	madc.lo.cc.u32 %r8126, %r31342, %r31317, %r8091;
	// end inline asm
	// begin inline asm
	madc.hi.cc.u32 %r8130, %r31342, %r31317, %r8095;
	// end inline asm
	// begin inline asm
	madc.lo.cc.u32 %r8134, %r31342, %r31315, %r8099;
	// end inline asm
	// begin inline asm
	madc.hi.cc.u32 %r8138, %r31342, %r31315, %r8103;
	// end inline asm
	// begin inline asm
	addc.cc.u32 %r8142, %r7943, %r8107;
	// end inline asm
	// begin inline asm
	addc.cc.u32 %r8145, %r7947, %r8866;
	// end inline asm
	// begin inline asm
	addc.cc.u32 %r8148, %r8866, %r8866;
	// end inline asm
	// begin inline asm
	mad.lo.cc.u32 %r8151, %r31343, %r31320, %r8118;
	// end inline asm
	// begin inline asm
	madc.hi.cc.u32 %r8155, %r31343, %r31320, %r8122;
	// end inline asm
	// begin inline asm
	madc.lo.cc.u32 %r8159, %r31343, %r31318, %r8126;
	// end inline asm
	// begin inline asm
	madc.hi.cc.u32 %r8163, %r31343, %r31318, %r8130;
	// end inline asm
	// begin inline asm
	madc.lo.cc.u32 %r8167, %r31343, %r31316, %r8134;
	// end inline asm
	// begin inline asm
	madc.hi.cc.u32 %r8171, %r31343, %r31316, %r8138;
	// end inline asm
	// begin inline asm
	madc.lo.cc.u32 %r8175, %r31343, %r31314, %r8142;
	// end inline asm
	// begin inline asm
	madc.hi.cc.u32 %r8179, %r31343, %r31314, %r8145;
	// end inline asm
	// begin inline asm
	addc.cc.u32 %r8183, %r8148, %r8866;
	// end inline asm
	// begin inline asm
	mad.lo.cc.u32 %r8186, %r31344, %r31321, %r8151;
	// end inline asm
	// begin inline asm
	madc.hi.cc.u32 %r8190, %r31344, %r31321, %r8155;
	// end inline asm
	// begin inline asm
	madc.lo.cc.u32 %r8194, %r31344, %r31319, %r8159;
	// end inline asm
	// begin inline asm
	madc.hi.cc.u32 %r8198, %r31344, %r31319, %r8163;
	// end inline asm
	// begin inline asm
	madc.lo.cc.u32 %r8202, %r31344, %r31317, %r8167;
	// end inline asm
	// begin inline asm
	madc.hi.cc.u32 %r8206, %r31344, %r31317, %r8171;
	// end inline asm
	// begin inline asm
	madc.lo.cc.u32 %r8210, %r31344, %r31315, %r8175;
	// end inline asm
	// begin inline asm
	madc.hi.cc.u32 %r8214, %r31344, %r31315, %r8179;
	// end inline asm
	// begin inline asm
	addc.cc.u32 %r8218, %r7951, %r8183;
	// end inline asm
	// begin inline asm
	addc.cc.u32 %r8221, %r7955, %r8866;
	// end inline asm
	// begin inline asm
	addc.cc.u32 %r8224, %r8866, %r8866;
	// end inline asm
	// begin inline asm
	mad.lo.cc.u32 %r8227, %r31345, %r31320, %r8194;
	// end inline asm
	// begin inline asm
	madc.hi.cc.u32 %r8231, %r31345, %r31320, %r8198;
	// end inline asm
	// begin inline asm
	madc.lo.cc.u32 %r8235, %r31345, %r31318, %r8202;
	// end inline asm
	// begin inline asm
	madc.hi.cc.u32 %r8239, %r31345, %r31318, %r8206;
	// end inline asm
	// begin inline asm
	madc.lo.cc.u32 %r8243, %r31345, %r31316, %r8210;
	// end inline asm
	// begin inline asm
	madc.hi.cc.u32 %r8247, %r31345, %r31316, %r8214;
	// end inline asm
	// begin inline asm
	madc.lo.cc.u32 %r8251, %r31345, %r31314, %r8218;
	// end inline asm
	// begin inline asm
	madc.hi.cc.u32 %r8255, %r31345, %r31314, %r8221;
	// end inline asm
	mov.b32 	%r8869, -1;
	// begin inline asm
	add.cc.u32 %r8259, %r8866, %r8869;
	// end inline asm
	// begin inline asm
	addc.cc.u32 %r8262, %r7958, %r8866;
	// end inline asm
	// begin inline asm
	addc.u32 %r8265, %r8866, %r8866;
	// end inline asm
	mul.lo.s32 	%r8332, %r8262, -460954743;
	ld.const.u32 	%r193, [ag_types__impls__ark_ff__fields__models__fp__Fp_ark_ff__fields__models__fp__montgomery_backend__MontBackend_ark_bn254__fields__fq__FqConfig__4___4__P];
	// begin inline asm
	mad.lo.cc.u32 %r8268, %r8332, %r193, %r8262;
	// end inline asm
	// begin inline asm
	madc.hi.cc.u32 %r8272, %r8332, %r193, %r7962;
	// end inline asm
	ld.const.u32 	%r194, [ag_types__impls__ark_ff__fields__models__fp__Fp_ark_ff__fields__models__fp__montgomery_backend__MontBackend_ark_bn254__fields__fq__FqConfig__4___4__P+8];
	// begin inline asm
	madc.lo.cc.u32 %r8276, %r8332, %r194, %r8034;
	// end inline asm
	// begin inline asm
	madc.hi.cc.u32 %r8280, %r8332, %r194, %r8038;
	// end inline asm
	ld.const.u32 	%r195, [ag_types__impls__ark_ff__fields__models__fp__Fp_ark_ff__fields__models__fp__montgomery_backend__MontBackend_ark_bn254__fields__fq__FqConfig__4___4__P+16];
	// begin inline asm
	madc.lo.cc.u32 %r8284, %r8332, %r195, %r8110;
	// end inline asm
	// begin inline asm
	madc.hi.cc.u32 %r8288, %r8332, %r195, %r8114;
	// end inline asm
	ld.const.u32 	%r196, [ag_types__impls__ark_ff__fields__models__fp__Fp_ark_ff__fields__models__fp__montgomery_backend__MontBackend_ark_bn254__fields__fq__FqConfig__4___4__P+24];
	// begin inline asm
	madc.lo.cc.u32 %r8292, %r8332, %r196, %r8186;
	// end inline asm
	// begin inline asm
	madc.hi.cc.u32 %r8296, %r8332, %r196, %r8190;
	// end inline asm
	// begin inline asm
	addc.cc.u32 %r8300, %r8866, %r8866;
	// end inline asm
	ld.const.u32 	%r197, [ag_types__impls__ark_ff__fields__models__fp__Fp_ark_ff__fields__models__fp__montgomery_backend__MontBackend_ark_bn254__fields__fq__FqConfig__4___4__P+4];
	// begin inline asm
	mad.lo.cc.u32 %r8303, %r8332, %r197, %r8866;
	// end inline asm
	// begin inline asm
	madc.hi.cc.u32 %r8307, %r8332, %r197, %r8866;
	// end inline asm
	ld.const.u32 	%r198, [ag_types__impls__ark_ff__fields__models__fp__Fp_ark_ff__fields__models__fp__montgomery_backend__MontBackend_ark_bn254__fields__fq__FqConfig__4___4__P+12];
	// begin inline asm
	madc.lo.cc.u32 %r8311, %r8332, %r198, %r8866;
	// end inline asm
	// begin inline asm
	madc.hi.cc.u32 %r8315, %r8332, %r198, %r8866;
	// end inline asm
	ld.const.u32 	%r199, [ag_types__impls__ark_ff__fields__models__fp__Fp_ark_ff__fields__models__fp__montgomery_backend__MontBackend_ark_bn254__fields__fq__FqConfig__4___4__P+20];
	// begin inline asm
	madc.lo.cc.u32 %r8319, %r8332, %r199, %r8866;
	// end inline asm
	// begin inline asm
	madc.hi.cc.u32 %r8323, %r8332, %r199, %r8866;
	// end inline asm
	ld.const.u32 	%r200, [ag_types__impls__ark_ff__fields__models__fp__Fp_ark_ff__fields__models__fp__montgomery_backend__MontBackend_ark_bn254__fields__fq__FqConfig__4___4__P+28];
	// begin inline asm
	madc.lo.cc.u32 %r8327, %r8332, %r200, %r8866;
	// end inline asm
	// begin inline asm
	madc.hi.cc.u32 %r8331, %r8332, %r200, %r8866;
	// end inline asm
	// begin inline asm
	add.cc.u32 %r8335, %r8265, %r8869;
	// end inline asm
	// begin inline asm
	addc.cc.u32 %r8338, %r8303, %r8272;
	// end inline asm
	// begin inline asm
	addc.u32 %r8341, %r8866, %r8866;
	// end inline asm
	mul.lo.s32 	%r8408, %r8338, -460954743;
	// begin inline asm
	mad.lo.cc.u32 %r8344, %r8408, %r193, %r8338;
	// end inline asm
	// begin inline asm
	madc.hi.cc.u32 %r8348, %r8408, %r193, %r8307;
	// end inline asm
	// begin inline asm
	madc.lo.cc.u32 %r8352, %r8408, %r194, %r8311;
	// end inline asm
	// begin inline asm
	madc.hi.cc.u32 %r8356, %r8408, %r194, %r8315;
	// end inline asm
	// begin inline asm
	madc.lo.cc.u32 %r8360, %r8408, %r195, %r8319;
	// end inline asm
	// begin inline asm
	madc.hi.cc.u32 %r8364, %r8408, %r195, %r8323;
	// end inline asm
	// begin inline asm
	madc.lo.cc.u32 %r8368, %r8408, %r196, %r8327;
	// end inline asm
	// begin inline asm
	madc.hi.cc.u32 %r8372, %r8408, %r196, %r8331;
	// end inline asm
	// begin inline asm
	addc.cc.u32 %r8376, %r8866, %r8866;
	// end inline asm
	// begin inline asm
	mad.lo.cc.u32 %r8379, %r8408, %r197, %r8276;
	// end inline asm
	// begin inline asm
	madc.hi.cc.u32 %r8383, %r8408, %r197, %r8280;
	// end inline asm
	// begin inline asm
	madc.lo.cc.u32 %r8387, %r8408, %r198, %r8284;
	// end inline asm
	// begin inline asm
	madc.hi.cc.u32 %r8391, %r8408, %r198, %r8288;
	// end inline asm
	// begin inline asm
	madc.lo.cc.u32 %r8395, %r8408, %r199, %r8292;
	// end inline asm
	// begin inline asm
	madc.hi.cc.u32 %r8399, %r8408, %r199, %r8296;
	// end inline asm
	// begin inline asm
	madc.lo.cc.u32 %r8403, %r8408, %r200, %r8300;
	// end inline asm
	// begin inline asm
	madc.hi.cc.u32 %r8407, %r8408, %r200, %r8866;
	// end inline asm
	// begin inline asm
	add.cc.u32 %r8411, %r8341, %r8869;
	// end inline asm
	// begin inline asm
	addc.cc.u32 %r8414, %r8379, %r8348;
	// end inline asm
	// begin inline asm
	addc.u32 %r8417, %r8866, %r8866;
	// end inline asm
	mul.lo.s32 	%r8484, %r8414, -460954743;
	// begin inline asm
	mad.lo.cc.u32 %r8420, %r8484, %r193, %r8414;
	// end inline asm
	// begin inline asm
	madc.hi.cc.u32 %r8424, %r8484, %r193, %r8383;
	// end inline asm
	// begin inline asm
	madc.lo.cc.u32 %r8428, %r8484, %r194, %r8387;
	// end inline asm
	// begin inline asm
	madc.hi.cc.u32 %r8432, %r8484, %r194, %r8391;
	// end inline asm
	// begin inline asm
	madc.lo.cc.u32 %r8436, %r8484, %r195, %r8395;
	// end inline asm
	// begin inline asm
	madc.hi.cc.u32 %r8440, %r8484, %r195, %r8399;
	// end inline asm
	// begin inline asm
	madc.lo.cc.u32 %r8444, %r8484, %r196, %r8403;
	// end inline asm
	// begin inline asm
	madc.hi.cc.u32 %r8448, %r8484, %r196, %r8407;
	// end inline asm
	// begin inline asm
	addc.cc.u32 %r8452, %r8866, %r8866;
	// end inline asm
	// begin inline asm
	mad.lo.cc.u32 %r8455, %r8484, %r197, %r8352;
	// end inline asm
	// begin inline asm
	madc.hi.cc.u32 %r8459, %r8484, %r197, %r8356;
	// end inline asm
	// begin inline asm
	madc.lo.cc.u32 %r8463, %r8484, %r198, %r8360;
	// end inline asm
	// begin inline asm
	madc.hi.cc.u32 %r8467, %r8484, %r198, %r8364;
	// end inline asm
	// begin inline asm
	madc.lo.cc.u32 %r8471, %r8484, %r199, %r8368;
	// end inline asm
	// begin inline asm
	madc.hi.cc.u32 %r8475, %r8484, %r199, %r8372;
	// end inline asm
	// begin inline asm
	madc.lo.cc.u32 %r8479, %r8484, %r200, %r8376;
	// end inline asm
	// begin inline asm
	madc.hi.cc.u32 %r8483, %r8484, %r200, %r8866;
	// end inline asm
	// begin inline asm
	add.cc.u32 %r8487, %r8417, %r8869;
	// end inline asm
	// begin inline asm
	addc.cc.u32 %r8490, %r8455, %r8424;
	// end inline asm
	// begin inline asm
	addc.u32 %r8493, %r8866, %r8866;
	// end inline asm
	mul.lo.s32 	%r8560, %r8490, -460954743;
	// begin inline asm
	mad.lo.cc.u32 %r8496, %r8560, %r193, %r8490;
	// end inline asm
	// begin inline asm
	madc.hi.cc.u32 %r8500, %r8560, %r193, %r8459;
	// end inline asm
	// begin inline asm
	madc.lo.cc.u32 %r8504, %r8560, %r194, %r8463;
	// end inline asm
	// begin inline asm
	madc.hi.cc.u32 %r8508, %r8560, %r194, %r8467;
	// end inline asm
	// begin inline asm
	madc.lo.cc.u32 %r8512, %r8560, %r195, %r8471;
	// end inline asm
	// begin inline asm
	madc.hi.cc.u32 %r8516, %r8560, %r195, %r8475;
	// end inline asm
	// begin inline asm
	madc.lo.cc.u32 %r8520, %r8560, %r196, %r8479;
	// end inline asm
	// begin inline asm
	madc.hi.cc.u32 %r8524, %r8560, %r196, %r8483;
	// end inline asm
	// begin inline asm
	addc.cc.u32 %r8528, %r8866, %r8866;
	// end inline asm
	// begin inline asm
	mad.lo.cc.u32 %r8531, %r8560, %r197, %r8428;
	// end inline asm
	// begin inline asm
	madc.hi.cc.u32 %r8535, %r8560, %r197, %r8432;
	// end inline asm
	// begin inline asm
	madc.lo.cc.u32 %r8539, %r8560, %r198, %r8436;
	// end inline asm
	// begin inline asm
	madc.hi.cc.u32 %r8543, %r8560, %r198, %r8440;
	// end inline asm
	// begin inline asm
	madc.lo.cc.u32 %r8547, %r8560, %r199, %r8444;
	// end inline asm
	// begin inline asm
	madc.hi.cc.u32 %r8551, %r8560, %r199, %r8448;
	// end inline asm
	// begin inline asm
	madc.lo.cc.u32 %r8555, %r8560, %r200, %r8452;
	// end inline asm
	// begin inline asm
	madc.hi.cc.u32 %r8559, %r8560, %r200, %r8866;
	// end inline asm
	// begin inline asm
	add.cc.u32 %r8563, %r8493, %r8869;
	// end inline asm
	// begin inline asm
	addc.cc.u32 %r8566, %r8531, %r8500;
	// end inline asm
	// begin inline asm
	addc.u32 %r8569, %r8866, %r8866;
	// end inline asm
	mul.lo.s32 	%r8636, %r8566, -460954743;
	// begin inline asm
	mad.lo.cc.u32 %r8572, %r8636, %r193, %r8566;
	// end inline asm
	// begin inline asm
	madc.hi.cc.u32 %r8576, %r8636, %r193, %r8535;
	// end inline asm
	// begin inline asm
	madc.lo.cc.u32 %r8580, %r8636, %r194, %r8539;
	// end inline asm
	// begin inline asm
	madc.hi.cc.u32 %r8584, %r8636, %r194, %r8543;
	// end inline asm
	// begin inline asm
	madc.lo.cc.u32 %r8588, %r8636, %r195, %r8547;
	// end inline asm
	// begin inline asm
	madc.hi.cc.u32 %r8592, %r8636, %r195, %r8551;
	// end inline asm
	// begin inline asm
	madc.lo.cc.u32 %r8596, %r8636, %r196, %r8555;
	// end inline asm
	// begin inline asm
	madc.hi.cc.u32 %r8600, %r8636, %r196, %r8559;
	// end inline asm
	// begin inline asm
	addc.cc.u32 %r8604, %r8866, %r8866;
	// end inline asm
	// begin inline asm
	mad.lo.cc.u32 %r8607, %r8636, %r197, %r8504;
	// end inline asm
	// begin inline asm
	madc.hi.cc.u32 %r8611, %r8636, %r197, %r8508;
	// end inline asm
	// begin inline asm
	madc.lo.cc.u32 %r8615, %r8636, %r198, %r8512;
	// end inline asm
	// begin inline asm
	madc.hi.cc.u32 %r8619, %r8636, %r198, %r8516;
	// end inline asm
	// begin inline asm
	madc.lo.cc.u32 %r8623, %r8636, %r199, %r8520;
	// end inline asm
	// begin inline asm
	madc.hi.cc.u32 %r8627, %r8636, %r199, %r8524;
	// end inline asm
	// begin inline asm
	madc.lo.cc.u32 %r8631, %r8636, %r200, %r8528;
	// end inline asm
	// begin inline asm
	madc.hi.cc.u32 %r8635, %r8636, %r200, %r8866;
	// end inline asm
	// begin inline asm
	add.cc.u32 %r8639, %r8569, %r8869;
	// end inline asm
	// begin inline asm
	addc.cc.u32 %r8642, %r8607, %r8576;
	// end inline asm
	// begin inline asm
	addc.u32 %r8645, %r8866, %r8866;
	// end inline asm
	mul.lo.s32 	%r8712, %r8642, -460954743;
	// begin inline asm
	mad.lo.cc.u32 %r8648, %r8712, %r193, %r8642;
	// end inline asm
	// begin inline asm
	madc.hi.cc.u32 %r8652, %r8712, %r193, %r8611;
	// end inline asm
	// begin inline asm
	madc.lo.cc.u32 %r8656, %r8712, %r194, %r8615;
	// end inline asm
	// begin inline asm
	madc.hi.cc.u32 %r8660, %r8712, %r194, %r8619;
	// end inline asm
	// begin inline asm
	madc.lo.cc.u32 %r8664, %r8712, %r195, %r8623;
	// end inline asm
	// begin inline asm
	madc.hi.cc.u32 %r8668, %r8712, %r195, %r8627;
	// end inline asm
	// begin inline asm
	madc.lo.cc.u32 %r8672, %r8712, %r196, %r8631;
	// end inline asm
	// begin inline asm
	madc.hi.cc.u32 %r8676, %r8712, %r196, %r8635;
	// end inline asm
	// begin inline asm
	addc.cc.u32 %r8680, %r8866, %r8866;
	// end inline asm
	// begin inline asm
	mad.lo.cc.u32 %r8683, %r8712, %r197, %r8580;
	// end inline asm
	// begin inline asm
	madc.hi.cc.u32 %r8687, %r8712, %r197, %r8584;
	// end inline asm
	// begin inline asm
	madc.lo.cc.u32 %r8691, %r8712, %r198, %r8588;
	// end inline asm
	// begin inline asm
	madc.hi.cc.u32 %r8695, %r8712, %r198, %r8592;
	// end inline asm
	// begin inline asm
	madc.lo.cc.u32 %r8699, %r8712, %r199, %r8596;
	// end inline asm
	// begin inline asm
	madc.hi.cc.u32 %r8703, %r8712, %r199, %r8600;
	// end inline asm
	// begin inline asm
	madc.lo.cc.u32 %r8707, %r8712, %r200, %r8604;
	// end inline asm
	// begin inline asm
	madc.hi.cc.u32 %r8711, %r8712, %r200, %r8866;
	// end inline asm
	// begin inline asm
	add.cc.u32 %r8715, %r8645, %r8869;
	// end inline asm
	// begin inline asm
	addc.cc.u32 %r8718, %r8683, %r8652;
	// end inline asm
	// begin inline asm
	addc.u32 %r8721, %r8866, %r8866;
	// end inline asm
	mul.lo.s32 	%r8788, %r8718, -460954743;
	// begin inline asm
	mad.lo.cc.u32 %r8724, %r8788, %r193, %r8718;
	// end inline asm
	// begin inline asm
	madc.hi.cc.u32 %r8728, %r8788, %r193, %r8687;
	// end inline asm
	// begin inline asm
	madc.lo.cc.u32 %r8732, %r8788, %r194, %r8691;
	// end inline asm
	// begin inline asm
	madc.hi.cc.u32 %r8736, %r8788, %r194, %r8695;
	// end inline asm
	// begin inline asm
	madc.lo.cc.u32 %r8740, %r8788, %r195, %r8699;
	// end inline asm
	// begin inline asm
	madc.hi.cc.u32 %r8744, %r8788, %r195, %r8703;
	// end inline asm
	// begin inline asm
	madc.lo.cc.u32 %r8748, %r8788, %r196, %r8707;
	// end inline asm
	// begin inline asm
	madc.hi.cc.u32 %r8752, %r8788, %r196, %r8711;
	// end inline asm
	// begin inline asm
	addc.cc.u32 %r8756, %r8866, %r8866;
	// end inline asm
	// begin inline asm
	mad.lo.cc.u32 %r8759, %r8788, %r197, %r8656;
	// end inline asm
	// begin inline asm
	madc.hi.cc.u32 %r8763, %r8788, %r197, %r8660;
	// end inline asm
	// begin inline asm
	madc.lo.cc.u32 %r8767, %r8788, %r198, %r8664;
	// end inline asm
	// begin inline asm
	madc.hi.cc.u32 %r8771, %r8788, %r198, %r8668;
	// end inline asm
	// begin inline asm
	madc.lo.cc.u32 %r8775, %r8788, %r199, %r8672;
	// end inline asm
	// begin inline asm
	madc.hi.cc.u32 %r8779, %r8788, %r199, %r8676;
	// end inline asm
	// begin inline asm
	madc.lo.cc.u32 %r8783, %r8788, %r200, %r8680;
	// end inline asm
	// begin inline asm
	madc.hi.cc.u32 %r8787, %r8788, %r200, %r8866;
	// end inline asm
	// begin inline asm
	add.cc.u32 %r8791, %r8721, %r8869;
	// end inline asm
	// begin inline asm
	addc.cc.u32 %r8794, %r8759, %r8728;
	// end inline asm
	// begin inline asm
	addc.u32 %r8797, %r8866, %r8866;
	// end inline asm
	mul.lo.s32 	%r8864, %r8794, -460954743;
	// begin inline asm
	mad.lo.cc.u32 %r8800, %r8864, %r193, %r8794;
	// end inline asm
	// begin inline asm
	madc.hi.cc.u32 %r8804, %r8864, %r193, %r8763;
	// end inline asm
	// begin inline asm
	madc.lo.cc.u32 %r8808, %r8864, %r194, %r8767;
	// end inline asm
	// begin inline asm
	madc.hi.cc.u32 %r8812, %r8864, %r194, %r8771;
	// end inline asm
	// begin inline asm
	madc.lo.cc.u32 %r8816, %r8864, %r195, %r8775;
	// end inline asm
	// begin inline asm
	madc.hi.cc.u32 %r8820, %r8864, %r195, %r8779;
	// end inline asm
	// begin inline asm
	madc.lo.cc.u32 %r8824, %r8864, %r196, %r8783;
	// end inline asm
	// begin inline asm
	madc.hi.cc.u32 %r8828, %r8864, %r196, %r8787;
	// end inline asm
	// begin inline asm
	addc.cc.u32 %r8832, %r8866, %r8866;
	// end inline asm
	// begin inline asm
	mad.lo.cc.u32 %r8835, %r8864, %r197, %r8732;
	// end inline asm
	// begin inline asm
	madc.hi.cc.u32 %r8839, %r8864, %r197, %r8736;
	// end inline asm
	// begin inline asm
	madc.lo.cc.u32 %r8843, %r8864, %r198, %r8740;
	// end inline asm
	// begin inline asm
	madc.hi.cc.u32 %r8847, %r8864, %r198, %r8744;
	// end inline asm
	// begin inline asm
	madc.lo.cc.u32 %r8851, %r8864, %r199, %r8748;
	// end inline asm
	// begin inline asm
	madc.hi.cc.u32 %r8855, %r8864, %r199, %r8752;
	// end inline asm
	// begin inline asm
	madc.lo.cc.u32 %r8859, %r8864, %r200, %r8756;
	// end inline asm
	// begin inline asm
	madc.hi.cc.u32 %r8863, %r8864, %r200, %r8866;
	// end inline asm
	// begin inline asm
	add.cc.u32 %r8867, %r8797, %r8869;
	// end inline asm
	// begin inline asm
	addc.cc.u32 %r8870, %r8835, %r8804;
	// end inline asm
	// begin inline asm
	addc.cc.u32 %r8873, %r8839, %r8808;
	// end inline asm
	// begin inline asm
	addc.cc.u32 %r8876, %r8843, %r8812;
	// end inline asm
	// begin inline asm
	addc.cc.u32 %r8879, %r8847, %r8816;
	// end inline asm
	// begin inline asm
	addc.cc.u32 %r8882, %r8851, %r8820;
	// end inline asm
	// begin inline asm
	addc.cc.u32 %r8885, %r8855, %r8824;
	// end inline asm
	// begin inline asm
	addc.cc.u32 %r8888, %r8859, %r8828;
	// end inline asm
	// begin inline asm
	addc.cc.u32 %r8891, %r8863, %r8832;
	// end inline asm
	// begin inline asm
	add.cc.u32 %r31346, %r8227, %r8870;
	// end inline asm
	// begin inline asm
	addc.cc.u32 %r31347, %r8231, %r8873;
	// end inline asm
	// begin inline asm
	addc.cc.u32 %r31348, %r8235, %r8876;
	// end inline asm
	// begin inline asm
	addc.cc.u32 %r31349, %r8239, %r8879;
	// end inline asm
	// begin inline asm
	addc.cc.u32 %r31350, %r8243, %r8882;
	// end inline asm
	// begin inline asm
	addc.cc.u32 %r31351, %r8247, %r8885;
	// end inline asm
	// begin inline asm
	addc.cc.u32 %r31352, %r8251, %r8888;
	// end inline asm
	// begin inline asm
	addc.u32 %r31353, %r8255, %r8891;
	// end inline asm
	setp.gt.u32 	%p115, %r31353, %r200;
	@%p115 bra 	$L__BB1_91;
	setp.lt.u32 	%p116, %r31353, %r200;
	@%p116 bra 	$L__BB1_92;
	setp.gt.u32 	%p117, %r31352, %r196;
	@%p117 bra 	$L__BB1_91;
	setp.lt.u32 	%p118, %r31352, %r196;
	@%p118 bra 	$L__BB1_92;
	setp.gt.u32 	%p119, %r31351, %r199;
	@%p119 bra 	$L__BB1_91;
	setp.lt.u32 	%p120, %r31351, %r199;
	@%p120 bra 	$L__BB1_92;
	setp.gt.u32 	%p121, %r31350, %r195;
	@%p121 bra 	$L__BB1_91;
	setp.lt.u32 	%p122, %r31350, %r195;
	@%p122 bra 	$L__BB1_92;
	setp.gt.u32 	%p123, %r31349, %r198;
	@%p123 bra 	$L__BB1_91;
	setp.lt.u32 	%p124, %r31349, %r198;
	@%p124 bra 	$L__BB1_92;
	setp.gt.u32 	%p125, %r31348, %r194;
	@%p125 bra 	$L__BB1_91;
	setp.lt.u32 	%p126, %r31348, %r194;
	@%p126 bra 	$L__BB1_92;
	setp.gt.u32 	%p127, %r31347, %r197;
	@%p127 bra 	$L__BB1_91;
	setp.lt.u32 	%p128, %r31347, %r197;
	setp.lt.u32 	%p129, %r31346, %r193;
	or.pred  	%p130, %p128, %p129;
	@%p130 bra 	$L__BB1_92;
$L__BB1_91:
	// begin inline asm
	sub.cc.u32 %r31346, %r31346, %r193;
subc.cc.u32 %r31347, %r31347, %r197;
subc.cc.u32 %r31348, %r31348, %r194;
subc.cc.u32 %r31349, %r31349, %r198;
subc.cc.u32 %r31350, %r31350, %r195;
subc.cc.u32 %r31351, %r31351, %r199;
subc.cc.u32 %r31352, %r31352, %r196;
subc.u32 %r31353, %r31353, %r200;

	// end inline asm
$L__BB1_92:
	mov.b32 	%r10118, 0;
	// begin inline asm
	mad.lo.cc.u32 %r8942, %r1407, %r31659, %r10118;
	// end inline asm
	// begin inline asm
	madc.hi.cc.u32 %r8946, %r1407, %r31659, %r10118;
	// end inline asm
	// begin inline asm
	madc.lo.cc.u32 %r8950, %r1407, %r31661, %r10118;
	// end inline asm
	// begin inline asm
	madc.hi.cc.u32 %r8954, %r1407, %r31661, %r10118;
	// end inline asm
	// begin inline asm
	madc.lo.cc.u32 %r8958, %r1407, %r31663, %r10118;
	// end inline asm
	// begin inline asm
	madc.hi.cc.u32 %r8962, %r1407, %r31663, %r10118;
	// end inline asm
	// begin inline asm
	madc.lo.cc.u32 %r8966, %r1407, %r31665, %r10118;
	// end inline asm
	// begin inline asm
	madc.hi.cc.u32 %r8970, %r1407, %r31665, %r10118;
	// end inline asm
	// begin inline asm
	mad.lo.cc.u32 %r8974, %r1408, %r31658, %r8942;
	// end inline asm
	// begin inline asm
	madc.hi.cc.u32 %r8978, %r1408, %r31658, %r8946;
	// end inline asm
	// begin inline asm
	madc.lo.cc.u32 %r8982, %r1408, %r31660, %r8950;
	// end inline asm
	// begin inline asm
	madc.hi.cc.u32 %r8986, %r1408, %r31660, %r8954;
	// end inline asm
	// begin inline asm
	madc.lo.cc.u32 %r8990, %r1408, %r31662, %r8958;
	// end inline asm
	// begin inline asm
	madc.hi.cc.u32 %r8994, %r1408, %r31662, %r8962;
	// end inline asm
	// begin inline asm
	madc.lo.cc.u32 %r8998, %r1408, %r31664, %r8966;
	// end inline asm
	// begin inline asm
	madc.hi.cc.u32 %r9002, %r1408, %r31664, %r8970;
	// end inline asm
	// begin inline asm
	addc.cc.u32 %r9006, %r10118, %r10118;
	// end inline asm
	// begin inline asm
	mad.lo.cc.u32 %r9009, %r1409, %r31659, %r8982;
	// end inline asm
	// begin inline asm
	madc.hi.cc.u32 %r9013, %r1409, %r31659, %r8986;
	// end inline asm
	// begin inline asm
	madc.lo.cc.u32 %r9017, %r1409, %r31661, %r8990;
	// end inline asm
	// begin inline asm
	madc.hi.cc.u32 %r9021, %r1409, %r31661, %r8994;
	// end inline asm
	// begin inline asm
	madc.lo.cc.u32 %r9025, %r1409, %r31663, %r8998;
	// end inline asm
	// begin inline asm
	madc.hi.cc.u32 %r9029, %r1409, %r31663, %r9002;
	// end inline asm
	// begin inline asm
	madc.lo.cc.u32 %r9033, %r1409, %r31665, %r9006;
	// end inline asm
	// begin inline asm
	madc.hi.cc.u32 %r9037, %r1409, %r31665, %r10118;
	// end inline asm
	// begin inline asm
	mad.lo.cc.u32 %r9041, %r1410, %r31658, %r9009;
	// end inline asm
	// begin inline asm
	madc.hi.cc.u32 %r9045, %r1410, %r31658, %r9013;
	// end inline asm
	// begin inline asm
	madc.lo.cc.u32 %r9049, %r1410, %r31660, %r9017;
	// end inline asm
	// begin inline asm
	madc.hi.cc.u32 %r9053, %r1410, %r31660, %r9021;
	// end inline asm
	// begin inline asm
	madc.lo.cc.u32 %r9057, %r1410, %r31662, %r9025;
	// end inline asm
	// begin inline asm
	madc.hi.cc.u32 %r9061, %r1410, %r31662, %r9029;
	// end inline asm
	// begin inline asm
	madc.lo.cc.u32 %r9065, %r1410, %r31664, %r9033;
	// end inline asm
	// begin inline asm
	madc.hi.cc.u32 %r9069, %r1410, %r31664, %r9037;
	// end inline asm
	// begin inline asm
	addc.cc.u32 %r9073, %r10118, %r10118;
	// end inline asm
	// begin inline asm
	mad.lo.cc.u32 %r9076, %r1411, %r31659, %r9049;
	// end inline asm
	// begin inline asm
	madc.hi.cc.u32 %r9080, %r1411, %r31659, %r9053;
	// end inline asm
	// begin inline asm
	madc.lo.cc.u32 %r9084, %r1411, %r31661, %r9057;
	// end inline asm
	// begin inline asm
	madc.hi.cc.u32 %r9088, %r1411, %r31661, %r9061;
	// end inline asm
	// begin inline asm
	madc.lo.cc.u32 %r9092, %r1411, %r31663, %r9065;
	// end inline asm
	// begin inline asm
	madc.hi.cc.u32 %r9096, %r1411, %r31663, %r9069;
	// end inline asm
	// begin inline asm
	madc.lo.cc.u32 %r9100, %r1411, %r31665, %r9073;
	// end inline asm
	// begin inline asm
	madc.hi.cc.u32 %r9104, %r1411, %r31665, %r10118;
	// end inline asm
	// begin inline asm
	mad.lo.cc.u32 %r9108, %r1412, %r31658, %r9076;
	// end inline asm
	// begin inline asm
	madc.hi.cc.u32 %r9112, %r1412, %r31658, %r9080;
	// end inline asm
	// begin inline asm
	madc.lo.cc.u32 %r9116, %r1412, %r31660, %r9084;
	// end inline asm
	// begin inline asm
	madc.hi.cc.u32 %r9120, %r1412, %r31660, %r9088;
	// end inline asm
	// begin inline asm
	madc.lo.cc.u32 %r9124, %r1412, %r31662, %r9092;
	// end inline asm
	// begin inline asm
	madc.hi.cc.u32 %r9128, %r1412, %r31662, %r9096;
	// end inline asm
	// begin inline asm
	madc.lo.cc.u32 %r9132, %r1412, %r31664, %r9100;
	// end inline asm
	// begin inline asm
	madc.hi.cc.u32 %r9136, %r1412, %r31664, %r9104;
	// end inline asm
	// begin inline asm
	addc.cc.u32 %r9140, %r10118, %r10118;
	// end inline asm
	// begin inline asm
	mad.lo.cc.u32 %r9143, %r1413, %r31659, %r9116;
	// end inline asm
	// begin inline asm
	madc.hi.cc.u32 %r9147, %r1413, %r31659, %r9120;
	// end inline asm
	// begin inline asm
	madc.lo.cc.u32 %r9151, %r1413, %r31661, %r9124;
	// end inline asm
	// begin inline asm
	madc.hi.cc.u32 %r9155, %r1413, %r31661, %r9128;
	// end inline asm
	// begin inline asm
	madc.lo.cc.u32 %r9159, %r1413, %r31663, %r9132;
	// end inline asm
	// begin inline asm
	madc.hi.cc.u32 %r9163, %r1413, %r31663, %r9136;
	// end inline asm
	// begin inline asm
	madc.lo.cc.u32 %r9167, %r1413, %r31665, %r9140;
	// end inline asm
	// begin inline asm
	madc.hi.cc.u32 %r9171, %r1413, %r31665, %r10118;
	// end inline asm
	// begin inline asm
	mad.lo.cc.u32 %r9175, %r1414, %r31658, %r9143;
	// end inline asm
	// begin inline asm
	madc.hi.cc.u32 %r9179, %r1414, %r31658, %r9147;
	// end inline asm
	// begin inline asm
	madc.lo.cc.u32 %r9183, %r1414, %r31660, %r9151;
	// end inline asm
	// begin inline asm
	madc.hi.cc.u32 %r9187, %r1414, %r31660, %r9155;
	// end inline asm
	// begin inline asm
	madc.lo.cc.u32 %r9191, %r1414, %r31662, %r9159;
	// end inline asm
	// begin inline asm
	madc.hi.cc.u32 %r9195, %r1414, %r31662, %r9163;
	// end inline asm
	// begin inline asm
	madc.lo.cc.u32 %r9199, %r1414, %r31664, %r9167;
	// end inline asm
	// begin inline asm
	madc.hi.cc.u32 %r9203, %r1414, %r31664, %r9171;
	// end inline asm
	// begin inline asm
	addc.cc.u32 %r9207, %r10118, %r10118;
	// end inline asm
	// begin inline asm
	mad.lo.cc.u32 %r9210, %r1407, %r31658, %r10118;
	// end inline asm
	// begin inline asm
	madc.hi.cc.u32 %r9214, %r1407, %r31658, %r8974;
	// end inline asm
	// begin inline asm
	madc.lo.cc.u32 %r9218, %r1407, %r31660, %r8978;
	// end inline asm
	// begin inline asm
	madc.hi.cc.u32 %r9222, %r1407, %r31660, %r9041;
	// end inline asm
	// begin inline asm
	madc.lo.cc.u32 %r9226, %r1407, %r31662, %r9045;
	// end inline asm
	// begin inline asm
	madc.hi.cc.u32 %r9230, %r1407, %r31662, %r9108;
	// end inline asm
	// begin inline asm
	madc.lo.cc.u32 %r9234, %r1407, %r31664, %r9112;
	// end inline asm
	// begin inline asm
	madc.hi.cc.u32 %r9238, %r1407, %r31664, %r9175;
	// end inline asm
	// begin inline asm
	addc.cc.u32 %r9242, %r9179, %r10118;
	// end inline asm
	// begin inline asm
	addc.cc.u32 %r9245, %r9183, %r10118;
	// end inline asm
	// begin inline asm
	addc.cc.u32 %r9248, %r10118, %r10118;
	// end inline asm
	// begin inline asm
	mad.lo.cc.u32 %r9251, %r1408, %r31659, %r9218;
	// end inline asm
	// begin inline asm
	madc.hi.cc.u32 %r9255, %r1408, %r31659, %r9222;
	// end inline asm
	// begin inline asm
	madc.lo.cc.u32 %r9259, %r1408, %r31661, %r9226;
	// end inline asm
	// begin inline asm
	madc.hi.cc.u32 %r9263, %r1408, %r31661, %r9230;
	// end inline asm
	// begin inline asm
	madc.lo.cc.u32 %r9267, %r1408, %r31663, %r9234;
	// end inline asm
	// begin inline asm
	madc.hi.cc.u32 %r9271, %r1408, %r31663, %r9238;
	// end inline asm
	// begin inline asm
	madc.lo.cc.u32 %r9275, %r1408, %r31665, %r9242;
	// end inline asm
	// begin inline asm
	madc.hi.cc.u32 %r9279, %r1408, %r31665, %r9245;
	// end inline asm
	// begin inline asm
	addc.cc.u32 %r9283, %r9248, %r10118;
	// end inline asm
	// begin inline asm
	mad.lo.cc.u32 %r9286, %r1409, %r31658, %r9251;
	// end inline asm
	// begin inline asm
	madc.hi.cc.u32 %r9290, %r1409, %r31658, %r9255;
	// end inline asm
	// begin inline asm
	madc.lo.cc.u32 %r9294, %r1409, %r31660, %r9259;
	// end inline asm
	// begin inline asm
	madc.hi.cc.u32 %r9298, %r1409, %r31660, %r9263;
	// end inline asm
	// begin inline asm
	madc.lo.cc.u32 %r9302, %r1409, %r31662, %r9267;
	// end inline asm
	// begin inline asm
	madc.hi.cc.u32 %r9306, %r1409, %r31662, %r9271;
	// end inline asm
	// begin inline asm
	madc.lo.cc.u32 %r9310, %r1409, %r31664, %r9275;
	// end inline asm
	// begin inline asm
	madc.hi.cc.u32 %r9314, %r1409, %r31664, %r9279;
	// end inline asm
	// begin inline asm
	addc.cc.u32 %r9318, %r9187, %r9283;
	// end inline asm
	// begin inline asm
	addc.cc.u32 %r9321, %r9191, %r10118;
	// end inline asm
	// begin inline asm
	addc.cc.u32 %r9324, %r10118, %r10118;
	// end inline asm
	// begin inline asm
	mad.lo.cc.u32 %r9327, %r1410, %r31659, %r9294;
	// end inline asm
	// begin inline asm
	madc.hi.cc.u32 %r9331, %r1410, %r31659, %r9298;
	// end inline asm
	// begin inline asm
	madc.lo.cc.u32 %r9335, %r1410, %r31661, %r9302;
	// end inline asm
	// begin inline asm
	madc.hi.cc.u32 %r9339, %r1410, %r31661, %r9306;
	// end inline asm
	// begin inline asm
	madc.lo.cc.u32 %r9343, %r1410, %r31663, %r9310;
	// end inline asm
	// begin inline asm
	madc.hi.cc.u32 %r9347, %r1410, %r31663, %r9314;
	// end inline asm
	// begin inline asm
	madc.lo.cc.u32 %r9351, %r1410, %r31665, %r9318;
	// end inline asm
	// begin inline asm
	madc.hi.cc.u32 %r9355, %r1410, %r31665, %r9321;
	// end inline asm
	// begin inline asm
	addc.cc.u32 %r9359, %r9324, %r10118;
	// end inline asm
	// begin inline asm
	mad.lo.cc.u32 %r9362, %r1411, %r31658, %r9327;
	// end inline asm
	// begin inline asm
	madc.hi.cc.u32 %r9366, %r1411, %r31658, %r9331;
	// end inline asm
	// begin inline asm
	madc.lo.cc.u32 %r9370, %r1411, %r31660, %r9335;
	// end inline asm
	// begin inline asm
	madc.hi.cc.u32 %r9374, %r1411, %r31660, %r9339;
	// end inline asm
	// begin inline asm
	madc.lo.cc.u32 %r9378, %r1411, %r31662, %r9343;
	// end inline asm
	// begin inline asm
	madc.hi.cc.u32 %r9382, %r1411, %r31662, %r9347;
	// end inline asm
	// begin inline asm
	madc.lo.cc.u32 %r9386, %r1411, %r31664, %r9351;
	// end inline asm
	// begin inline asm
	madc.hi.cc.u32 %r9390, %r1411, %r31664, %r9355;
	// end inline asm
	// begin inline asm
	addc.cc.u32 %r9394, %r9195, %r9359;
	// end inline asm
	// begin inline asm
	addc.cc.u32 %r9397, %r9199, %r10118;
	// end inline asm
	// begin inline asm
	addc.cc.u32 %r9400, %r10118, %r10118;
	// end inline asm
	// begin inline asm
	mad.lo.cc.u32 %r9403, %r1412, %r31659, %r9370;
	// end inline asm
	// begin inline asm
	madc.hi.cc.u32 %r9407, %r1412, %r31659, %r9374;
	// end inline asm
	// begin inline asm
	madc.lo.cc.u32 %r9411, %r1412, %r31661, %r9378;
	// end inline asm
	// begin inline asm
	madc.hi.cc.u32 %r9415, %r1412, %r31661, %r9382;
	// end inline asm
	// begin inline asm
	madc.lo.cc.u32 %r9419, %r1412, %r31663, %r9386;
	// end inline asm
	// begin inline asm
	madc.hi.cc.u32 %r9423, %r1412, %r31663, %r9390;
	// end inline asm
	// begin inline asm
	madc.lo.cc.u32 %r9427, %r1412, %r31665, %r9394;
	// end inline asm
	// begin inline asm
	madc.hi.cc.u32 %r9431, %r1412, %r31665, %r9397;
	// end inline asm
	// begin inline asm
	addc.cc.u32 %r9435, %r9400, %r10118;
	// end inline asm
	// begin inline asm
	mad.lo.cc.u32 %r9438, %r1413, %r31658, %r9403;
	// end inline asm
	// begin inline asm
	madc.hi.cc.u32 %r9442, %r1413, %r31658, %r9407;
	// end inline asm
	// begin inline asm
	madc.lo.cc.u32 %r9446, %r1413, %r31660, %r9411;
	// end inline asm
	// begin inline asm
	madc.hi.cc.u32 %r9450, %r1413, %r31660, %r9415;
	// end inline asm
	// begin inline asm
	madc.lo.cc.u32 %r9454, %r1413, %r31662, %r9419;
	// end inline asm
	// begin inline asm
	madc.hi.cc.u32 %r9458, %r1413, %r31662, %r9423;
	// end inline asm
	// begin inline asm
	madc.lo.cc.u32 %r9462, %r1413, %r31664, %r9427;
	// end inline asm
	// begin inline asm
	madc.hi.cc.u32 %r9466, %r1413, %r31664, %r9431;
	// end inline asm
	// begin inline asm
	addc.cc.u32 %r9470, %r9203, %r9435;
	// end inline asm
	// begin inline asm
	addc.cc.u32 %r9473, %r9207, %r10118;
	// end inline asm
	// begin inline asm
	addc.cc.u32 %r9476, %r10118, %r10118;
	// end inline asm
	// begin inline asm
	mad.lo.cc.u32 %r9479, %r1414, %r31659, %r9446;
	// end inline asm
	// begin inline asm
	madc.hi.cc.u32 %r9483, %r1414, %r31659, %r9450;
	// end inline asm
	// begin inline asm
	madc.lo.cc.u32 %r9487, %r1414, %r31661, %r9454;
	// end inline asm
	// begin inline asm
	madc.hi.cc.u32 %r9491, %r1414, %r31661, %r9458;
	// end inline asm
	// begin inline asm
	madc.lo.cc.u32 %r9495, %r1414, %r31663, %r9462;
	// end inline asm
	// begin inline asm
	madc.hi.cc.u32 %r9499, %r1414, %r31663, %r9466;
	// end inline asm
	// begin inline asm
	madc.lo.cc.u32 %r9503, %r1414, %r31665, %r9470;
	// end inline asm
	// begin inline asm
	madc.hi.cc.u32 %r9507, %r1414, %r31665, %r9473;
	// end inline asm
	mov.b32 	%r10121, -1;
	// begin inline asm
	add.cc.u32 %r9511, %r10118, %r10121;
	// end inline asm
	// begin inline asm
	addc.cc.u32 %r9514, %r9210, %r10118;
	// end inline asm
	// begin inline asm
	addc.u32 %r9517, %r10118, %r10118;
	// end inline asm
	mul.lo.s32 	%r9584, %r9514, -460954743;
	ld.const.u32 	%r225, [ag_types__impls__ark_ff__fields__models__fp__Fp_ark_ff__fields__models__fp__montgomery_backend__MontBackend_ark_bn254__fields__fq__FqConfig__4___4__P];
	// begin inline asm
	mad.lo.cc.u32 %r9520, %r9584, %r225, %r9514;
	// end inline asm
	// begin inline asm
	madc.hi.cc.u32 %r9524, %r9584, %r225, %r9214;
	// end inline asm
	ld.const.u32 	%r226, [ag_types__impls__ark_ff__fields__models__fp__Fp_ark_ff__fields__models__fp__montgomery_backend__MontBackend_ark_bn254__fields__fq__FqConfig__4___4__P+8];
	// begin inline asm
	madc.lo.cc.u32 %r9528, %r9584, %r226, %r9286;
	// end inline asm
	// begin inline asm
	madc.hi.cc.u32 %r9532, %r9584, %r226, %r9290;
	// end inline asm
	ld.const.u32 	%r227, [ag_types__impls__ark_ff__fields__models__fp__Fp_ark_ff__fields__models__fp__montgomery_backend__MontBackend_ark_bn254__fields__fq__FqConfig__4___4__P+16];
	// begin inline asm
	madc.lo.cc.u32 %r9536, %r9584, %r227, %r9362;
	// end inline asm
	// begin inline asm
	madc.hi.cc.u32 %r9540, %r9584, %r227, %r9366;
	// end inline asm
	ld.const.u32 	%r228, [ag_types__impls__ark_ff__fields__models__fp__Fp_ark_ff__fields__models__fp__montgomery_backend__MontBackend_ark_bn254__fields__fq__FqConfig__4___4__P+24];
	// begin inline asm
	madc.lo.cc.u32 %r9544, %r9584, %r228, %r9438;
	// end inline asm
	// begin inline asm
	madc.hi.cc.u32 %r9548, %r9584, %r228, %r9442;
	// end inline asm
	// begin inline asm
	addc.cc.u32 %r9552, %r10118, %r10118;
	// end inline asm
	ld.const.u32 	%r229, [ag_types__impls__ark_ff__fields__models__fp__Fp_ark_ff__fields__models__fp__montgomery_backend__MontBackend_ark_bn254__fields__fq__FqConfig__4___4__P+4];
	// begin inline asm
	mad.lo.cc.u32 %r9555, %r9584, %r229, %r10118;
	// end inline asm
	// begin inline asm
	madc.hi.cc.u32 %r9559, %r9584, %r229, %r10118;
	// end inline asm
	ld.const.u32 	%r230, [ag_types__impls__ark_ff__fields__models__fp__Fp_ark_ff__fields__models__fp__montgomery_backend__MontBackend_ark_bn254__fields__fq__FqConfig__4___4__P+12];
	// begin inline asm
	madc.lo.cc.u32 %r9563, %r9584, %r230, %r10118;
	// end inline asm
	// begin inline asm
	madc.hi.cc.u32 %r9567, %r9584, %r230, %r10118;
	// end inline asm
	ld.const.u32 	%r231, [ag_types__impls__ark_ff__fields__models__fp__Fp_ark_ff__fields__models__fp__montgomery_backend__MontBackend_ark_bn254__fields__fq__FqConfig__4___4__P+20];
	// begin inline asm
	madc.lo.cc.u32 %r9571, %r9584, %r231, %r10118;
	// end inline asm
	// begin inline asm
	madc.hi.cc.u32 %r9575, %r9584, %r231, %r10118;
	// end inline asm
	ld.const.u32 	%r232, [ag_types__impls__ark_ff__fields__models__fp__Fp_ark_ff__fields__models__fp__montgomery_backend__MontBackend_ark_bn254__fields__fq__FqConfig__4___4__P+28];
	// begin inline asm
	madc.lo.cc.u32 %r9579, %r9584, %r232, %r10118;
	// end inline asm
	// begin inline asm
	madc.hi.cc.u32 %r9583, %r9584, %r232, %r10118;
	// end inline asm
	// begin inline asm
	add.cc.u32 %r9587, %r9517, %r10121;
	// end inline asm
	// begin inline asm
	addc.cc.u32 %r9590, %r9555, %r9524;
	// end inline asm
	// begin inline asm
	addc.u32 %r9593, %r10118, %r10118;
	// end inline asm
	mul.lo.s32 	%r9660, %r9590, -460954743;
	// begin inline asm
	mad.lo.cc.u32 %r9596, %r9660, %r225, %r9590;
	// end inline asm
	// begin inline asm
	madc.hi.cc.u32 %r9600, %r9660, %r225, %r9559;
	// end inline asm
	// begin inline asm
	madc.lo.cc.u32 %r9604, %r9660, %r226, %r9563;
	// end inline asm
	// begin inline asm
	madc.hi.cc.u32 %r9608, %r9660, %r226, %r9567;
	// end inline asm
	// begin inline asm
	madc.lo.cc.u32 %r9612, %r9660, %r227, %r9571;
	// end inline asm
	// begin inline asm
	madc.hi.cc.u32 %r9616, %r9660, %r227, %r9575;
	// end inline asm
	// begin inline asm
	madc.lo.cc.u32 %r9620, %r9660, %r228, %r9579;
	// end inline asm
	// begin inline asm
	madc.hi.cc.u32 %r9624, %r9660, %r228, %r9583;
	// end inline asm
	// begin inline asm
	addc.cc.u32 %r9628, %r10118, %r10118;
	// end inline asm
	// begin inline asm
	mad.lo.cc.u32 %r9631, %r9660, %r229, %r9528;
	// end inline asm
	// begin inline asm
	madc.hi.cc.u32 %r9635, %r9660, %r229, %r9532;
	// end inline asm
	// begin inline asm
	madc.lo.cc.u32 %r9639, %r9660, %r230, %r9536;
	// end inline asm
	// begin inline asm
	madc.hi.cc.u32 %r9643, %r9660, %r230, %r9540;
	// end inline asm
	// begin inline asm
	madc.lo.cc.u32 %r9647, %r9660, %r231, %r9544;
	// end inline asm
	// begin inline asm
	madc.hi.cc.u32 %r9651, %r9660, %r231, %r9548;
	// end inline asm
	// begin inline asm
	madc.lo.cc.u32 %r9655, %r9660, %r232, %r9552;
	// end inline asm
	// begin inline asm
	madc.hi.cc.u32 %r9659, %r9660, %r232, %r10118;
	// end inline asm
	// begin inline asm
	add.cc.u32 %r9663, %r9593, %r10121;
	// end inline asm
	// begin inline asm
	addc.cc.u32 %r9666, %r9631, %r9600;
	// end inline asm
	// begin inline asm
	addc.u32 %r9669, %r10118, %r10118;
	// end inline asm
	mul.lo.s32 	%r9736, %r9666, -460954743;
	// begin inline asm
	mad.lo.cc.u32 %r9672, %r9736, %r225, %r9666;
	// end inline asm
	// begin inline asm
	madc.hi.cc.u32 %r9676, %r9736, %r225, %r9635;
	// end inline asm
	// begin inline asm
	madc.lo.cc.u32 %r9680, %r9736, %r226, %r9639;
	// end inline asm
	// begin inline asm
	madc.hi.cc.u32 %r9684, %r9736, %r226, %r9643;
	// end inline asm
	// begin inline asm
	madc.lo.cc.u32 %r9688, %r9736, %r227, %r9647;
	// end inline asm
	// begin inline asm
	madc.hi.cc.u32 %r9692, %r9736, %r227, %r9651;
	// end inline asm
	// begin inline asm
	madc.lo.cc.u32 %r9696, %r9736, %r228, %r9655;
	// end inline asm
	// begin inline asm
	madc.hi.cc.u32 %r9700, %r9736, %r228, %r9659;
	// end inline asm
	// begin inline asm
	addc.cc.u32 %r9704, %r10118, %r10118;
	// end inline asm
	// begin inline asm
	mad.lo.cc.u32 %r9707, %r9736, %r229, %r9604;
	// end inline asm
	// begin inline asm
	madc.hi.cc.u32 %r9711, %r9736, %r229, %r9608;
	// end inline asm
	// begin inline asm
	madc.lo.cc.u32 %r9715, %r9736, %r230, %r9612;
	// end inline asm
	// begin inline asm
	madc.hi.cc.u32 %r9719, %r9736, %r230, %r9616;
	// end inline asm
	// begin inline asm
	madc.lo.cc.u32 %r9723, %r9736, %r231, %r9620;
	// end inline asm
	// begin inline asm
	madc.hi.cc.u32 %r9727, %r9736, %r231, %r9624;
	// end inline asm
	// begin inline asm
	madc.lo.cc.u32 %r9731, %r9736, %r232, %r9628;
	// end inline asm
	// begin inline asm
	madc.hi.cc.u32 %r9735, %r9736, %r232, %r10118;
	// end inline asm
	// begin inline asm
	add.cc.u32 %r9739, %r9669, %r10121;
	// end inline asm
	// begin inline asm
	addc.cc.u32 %r9742, %r9707, %r9676;
	// end inline asm
	// begin inline asm
	addc.u32 %r9745, %r10118, %r10118;
	// end inline asm
	mul.lo.s32 	%r9812, %r9742, -460954743;
	// begin inline asm
	mad.lo.cc.u32 %r9748, %r9812, %r225, %r9742;
	// end inline asm
	// begin inline asm
	madc.hi.cc.u32 %r9752, %r9812, %r225, %r9711;
	// end inline asm
	// begin inline asm
	madc.lo.cc.u32 %r9756, %r9812, %r226, %r9715;
	// end inline asm
	// begin inline asm
	madc.hi.cc.u32 %r9760, %r9812, %r226, %r9719;
	// end inline asm
	// begin inline asm
	madc.lo.cc.u32 %r9764, %r9812, %r227, %r9723;
	// end inline asm
	// begin inline asm
	madc.hi.cc.u32 %r9768, %r9812, %r227, %r9727;
	// end inline asm
	// begin inline asm
	madc.lo.cc.u32 %r9772, %r9812, %r228, %r9731;
	// end inline asm
	// begin inline asm
	madc.hi.cc.u32 %r9776, %r9812, %r228, %r9735;
	// end inline asm
	// begin inline asm
	addc.cc.u32 %r9780, %r10118, %r10118;
	// end inline asm
	// begin inline asm
	mad.lo.cc.u32 %r9783, %r9812, %r229, %r9680;
	// end inline asm
	// begin inline asm
	madc.hi.cc.u32 %r9787, %r9812, %r229, %r9684;
	// end inline asm
	// begin inline asm
	madc.lo.cc.u32 %r9791, %r9812, %r230, %r9688;
	// end inline asm
	// begin inline asm
	madc.hi.cc.u32 %r9795, %r9812, %r230, %r9692;
	// end inline asm
	// begin inline asm
	madc.lo.cc.u32 %r9799, %r9812, %r231, %r9696;
	// end inline asm
	// begin inline asm
	madc.hi.cc.u32 %r9803, %r9812, %r231, %r9700;
	// end inline asm
	// begin inline asm
	madc.lo.cc.u32 %r9807, %r9812, %r232, %r9704;
	// end inline asm
	// begin inline asm
	madc.hi.cc.u32 %r9811, %r9812, %r232, %r10118;
	// end inline asm
	// begin inline asm
	add.cc.u32 %r9815, %r9745, %r10121;
	// end inline asm
	// begin inline asm
	addc.cc.u32 %r9818, %r9783, %r9752;
	// end inline asm
	// begin inline asm
	addc.u32 %r9821, %r10118, %r10118;
	// end inline asm
	mul.lo.s32 	%r9888, %r9818, -460954743;
	// begin inline asm
	mad.lo.cc.u32 %r9824, %r9888, %r225, %r9818;
	// end inline asm
	// begin inline asm
	madc.hi.cc.u32 %r9828, %r9888, %r225, %r9787;
	// end inline asm
	// begin inline asm
	madc.lo.cc.u32 %r9832, %r9888, %r226, %r9791;
	// end inline asm
	// begin inline asm
	madc.hi.cc.u32 %r9836, %r9888, %r226, %r9795;
	// end inline asm
	// begin inline asm
	madc.lo.cc.u32 %r9840, %r9888, %r227, %r9799;
	// end inline asm
	// begin inline asm
	madc.hi.cc.u32 %r9844, %r9888, %r227, %r9803;
	// end inline asm
	// begin inline asm
	madc.lo.cc.u32 %r9848, %r9888, %r228, %r9807;
	// end inline asm
	// begin inline asm
	madc.hi.cc.u32 %r9852, %r9888, %r228, %r9811;
	// end inline asm
	// begin inline asm
	addc.cc.u32 %r9856, %r10118, %r10118;
	// end inline asm
	// begin inline asm
	mad.lo.cc.u32 %r9859, %r9888, %r229, %r9756;
	// end inline asm
	// begin inline asm
	madc.hi.cc.u32 %r9863, %r9888, %r229, %r9760;
	// end inline asm
	// begin inline asm
	madc.lo.cc.u32 %r9867, %r9888, %r230, %r9764;
	// end inline asm
	// begin inline asm
	madc.hi.cc.u32 %r9871, %r9888, %r230, %r9768;
	// end inline asm
	// begin inline asm
	madc.lo.cc.u32 %r9875, %r9888, %r231, %r9772;
	// end inline asm
	// begin inline asm
	madc.hi.cc.u32 %r9879, %r9888, %r231, %r9776;
	// end inline asm
	// begin inline asm
	madc.lo.cc.u32 %r9883, %r9888, %r232, %r9780;
	// end inline asm
	// begin inline asm
	madc.hi.cc.u32 %r9887, %r9888, %r232, %r10118;
	// end inline asm
	// begin inline asm
	add.cc.u32 %r9891, %r9821, %r10121;
	// end inline asm
	// begin inline asm
	addc.cc.u32 %r9894, %r9859, %r9828;
	// end inline asm
	// begin inline asm
	addc.u32 %r9897, %r10118, %r10118;
	// end inline asm
	mul.lo.s32 	%r9964, %r9894, -460954743;
	// begin inline asm
	mad.lo.cc.u32 %r9900, %r9964, %r225, %r9894;
	// end inline asm
	// begin inline asm
	madc.hi.cc.u32 %r9904, %r9964, %r225, %r9863;
	// end inline asm
	// begin inline asm
	madc.lo.cc.u32 %r9908, %r9964, %r226, %r9867;
	// end inline asm
	// begin inline asm
	madc.hi.cc.u32 %r9912, %r9964, %r226, %r9871;
	// end inline asm
	// begin inline asm
	madc.lo.cc.u32 %r9916, %r9964, %r227, %r9875;
	// end inline asm
	// begin inline asm
	madc.hi.cc.u32 %r9920, %r9964, %r227, %r9879;
	// end inline asm
	// begin inline asm
	madc.lo.cc.u32 %r9924, %r9964, %r228, %r9883;
	// end inline asm
	// begin inline asm
	madc.hi.cc.u32 %r9928, %r9964, %r228, %r9887;
	// end inline asm
	// begin inline asm
	addc.cc.u32 %r9932, %r10118, %r10118;
	// end inline asm
	// begin inline asm
	mad.lo.cc.u32 %r9935, %r9964, %r229, %r9832;
	// end inline asm
	// begin inline asm
	madc.hi.cc.u32 %r9939, %r9964, %r229, %r9836;
	// end inline asm
	// begin inline asm
	madc.lo.cc.u32 %r9943, %r9964, %r230, %r9840;
	// end inline asm
	// begin inline asm
	madc.hi.cc.u32 %r9947, %r9964, %r230, %r9844;
	// end inline asm
	// begin inline asm
	madc.lo.cc.u32 %r9951, %r9964, %r231, %r9848;
	// end inline asm
	// begin inline asm
	madc.hi.cc.u32 %r9955, %r9964, %r231, %r9852;
	// end inline asm
	// begin inline asm
	madc.lo.cc.u32 %r9959, %r9964, %r232, %r9856;
	// end inline asm
	// begin inline asm
	madc.hi.cc.u32 %r9963, %r9964, %r232, %r10118;
	// end inline asm
	// begin inline asm
	add.cc.u32 %r9967, %r9897, %r10121;
	// end inline asm
	// begin inline asm
	addc.cc.u32 %r9970, %r9935, %r9904;
	// end inline asm
	// begin inline asm
	addc.u32 %r9973, %r10118, %r10118;
	// end inline asm
	mul.lo.s32 	%r10040, %r9970, -460954743;
	// begin inline asm
	mad.lo.cc.u32 %r9976, %r10040, %r225, %r9970;
	// end inline asm
	// begin inline asm
	madc.hi.cc.u32 %r9980, %r10040, %r225, %r9939;
	// end inline asm
	// begin inline asm
	madc.lo.cc.u32 %r9984, %r10040, %r226, %r9943;
	// end inline asm
	// begin inline asm
	madc.hi.cc.u32 %r9988, %r10040, %r226, %r9947;
	// end inline asm
	// begin inline asm
	madc.lo.cc.u32 %r9992, %r10040, %r227, %r9951;
	// end inline asm
	// begin inline asm
	madc.hi.cc.u32 %r9996, %r10040, %r227, %r9955;
	// end inline asm
	// begin inline asm
	madc.lo.cc.u32 %r10000, %r10040, %r228, %r9959;
	// end inline asm
	// begin inline asm
	madc.hi.cc.u32 %r10004, %r10040, %r228, %r9963;
	// end inline asm
	// begin inline asm
	addc.cc.u32 %r10008, %r10118, %r10118;
	// end inline asm
	// begin inline asm
	mad.lo.cc.u32 %r10011, %r10040, %r229, %r9908;
	// end inline asm
	// begin inline asm
	madc.hi.cc.u32 %r10015, %r10040, %r229, %r9912;
	// end inline asm
	// begin inline asm
	madc.lo.cc.u32 %r10019, %r10040, %r230, %r9916;
	// end inline asm
	// begin inline asm
	madc.hi.cc.u32 %r10023, %r10040, %r230, %r9920;
	// end inline asm
	// begin inline asm
	madc.lo.cc.u32 %r10027, %r10040, %r231, %r9924;
	// end inline asm
	// begin inline asm
	madc.hi.cc.u32 %r10031, %r10040, %r231, %r9928;
	// end inline asm
	// begin inline asm
	madc.lo.cc.u32 %r10035, %r10040, %r232, %r9932;
	// end inline asm
	// begin inline asm
	madc.hi.cc.u32 %r10039, %r10040, %r232, %r10118;
	// end inline asm
	// begin inline asm
	add.cc.u32 %r10043, %r9973, %r10121;
	// end inline asm
	// begin inline asm
	addc.cc.u32 %r10046, %r10011, %r9980;
	// end inline asm
	// begin inline asm
	addc.u32 %r10049, %r10118, %r10118;
	// end inline asm
	mul.lo.s32 	%r10116, %r10046, -460954743;
	// begin inline asm
	mad.lo.cc.u32 %r10052, %r10116, %r225, %r10046;
	// end inline asm
	// begin inline asm
	madc.hi.cc.u32 %r10056, %r10116, %r225, %r10015;
	// end inline asm
	// begin inline asm
	madc.lo.cc.u32 %r10060, %r10116, %r226, %r10019;
	// end inline asm
	// begin inline asm
	madc.hi.cc.u32 %r10064, %r10116, %r226, %r10023;
	// end inline asm
	// begin inline asm
	madc.lo.cc.u32 %r10068, %r10116, %r227, %r10027;
	// end inline asm
	// begin inline asm
	madc.hi.cc.u32 %r10072, %r10116, %r227, %r10031;
	// end inline asm
	// begin inline asm
	madc.lo.cc.u32 %r10076, %r10116, %r228, %r10035;
	// end inline asm
	// begin inline asm
	madc.hi.cc.u32 %r10080, %r10116, %r228, %r10039;
	// end inline asm
	// begin inline asm
	addc.cc.u32 %r10084, %r10118, %r10118;
	// end inline asm
	// begin inline asm
	mad.lo.cc.u32 %r10087, %r10116, %r229, %r9984;
	// end inline asm
	// begin inline asm
	madc.hi.cc.u32 %r10091, %r10116, %r229, %r9988;
	// end inline asm
	// begin inline asm
	madc.lo.cc.u32 %r10095, %r10116, %r230, %r9992;
	// end inline asm
	// begin inline asm
	madc.hi.cc.u32 %r10099, %r10116, %r230, %r9996;
	// end inline asm
	// begin inline asm
	madc.lo.cc.u32 %r10103, %r10116, %r231, %r10000;
	// end inline asm
	// begin inline asm
	madc.hi.cc.u32 %r10107, %r10116, %r231, %r10004;
	// end inline asm
	// begin inline asm
	madc.lo.cc.u32 %r10111, %r10116, %r232, %r10008;
	// end inline asm
	// begin inline asm
	madc.hi.cc.u32 %r10115, %r10116, %r232, %r10118;
	// end inline asm
	// begin inline asm
	add.cc.u32 %r10119, %r10049, %r10121;
	// end inline asm
	// begin inline asm
	addc.cc.u32 %r10122, %r10087, %r10056;
	// end inline asm
	// begin inline asm
	addc.cc.u32 %r10125, %r10091, %r10060;
	// end inline asm
	// begin inline asm
	addc.cc.u32 %r10128, %r10095, %r10064;
	// end inline asm
	// begin inline asm
	addc.cc.u32 %r10131, %r10099, %r10068;
	// end inline asm
	// begin inline asm
	addc.cc.u32 %r10134, %r10103, %r10072;
	// end inline asm
	// begin inline asm
	addc.cc.u32 %r10137, %r10107, %r10076;
	// end inline asm
	// begin inline asm
	addc.cc.u32 %r10140, %r10111, %r10080;
	// end inline asm
	// begin inline asm
	addc.cc.u32 %r10143, %r10115, %r10084;
	// end inline asm
	// begin inline asm
	add.cc.u32 %r31354, %r9479, %r10122;
	// end inline asm
	// begin inline asm
	addc.cc.u32 %r31355, %r9483, %r10125;
	// end inline asm
	// begin inline asm
	addc.cc.u32 %r31356, %r9487, %r10128;
	// end inline asm
	// begin inline asm
	addc.cc.u32 %r31357, %r9491, %r10131;
	// end inline asm
	// begin inline asm
	addc.cc.u32 %r31358, %r9495, %r10134;
	// end inline asm
	// begin inline asm
	addc.cc.u32 %r31359, %r9499, %r10137;
	// end inline asm
	// begin inline asm
	addc.cc.u32 %r31360, %r9503, %r10140;
	// end inline asm
	// begin inline asm
	addc.u32 %r31361, %r9507, %r10143;
	// end inline asm
	setp.gt.u32 	%p131, %r31361, %r232;
	@%p131 bra 	$L__BB1_106;
	setp.lt.u32 	%p132, %r31361, %r232;
	@%p132 bra 	$L__BB1_107;
	setp.gt.u32 	%p133, %r31360, %r228;
	@%p133 bra 	$L__BB1_106;
	setp.lt.u32 	%p134, %r31360, %r228;
	@%p134 bra 	$L__BB1_107;
	setp.gt.u32 	%p135, %r31359, %r231;
	@%p135 bra 	$L__BB1_106;
	setp.lt.u32 	%p136, %r31359, %r231;
	@%p136 bra 	$L__BB1_107;
	setp.gt.u32 	%p137, %r31358, %r227;
	@%p137 bra 	$L__BB1_106;
	setp.lt.u32 	%p138, %r31358, %r227;
	@%p138 bra 	$L__BB1_107;
	setp.gt.u32 	%p139, %r31357, %r230;
	@%p139 bra 	$L__BB1_106;
	setp.lt.u32 	%p140, %r31357, %r230;
	@%p140 bra 	$L__BB1_107;
	setp.gt.u32 	%p141, %r31356, %r226;
	@%p141 bra 	$L__BB1_106;
	setp.lt.u32 	%p142, %r31356, %r226;
	@%p142 bra 	$L__BB1_107;
	setp.gt.u32 	%p143, %r31355, %r229;
	@%p143 bra 	$L__BB1_106;
	setp.lt.u32 	%p144, %r31355, %r229;
	setp.lt.u32 	%p145, %r31354, %r225;
	or.pred  	%p146, %p144, %p145;
	@%p146 bra 	$L__BB1_107;
$L__BB1_106:
	// begin inline asm
	sub.cc.u32 %r31354, %r31354, %r225;
subc.cc.u32 %r31355, %r31355, %r229;
subc.cc.u32 %r31356, %r31356, %r226;
subc.cc.u32 %r31357, %r31357, %r230;
subc.cc.u32 %r31358, %r31358, %r227;
subc.cc.u32 %r31359, %r31359, %r231;
subc.cc.u32 %r31360, %r31360, %r228;
subc.u32 %r31361, %r31361, %r232;

	// end inline asm
$L__BB1_107:
	mov.b32 	%r11370, 0;
	// begin inline asm
	mad.lo.cc.u32 %r10194, %r31354, %r31312, %r11370;
	// end inline asm
	// begin inline asm
	madc.hi.cc.u32 %r10198, %r31354, %r31312, %r11370;
	// end inline asm
	// begin inline asm
	madc.lo.cc.u32 %r10202, %r31354, %r31310, %r11370;
	// end inline asm
	// begin inline asm
	madc.hi.cc.u32 %r10206, %r31354, %r31310, %r11370;
	// end inline asm
	// begin inline asm
	madc.lo.cc.u32 %r10210, %r31354, %r31308, %r11370;
	// end inline asm
	// begin inline asm
	madc.hi.cc.u32 %r10214, %r31354, %r31308, %r11370;
	// end inline asm
	// begin inline asm
	madc.lo.cc.u32 %r10218, %r31354, %r31306, %r11370;
	// end inline asm
	// begin inline asm
	madc.hi.cc.u32 %r10222, %r31354, %r31306, %r11370;
	// end inline asm
	// begin inline asm
	mad.lo.cc.u32 %r10226, %r31355, %r31313, %r10194;
	// end inline asm
	// begin inline asm
	madc.hi.cc.u32 %r10230, %r31355, %r31313, %r10198;
	// end inline asm
	// begin inline asm
	madc.lo.cc.u32 %r10234, %r31355, %r31311, %r10202;
	// end inline asm
	// begin inline asm
	madc.hi.cc.u32 %r10238, %r31355, %r31311, %r10206;
	// end inline asm
	// begin inline asm
	madc.lo.cc.u32 %r10242, %r31355, %r31309, %r10210;
	// end inline asm
	// begin inline asm
	madc.hi.cc.u32 %r10246, %r31355, %r31309, %r10214;
	// end inline asm
	// begin inline asm
	madc.lo.cc.u32 %r10250, %r31355, %r31307, %r10218;
	// end inline asm
	// begin inline asm
	madc.hi.cc.u32 %r10254, %r31355, %r31307, %r10222;
	// end inline asm
	// begin inline asm
	addc.cc.u32 %r10258, %r11370, %r11370;
	// end inline asm
	// begin inline asm
	mad.lo.cc.u32 %r10261, %r31356, %r31312, %r10234;
	// end inline asm
	// begin inline asm
	madc.hi.cc.u32 %r10265, %r31356, %r31312, %r10238;
	// end inline asm
	// begin inline asm
	madc.lo.cc.u32 %r10269, %r31356, %r31310, %r10242;
	// end inline asm
	// begin inline asm
	madc.hi.cc.u32 %r10273, %r31356, %r31310, %r10246;
	// end inline asm
	// begin inline asm
	madc.lo.cc.u32 %r10277, %r31356, %r31308, %r10250;
	// end inline asm
	// begin inline asm
	madc.hi.cc.u32 %r10281, %r31356, %r31308, %r10254;
	// end inline asm
	// begin inline asm
	madc.lo.cc.u32 %r10285, %r31356, %r31306, %r10258;
	// end inline asm
	// begin inline asm
	madc.hi.cc.u32 %r10289, %r31356, %r31306, %r11370;
	// end inline asm
	// begin inline asm
	mad.lo.cc.u32 %r10293, %r31357, %r31313, %r10261;
	// end inline asm
	// begin inline asm
	madc.hi.cc.u32 %r10297, %r31357, %r31313, %r10265;
	// end inline asm
	// begin inline asm
	madc.lo.cc.u32 %r10301, %r31357, %r31311, %r10269;
	// end inline asm
	// begin inline asm
	madc.hi.cc.u32 %r10305, %r31357, %r31311, %r10273;
	// end inline asm
	// begin inline asm
	madc.lo.cc.u32 %r10309, %r31357, %r31309, %r10277;
	// end inline asm
	// begin inline asm
	madc.hi.cc.u32 %r10313, %r31357, %r31309, %r10281;
	// end inline asm
	// begin inline asm
	madc.lo.cc.u32 %r10317, %r31357, %r31307, %r10285;
	// end inline asm
	// begin inline asm
	madc.hi.cc.u32 %r10321, %r31357, %r31307, %r10289;
	// end inline asm
	// begin inline asm
	addc.cc.u32 %r10325, %r11370, %r11370;
	// end inline asm
	// begin inline asm
	mad.lo.cc.u32 %r10328, %r31358, %r31312, %r10301;
	// end inline asm
	// begin inline asm
	madc.hi.cc.u32 %r10332, %r31358, %r31312, %r10305;
	// end inline asm
	// begin inline asm
	madc.lo.cc.u32 %r10336, %r31358, %r31310, %r10309;
	// end inline asm
	// begin inline asm
	madc.hi.cc.u32 %r10340, %r31358, %r31310, %r10313;
	// end inline asm
	// begin inline asm
	madc.lo.cc.u32 %r10344, %r31358, %r31308, %r10317;
	// end inline asm
	// begin inline asm
	madc.hi.cc.u32 %r10348, %r31358, %r31308, %r10321;
	// end inline asm
	// begin inline asm
	madc.lo.cc.u32 %r10352, %r31358, %r31306, %r10325;
	// end inline asm
	// begin inline asm
	madc.hi.cc.u32 %r10356, %r31358, %r31306, %r11370;
	// end inline asm
	// begin inline asm
	mad.lo.cc.u32 %r10360, %r31359, %r31313, %r10328;
	// end inline asm
	// begin inline asm
	madc.hi.cc.u32 %r10364, %r31359, %r31313, %r10332;
	// end inline asm
	// begin inline asm
	madc.lo.cc.u32 %r10368, %r31359, %r31311, %r10336;
	// end inline asm
	// begin inline asm
	madc.hi.cc.u32 %r10372, %r31359, %r31311, %r10340;
	// end inline asm
	// begin inline asm
	madc.lo.cc.u32 %r10376, %r31359, %r31309, %r10344;
	// end inline asm
	// begin inline asm
	madc.hi.cc.u32 %r10380, %r31359, %r31309, %r10348;
	// end inline asm
	// begin inline asm
	madc.lo.cc.u32 %r10384, %r31359, %r31307, %r10352;
	// end inline asm
	// begin inline asm
	madc.hi.cc.u32 %r10388, %r31359, %r31307, %r10356;
	// end inline asm
	// begin inline asm
	addc.cc.u32 %r10392, %r11370, %r11370;
	// end inline asm
	// begin inline asm
	mad.lo.cc.u32 %r10395, %r31360, %r31312, %r10368;
	// end inline asm
	// begin inline asm
	madc.hi.cc.u32 %r10399, %r31360, %r31312, %r10372;
	// end inline asm
	// begin inline asm
	madc.lo.cc.u32 %r10403, %r31360, %r31310, %r10376;
	// end inline asm
	// begin inline asm
	madc.hi.cc.u32 %r10407, %r31360, %r31310, %r10380;
	// end inline asm
	// begin inline asm
	madc.lo.cc.u32 %r10411, %r31360, %r31308, %r10384;
	// end inline asm
	// begin inline asm
	madc.hi.cc.u32 %r10415, %r31360, %r31308, %r10388;
	// end inline asm
	// begin inline asm
	madc.lo.cc.u32 %r10419, %r31360, %r31306, %r10392;
	// end inline asm
	// begin inline asm
	madc.hi.cc.u32 %r10423, %r31360, %r31306, %r11370;
	// end inline asm
	// begin inline asm
	mad.lo.cc.u32 %r10427, %r31361, %r31313, %r10395;
	// end inline asm
	// begin inline asm
	madc.hi.cc.u32 %r10431, %r31361, %r31313, %r10399;
	// end inline asm
	// begin inline asm
	madc.lo.cc.u32 %r10435, %r31361, %r31311, %r10403;
	// end inline asm
	// begin inline asm
	madc.hi.cc.u32 %r10439, %r31361, %r31311, %r10407;
	// end inline asm
	// begin inline asm
	madc.lo.cc.u32 %r10443, %r31361, %r31309, %r10411;
	// end inline asm
	// begin inline asm
	madc.hi.cc.u32 %r10447, %r31361, %r31309, %r10415;
	// end inline asm
	// begin inline asm
	madc.lo.cc.u32 %r10451, %r31361, %r31307, %r10419;
	// end inline asm
	// begin inline asm
	madc.hi.cc.u32 %r10455, %r31361, %r31307, %r10423;
	// end inline asm
	// begin inline asm
	addc.cc.u32 %r10459, %r11370, %r11370;
	// end inline asm
	// begin inline asm
	mad.lo.cc.u32 %r10462, %r31354, %r31313, %r11370;
	// end inline asm
	// begin inline asm
	madc.hi.cc.u32 %r10466, %r31354, %r31313, %r10226;
	// end inline asm
	// begin inline asm
	madc.lo.cc.u32 %r10470, %r31354, %r31311, %r10230;
	// end inline asm
	// begin inline asm
	madc.hi.cc.u32 %r10474, %r31354, %r31311, %r10293;
	// end inline asm
	// begin inline asm
	madc.lo.cc.u32 %r10478, %r31354, %r31309, %r10297;
	// end inline asm
	// begin inline asm
	madc.hi.cc.u32 %r10482, %r31354, %r31309, %r10360;
	// end inline asm
	// begin inline asm
	madc.lo.cc.u32 %r10486, %r31354, %r31307, %r10364;
	// end inline asm
	// begin inline asm
	madc.hi.cc.u32 %r10490, %r31354, %r31307, %r10427;
	// end inline asm
	// begin inline asm
	addc.cc.u32 %r10494, %r10431, %r11370;
	// end inline asm
	// begin inline asm
	addc.cc.u32 %r10497, %r10435, %r11370;
	// end inline asm
	// begin inline asm
	addc.cc.u32 %r10500, %r11370, %r11370;
	// end inline asm
	// begin inline asm
	mad.lo.cc.u32 %r10503, %r31355, %r31312, %r10470;
	// end inline asm
	// begin inline asm
	madc.hi.cc.u32 %r10507, %r31355, %r31312, %r10474;
	// end inline asm
	// begin inline asm
	madc.lo.cc.u32 %r10511, %r31355, %r31310, %r10478;
	// end inline asm
	// begin inline asm
	madc.hi.cc.u32 %r10515, %r31355, %r31310, %r10482;
	// end inline asm
	// begin inline asm
	madc.lo.cc.u32 %r10519, %r31355, %r31308, %r10486;
	// end inline asm
	// begin inline asm
	madc.hi.cc.u32 %r10523, %r31355, %r31308, %r10490;
	// end inline asm
	// begin inline asm
	madc.lo.cc.u32 %r10527, %r31355, %r31306, %r10494;
	// end inline asm
	// begin inline asm
	madc.hi.cc.u32 %r10531, %r31355, %r31306, %r10497;
	// end inline asm
	// begin inline asm
	addc.cc.u32 %r10535, %r10500, %r11370;
	// end inline asm
	// begin inline asm
	mad.lo.cc.u32 %r10538, %r31356, %r31313, %r10503;
	// end inline asm
	// begin inline asm
	madc.hi.cc.u32 %r10542, %r31356, %r31313, %r10507;
	// end inline asm
	// begin inline asm
	madc.lo.cc.u32 %r10546, %r31356, %r31311, %r10511;
	// end inline asm
	// begin inline asm
	madc.hi.cc.u32 %r10550, %r31356, %r31311, %r10515;
	// end inline asm
	// begin inline asm
	madc.lo.cc.u32 %r10554, %r31356, %r31309, %r10519;
	// end inline asm
	// begin inline asm
	madc.hi.cc.u32 %r10558, %r31356, %r31309, %r10523;
	// end inline asm
	// begin inline asm
	madc.lo.cc.u32 %r10562, %r31356, %r31307, %r10527;
	// end inline asm
	// begin inline asm
	madc.hi.cc.u32 %r10566, %r31356, %r31307, %r10531;
	// end inline asm
	// begin inline asm
	addc.cc.u32 %r10570, %r10439, %r10535;
	// end inline asm
	// begin inline asm
	addc.cc.u32 %r10573, %r10443, %r11370;
	// end inline asm
	// begin inline asm
	addc.cc.u32 %r10576, %r11370, %r11370;
	// end inline asm
	// begin inline asm
	mad.lo.cc.u32 %r10579, %r31357, %r31312, %r10546;
	// end inline asm
	// begin inline asm
	madc.hi.cc.u32 %r10583, %r31357, %r31312, %r10550;
	// end inline asm
	// begin inline asm
	madc.lo.cc.u32 %r10587, %r31357, %r31310, %r10554;
	// end inline asm
	// begin inline asm
	madc.hi.cc.u32 %r10591, %r31357, %r31310, %r10558;
	// end inline asm
	// begin inline asm
	madc.lo.cc.u32 %r10595, %r31357, %r31308, %r10562;
	// end inline asm
	// begin inline asm
	madc.hi.cc.u32 %r10599, %r31357, %r31308, %r10566;
	// end inline asm
	// begin inline asm
	madc.lo.cc.u32 %r10603, %r31357, %r31306, %r10570;
	// end inline asm
	// begin inline asm
	madc.hi.cc.u32 %r10607, %r31357, %r31306, %r10573;
	// end inline asm
	// begin inline asm
	addc.cc.u32 %r10611, %r10576, %r11370;
	// end inline asm
	// begin inline asm
	mad.lo.cc.u32 %r10614, %r31358, %r31313, %r10579;
	// end inline asm
	// begin inline asm
	madc.hi.cc.u32 %r10618, %r31358, %r31313, %r10583;
	// end inline asm
	// begin inline asm
	madc.lo.cc.u32 %r10622, %r31358, %r31311, %r10587;
	// end inline asm
	// begin inline asm
	madc.hi.cc.u32 %r10626, %r31358, %r31311, %r10591;
	// end inline asm
	// begin inline asm
	madc.lo.cc.u32 %r10630, %r31358, %r31309, %r10595;
	// end inline asm
	// begin inline asm
	madc.hi.cc.u32 %r10634, %r31358, %r31309, %r10599;
	// end inline asm
	// begin inline asm
	madc.lo.cc.u32 %r10638, %r31358, %r31307, %r10603;
	// end inline asm
	// begin inline asm
	madc.hi.cc.u32 %r10642, %r31358, %r31307, %r10607;
	// end inline asm
	// begin inline asm
	addc.cc.u32 %r10646, %r10447, %r10611;
	// end inline asm
	// begin inline asm
	addc.cc.u32 %r10649, %r10451, %r11370;
	// end inline asm
	// begin inline asm
	addc.cc.u32 %r10652, %r11370, %r11370;
	// end inline asm
	// begin inline asm
	mad.lo.cc.u32 %r10655, %r31359, %r31312, %r10622;
	// end inline asm
	// begin inline asm
	madc.hi.cc.u32 %r10659, %r31359, %r31312, %r10626;
	// end inline asm
	// begin inline asm
	madc.lo.cc.u32 %r10663, %r31359, %r31310, %r10630;
	// end inline asm
	// begin inline asm
	madc.hi.cc.u32 %r10667, %r31359, %r31310, %r10634;
	// end inline asm
	// begin inline asm
	madc.lo.cc.u32 %r10671, %r31359, %r31308, %r10638;
	// end inline asm
	// begin inline asm
	madc.hi.cc.u32 %r10675, %r31359, %r31308, %r10642;
	// end inline asm
	// begin inline asm
	madc.lo.cc.u32 %r10679, %r31359, %r31306, %r10646;
	// end inline asm
	// begin inline asm
	madc.hi.cc.u32 %r10683, %r31359, %r31306, %r10649;
	// end inline asm
	// begin inline asm
	addc.cc.u32 %r10687, %r10652, %r11370;
	// end inline asm
	// begin inline asm
	mad.lo.cc.u32 %r10690, %r31360, %r31313, %r10655;
	// end inline asm
	// begin inline asm
	madc.hi.cc.u32 %r10694, %r31360, %r31313, %r10659;
	// end inline asm
	// begin inline asm
	madc.lo.cc.u32 %r10698, %r31360, %r31311, %r10663;
	// end inline asm
	// begin inline asm
	madc.hi.cc.u32 %r10702, %r31360, %r31311, %r10667;
	// end inline asm
	// begin inline asm
	madc.lo.cc.u32 %r10706, %r31360, %r31309, %r10671;
	// end inline asm
	// begin inline asm
	madc.hi.cc.u32 %r10710, %r31360, %r31309, %r10675;
	// end inline asm
	// begin inline asm
	madc.lo.cc.u32 %r10714, %r31360, %r31307, %r10679;
	// end inline asm
	// begin inline asm
	madc.hi.cc.u32 %r10718, %r31360, %r31307, %r10683;
	// end inline asm
	// begin inline asm
	addc.cc.u32 %r10722, %r10455, %r10687;
	// end inline asm
	// begin inline asm
	addc.cc.u32 %r10725, %r10459, %r11370;
	// end inline asm
	// begin inline asm
	addc.cc.u32 %r10728, %r11370, %r11370;
	// end inline asm
	// begin inline asm
	mad.lo.cc.u32 %r10731, %r31361, %r31312, %r10698;
	// end inline asm
	// begin inline asm
	madc.hi.cc.u32 %r10735, %r31361, %r31312, %r10702;
	// end inline asm
	// begin inline asm
	madc.lo.cc.u32 %r10739, %r31361, %r31310, %r10706;
	// end inline asm
	// begin inline asm
	madc.hi.cc.u32 %r10743, %r31361, %r31310, %r10710;
	// end inline asm
	// begin inline asm
	madc.lo.cc.u32 %r10747, %r31361, %r31308, %r10714;
	// end inline asm
	// begin inline asm
	madc.hi.cc.u32 %r10751, %r31361, %r31308, %r10718;
	// end inline asm
	// begin inline asm
	madc.lo.cc.u32 %r10755, %r31361, %r31306, %r10722;
	// end inline asm
	// begin inline asm
	madc.hi.cc.u32 %r10759, %r31361, %r31306, %r10725;
	// end inline asm
	mov.b32 	%r11373, -1;
	// begin inline asm
	add.cc.u32 %r10763, %r11370, %r11373;
	// end inline asm
	// begin inline asm
	addc.cc.u32 %r10766, %r10462, %r11370;
	// end inline asm
	// begin inline asm
	addc.u32 %r10769, %r11370, %r11370;
	// end inline asm
	mul.lo.s32 	%r10836, %r10766, -460954743;
	ld.const.u32 	%r257, [ag_types__impls__ark_ff__fields__models__fp__Fp_ark_ff__fields__models__fp__montgomery_backend__MontBackend_ark_bn254__fields__fq__FqConfig__4___4__P];
	// begin inline asm
	mad.lo.cc.u32 %r10772, %r10836, %r257, %r10766;
	// end inline asm
	// begin inline asm
	madc.hi.cc.u32 %r10776, %r10836, %r257, %r10466;
	// end inline asm
	ld.const.u32 	%r258, [ag_types__impls__ark_ff__fields__models__fp__Fp_ark_ff__fields__models__fp__montgomery_backend__MontBackend_ark_bn254__fields__fq__FqConfig__4___4__P+8];
	// begin inline asm
	madc.lo.cc.u32 %r10780, %r10836, %r258, %r10538;
	// end inline asm
	// begin inline asm
	madc.hi.cc.u32 %r10784, %r10836, %r258, %r10542;
	// end inline asm
	ld.const.u32 	%r259, [ag_types__impls__ark_ff__fields__models__fp__Fp_ark_ff__fields__models__fp__montgomery_backend__MontBackend_ark_bn254__fields__fq__FqConfig__4___4__P+16];
	// begin inline asm
	madc.lo.cc.u32 %r10788, %r10836, %r259, %r10614;
	// end inline asm
	// begin inline asm
	madc.hi.cc.u32 %r10792, %r10836, %r259, %r10618;
	// end inline asm
	ld.const.u32 	%r260, [ag_types__impls__ark_ff__fields__models__fp__Fp_ark_ff__fields__models__fp__montgomery_backend__MontBackend_ark_bn254__fields__fq__FqConfig__4___4__P+24];
	// begin inline asm
	madc.lo.cc.u32 %r10796, %r10836, %r260, %r10690;
	// end inline asm
	// begin inline asm
	madc.hi.cc.u32 %r10800, %r10836, %r260, %r10694;
	// end inline asm
	// begin inline asm
	addc.cc.u32 %r10804, %r11370, %r11370;
	// end inline asm
	ld.const.u32 	%r261, [ag_types__impls__ark_ff__fields__models__fp__Fp_ark_ff__fields__models__fp__montgomery_backend__MontBackend_ark_bn254__fields__fq__FqConfig__4___4__P+4];
	// begin inline asm
	mad.lo.cc.u32 %r10807, %r10836, %r261, %r11370;
	// end inline asm
	// begin inline asm
	madc.hi.cc.u32 %r10811, %r10836, %r261, %r11370;
	// end inline asm
	ld.const.u32 	%r262, [ag_types__impls__ark_ff__fields__models__fp__Fp_ark_ff__fields__models__fp__montgomery_backend__MontBackend_ark_bn254__fields__fq__FqConfig__4___4__P+12];
	// begin inline asm
	madc.lo.cc.u32 %r10815, %r10836, %r262, %r11370;
	// end inline asm
	// begin inline asm
	madc.hi.cc.u32 %r10819, %r10836, %r262, %r11370;
	// end inline asm
	ld.const.u32 	%r263, [ag_types__impls__ark_ff__fields__models__fp__Fp_ark_ff__fields__models__fp__montgomery_backend__MontBackend_ark_bn254__fields__fq__FqConfig__4___4__P+20];
	// begin inline asm
	madc.lo.cc.u32 %r10823, %r10836, %r263, %r11370;
	// end inline asm
	// begin inline asm
	madc.hi.cc.u32 %r10827, %r10836, %r263, %r11370;
	// end inline asm
	ld.const.u32 	%r264, [ag_types__impls__ark_ff__fields__models__fp__Fp_ark_ff__fields__models__fp__montgomery_backend__MontBackend_ark_bn254__fields__fq__FqConfig__4___4__P+28];
	// begin inline asm
	madc.lo.cc.u32 %r10831, %r10836, %r264, %r11370;
	// end inline asm
	// begin inline asm
	madc.hi.cc.u32 %r10835, %r10836, %r264, %r11370;
	// end inline asm
	// begin inline asm
	add.cc.u32 %r10839, %r10769, %r11373;
	// end inline asm
	// begin inline asm
	addc.cc.u32 %r10842, %r10807, %r10776;
	// end inline asm
	// begin inline asm
	addc.u32 %r10845, %r11370, %r11370;
	// end inline asm
	mul.lo.s32 	%r10912, %r10842, -460954743;
	// begin inline asm
	mad.lo.cc.u32 %r10848, %r10912, %r257, %r10842;
	// end inline asm
	// begin inline asm
	madc.hi.cc.u32 %r10852, %r10912, %r257, %r10811;
	// end inline asm
	// begin inline asm
	madc.lo.cc.u32 %r10856, %r10912, %r258, %r10815;
	// end inline asm
	// begin inline asm
	madc.hi.cc.u32 %r10860, %r10912, %r258, %r10819;
	// end inline asm
	// begin inline asm
	madc.lo.cc.u32 %r10864, %r10912, %r259, %r10823;
	// end inline asm
	// begin inline asm
	madc.hi.cc.u32 %r10868, %r10912, %r259, %r10827;
	// end inline asm
	// begin inline asm
	madc.lo.cc.u32 %r10872, %r10912, %r260, %r10831;
	// end inline asm
	// begin inline asm
	madc.hi.cc.u32 %r10876, %r10912, %r260, %r10835;
	// end inline asm
	// begin inline asm
	addc.cc.u32 %r10880, %r11370, %r11370;
	// end inline asm
	// begin inline asm
	mad.lo.cc.u32 %r10883, %r10912, %r261, %r10780;
	// end inline asm
	// begin inline asm
	madc.hi.cc.u32 %r10887, %r10912, %r261, %r10784;
	// end inline asm
	// begin inline asm
	madc.lo.cc.u32 %r10891, %r10912, %r262, %r10788;
	// end inline asm
	// begin inline asm
	madc.hi.cc.u32 %r10895, %r10912, %r262, %r10792;
	// end inline asm
	// begin inline asm
	madc.lo.cc.u32 %r10899, %r10912, %r263, %r10796;
	// end inline asm
	// begin inline asm
	madc.hi.cc.u32 %r10903, %r10912, %r263, %r10800;
	// end inline asm
	// begin inline asm
	madc.lo.cc.u32 %r10907, %r10912, %r264, %r10804;
	// end inline asm
	// begin inline asm
	madc.hi.cc.u32 %r10911, %r10912, %r264, %r11370;
	// end inline asm
	// begin inline asm
	add.cc.u32 %r10915, %r10845, %r11373;
	// end inline asm
	// begin inline asm
	addc.cc.u32 %r10918, %r10883, %r10852;
	// end inline asm
	// begin inline asm
	addc.u32 %r10921, %r11370, %r11370;
	// end inline asm
	mul.lo.s32 	%r10988, %r10918, -460954743;
	// begin inline asm
	mad.lo.cc.u32 %r10924, %r10988, %r257, %r10918;
	// end inline asm
	// begin inline asm
	madc.hi.cc.u32 %r10928, %r10988, %r257, %r10887;
	// end inline asm
	// begin inline asm
	madc.lo.cc.u32 %r10932, %r10988, %r258, %r10891;
	// end inline asm
	// begin inline asm
	madc.hi.cc.u32 %r10936, %r10988, %r258, %r10895;
	// end inline asm
	// begin inline asm
	madc.lo.cc.u32 %r10940, %r10988, %r259, %r10899;
	// end inline asm
	// begin inline asm
	madc.hi.cc.u32 %r10944, %r10988, %r259, %r10903;
	// end inline asm
	// begin inline asm
	madc.lo.cc.u32 %r10948, %r10988, %r260, %r10907;
	// end inline asm
	// begin inline asm
	madc.hi.cc.u32 %r10952, %r10988, %r260, %r10911;
	// end inline asm
	// begin inline asm
	addc.cc.u32 %r10956, %r11370, %r11370;
	// end inline asm
	// begin inline asm
	mad.lo.cc.u32 %r10959, %r10988, %r261, %r10856;
	// end inline asm
	// begin inline asm
	madc.hi.cc.u32 %r10963, %r10988, %r261, %r10860;
	// end inline asm
	// begin inline asm
	madc.lo.cc.u32 %r10967, %r10988, %r262, %r10864;
	// end inline asm
	// begin inline asm
	madc.hi.cc.u32 %r10971, %r10988, %r262, %r10868;
	// end inline asm
	// begin inline asm
	madc.lo.cc.u32 %r10975, %r10988, %r263, %r10872;
	// end inline asm
	// begin inline asm
	madc.hi.cc.u32 %r10979, %r10988, %r263, %r10876;
	// end inline asm
	// begin inline asm
	madc.lo.cc.u32 %r10983, %r10988, %r264, %r10880;
	// end inline asm
	// begin inline asm
	madc.hi.cc.u32 %r10987, %r10988, %r264, %r11370;
	// end inline asm
	// begin inline asm
	add.cc.u32 %r10991, %r10921, %r11373;
	// end inline asm
	// begin inline asm
	addc.cc.u32 %r10994, %r10959, %r10928;
	// end inline asm
	// begin inline asm
	addc.u32 %r10997, %r11370, %r11370;
	// end inline asm
	mul.lo.s32 	%r11064, %r10994, -460954743;
	// begin inline asm
	mad.lo.cc.u32 %r11000, %r11064, %r257, %r10994;
	// end inline asm
	// begin inline asm
	madc.hi.cc.u32 %r11004, %r11064, %r257, %r10963;
	// end inline asm
	// begin inline asm
	madc.lo.cc.u32 %r11008, %r11064, %r258, %r10967;
	// end inline asm
	// begin inline asm
	madc.hi.cc.u32 %r11012, %r11064, %r258, %r10971;
	// end inline asm
	// begin inline asm
	madc.lo.cc.u32 %r11016, %r11064, %r259, %r10975;
	// end inline asm
	// begin inline asm
	madc.hi.cc.u32 %r11020, %r11064, %r259, %r10979;
	// end inline asm
	// begin inline asm
	madc.lo.cc.u32 %r11024, %r11064, %r260, %r10983;
	// end inline asm
	// begin inline asm
	madc.hi.cc.u32 %r11028, %r11064, %r260, %r10987;
	// end inline asm
	// begin inline asm
	addc.cc.u32 %r11032, %r11370, %r11370;
	// end inline asm
	// begin inline asm
	mad.lo.cc.u32 %r11035, %r11064, %r261, %r10932;
	// end inline asm
	// begin inline asm
	madc.hi.cc.u32 %r11039, %r11064, %r261, %r10936;
	// end inline asm
	// begin inline asm
	madc.lo.cc.u32 %r11043, %r11064, %r262, %r10940;
	// end inline asm
	// begin inline asm
	madc.hi.cc.u32 %r11047, %r11064, %r262, %r10944;
	// end inline asm
	// begin inline asm
	madc.lo.cc.u32 %r11051, %r11064, %r263, %r10948;
	// end inline asm
	// begin inline asm
	madc.hi.cc.u32 %r11055, %r11064, %r263, %r10952;
	// end inline asm
	// begin inline asm
	madc.lo.cc.u32 %r11059, %r11064, %r264, %r10956;
	// end inline asm
	// begin inline asm
	madc.hi.cc.u32 %r11063, %r11064, %r264, %r11370;
	// end inline asm
	// begin inline asm
	add.cc.u32 %r11067, %r10997, %r11373;
	// end inline asm
	// begin inline asm
	addc.cc.u32 %r11070, %r11035, %r11004;
	// end inline asm
	// begin inline asm
	addc.u32 %r11073, %r11370, %r11370;
	// end inline asm
	mul.lo.s32 	%r11140, %r11070, -460954743;
	// begin inline asm
	mad.lo.cc.u32 %r11076, %r11140, %r257, %r11070;
	// end inline asm
	// begin inline asm
	madc.hi.cc.u32 %r11080, %r11140, %r257, %r11039;
	// end inline asm
	// begin inline asm
	madc.lo.cc.u32 %r11084, %r11140, %r258, %r11043;
	// end inline asm
	// begin inline asm
	madc.hi.cc.u32 %r11088, %r11140, %r258, %r11047;
	// end inline asm
	// begin inline asm
	madc.lo.cc.u32 %r11092, %r11140, %r259, %r11051;
	// end inline asm
	// begin inline asm
	madc.hi.cc.u32 %r11096, %r11140, %r259, %r11055;
	// end inline asm
	// begin inline asm
	madc.lo.cc.u32 %r11100, %r11140, %r260, %r11059;
	// end inline asm
	// begin inline asm
	madc.hi.cc.u32 %r11104, %r11140, %r260, %r11063;
	// end inline asm
	// begin inline asm
	addc.cc.u32 %r11108, %r11370, %r11370;
	// end inline asm
	// begin inline asm
	mad.lo.cc.u32 %r11111, %r11140, %r261, %r11008;
	// end inline asm
	// begin inline asm
	madc.hi.cc.u32 %r11115, %r11140, %r261, %r11012;
	// end inline asm
	// begin inline asm
	madc.lo.cc.u32 %r11119, %r11140, %r262, %r11016;
	// end inline asm
	// begin inline asm
	madc.hi.cc.u32 %r11123, %r11140, %r262, %r11020;
	// end inline asm
	// begin inline asm
	madc.lo.cc.u32 %r11127, %r11140, %r263, %r11024;
	// end inline asm
	// begin inline asm
	madc.hi.cc.u32 %r11131, %r11140, %r263, %r11028;
	// end inline asm
	// begin inline asm
	madc.lo.cc.u32 %r11135, %r11140, %r264, %r11032;
	// end inline asm
	// begin inline asm
	madc.hi.cc.u32 %r11139, %r11140, %r264, %r11370;
	// end inline asm
	// begin inline asm
	add.cc.u32 %r11143, %r11073, %r11373;
	// end inline asm
	// begin inline asm
	addc.cc.u32 %r11146, %r11111, %r11080;
	// end inline asm
	// begin inline asm
	addc.u32 %r11149, %r11370, %r11370;
	// end inline asm
	mul.lo.s32 	%r11216, %r11146, -460954743;
	// begin inline asm
	mad.lo.cc.u32 %r11152, %r11216, %r257, %r11146;
	// end inline asm
	// begin inline asm
	madc.hi.cc.u32 %r11156, %r11216, %r257, %r11115;
	// end inline asm
	// begin inline asm
	madc.lo.cc.u32 %r11160, %r11216, %r258, %r11119;
	// end inline asm
	// begin inline asm
	madc.hi.cc.u32 %r11164, %r11216, %r258, %r11123;
	// end inline asm
	// begin inline asm
	madc.lo.cc.u32 %r11168, %r11216, %r259, %r11127;
	// end inline asm
	// begin inline asm
	madc.hi.cc.u32 %r11172, %r11216, %r259, %r11131;
	// end inline asm
	// begin inline asm
	madc.lo.cc.u32 %r11176, %r11216, %r260, %r11135;
	// end inline asm
	// begin inline asm
	madc.hi.cc.u32 %r11180, %r11216, %r260, %r11139;
	// end inline asm
	// begin inline asm
	addc.cc.u32 %r11184, %r11370, %r11370;
	// end inline asm
	// begin inline asm
	mad.lo.cc.u32 %r11187, %r11216, %r261, %r11084;
	// end inline asm
	// begin inline asm
	madc.hi.cc.u32 %r11191, %r11216, %r261, %r11088;
	// end inline asm
	// begin inline asm
	madc.lo.cc.u32 %r11195, %r11216, %r262, %r11092;
	// end inline asm
	// begin inline asm
	madc.hi.cc.u32 %r11199, %r11216, %r262, %r11096;
	// end inline asm
	// begin inline asm
	madc.lo.cc.u32 %r11203, %r11216, %r263, %r11100;
	// end inline asm
	// begin inline asm
	madc.hi.cc.u32 %r11207, %r11216, %r263, %r11104;
	// end inline asm
	// begin inline asm
	madc.lo.cc.u32 %r11211, %r11216, %r264, %r11108;
	// end inline asm
	// begin inline asm
	madc.hi.cc.u32 %r11215, %r11216, %r264, %r11370;
	// end inline asm
	// begin inline asm
	add.cc.u32 %r11219, %r11149, %r11373;
	// end inline asm
	// begin inline asm
	addc.cc.u32 %r11222, %r11187, %r11156;
	// end inline asm
	// begin inline asm
	addc.u32 %r11225, %r11370, %r11370;
	// end inline asm
	mul.lo.s32 	%r11292, %r11222, -460954743;
	// begin inline asm
	mad.lo.cc.u32 %r11228, %r11292, %r257, %r11222;
	// end inline asm
	// begin inline asm
	madc.hi.cc.u32 %r11232, %r11292, %r257, %r11191;
	// end inline asm
	// begin inline asm
	madc.lo.cc.u32 %r11236, %r11292, %r258, %r11195;
	// end inline asm
	// begin inline asm
	madc.hi.cc.u32 %r11240, %r11292, %r258, %r11199;
	// end inline asm
	// begin inline asm
	madc.lo.cc.u32 %r11244, %r11292, %r259, %r11203;
	// end inline asm
	// begin inline asm
	madc.hi.cc.u32 %r11248, %r11292, %r259, %r11207;
	// end inline asm
	// begin inline asm
	madc.lo.cc.u32 %r11252, %r11292, %r260, %r11211;
	// end inline asm
	// begin inline asm
	madc.hi.cc.u32 %r11256, %r11292, %r260, %r11215;
	// end inline asm
	// begin inline asm
	addc.cc.u32 %r11260, %r11370, %r11370;
	// end inline asm
	// begin inline asm
	mad.lo.cc.u32 %r11263, %r11292, %r261, %r11160;
	// end inline asm
	// begin inline asm
	madc.hi.cc.u32 %r11267, %r11292, %r261, %r11164;
	// end inline asm
	// begin inline asm
	madc.lo.cc.u32 %r11271, %r11292, %r262, %r11168;
	// end inline asm
	// begin inline asm
	madc.hi.cc.u32 %r11275, %r11292, %r262, %r11172;
	// end inline asm
	// begin inline asm
	madc.lo.cc.u32 %r11279, %r11292, %r263, %r11176;
	// end inline asm
	// begin inline asm
	madc.hi.cc.u32 %r11283, %r11292, %r263, %r11180;
	// end inline asm
	// begin inline asm
	madc.lo.cc.u32 %r11287, %r11292, %r264, %r11184;
	// end inline asm
	// begin inline asm
	madc.hi.cc.u32 %r11291, %r11292, %r264, %r11370;
	// end inline asm
	// begin inline asm
	add.cc.u32 %r11295, %r11225, %r11373;
	// end inline asm
	// begin inline asm
	addc.cc.u32 %r11298, %r11263, %r11232;
	// end inline asm
	// begin inline asm
	addc.u32 %r11301, %r11370, %r11370;
	// end inline asm
	mul.lo.s32 	%r11368, %r11298, -460954743;
	// begin inline asm
	mad.lo.cc.u32 %r11304, %r11368, %r257, %r11298;
	// end inline asm
	// begin inline asm
	madc.hi.cc.u32 %r11308, %r11368, %r257, %r11267;
	// end inline asm
	// begin inline asm
	madc.lo.cc.u32 %r11312, %r11368, %r258, %r11271;
	// end inline asm
	// begin inline asm
	madc.hi.cc.u32 %r11316, %r11368, %r258, %r11275;
	// end inline asm
	// begin inline asm
	madc.lo.cc.u32 %r11320, %r11368, %r259, %r11279;
	// end inline asm
	// begin inline asm
	madc.hi.cc.u32 %r11324, %r11368, %r259, %r11283;
	// end inline asm
	// begin inline asm
	madc.lo.cc.u32 %r11328, %r11368, %r260, %r11287;
	// end inline asm
	// begin inline asm
	madc.hi.cc.u32 %r11332, %r11368, %r260, %r11291;
	// end inline asm
	// begin inline asm
	addc.cc.u32 %r11336, %r11370, %r11370;
	// end inline asm
	// begin inline asm
	mad.lo.cc.u32 %r11339, %r11368, %r261, %r11236;
	// end inline asm
	// begin inline asm
	madc.hi.cc.u32 %r11343, %r11368, %r261, %r11240;
	// end inline asm
	// begin inline asm
	madc.lo.cc.u32 %r11347, %r11368, %r262, %r11244;
	// end inline asm
	// begin inline asm
	madc.hi.cc.u32 %r11351, %r11368, %r262, %r11248;
	// end inline asm
	// begin inline asm
	madc.lo.cc.u32 %r11355, %r11368, %r263, %r11252;
	// end inline asm
	// begin inline asm
	madc.hi.cc.u32 %r11359, %r11368, %r263, %r11256;
	// end inline asm
	// begin inline asm
	madc.lo.cc.u32 %r11363, %r11368, %r264, %r11260;
	// end inline asm
	// begin inline asm
	madc.hi.cc.u32 %r11367, %r11368, %r264, %r11370;
	// end inline asm
	// begin inline asm
	add.cc.u32 %r11371, %r11301, %r11373;
	// end inline asm
	// begin inline asm
	addc.cc.u32 %r11374, %r11339, %r11308;
	// end inline asm
	// begin inline asm
	addc.cc.u32 %r11377, %r11343, %r11312;
	// end inline asm
	// begin inline asm
	addc.cc.u32 %r11380, %r11347, %r11316;
	// end inline asm
	// begin inline asm
	addc.cc.u32 %r11383, %r11351, %r11320;
	// end inline asm
	// begin inline asm
	addc.cc.u32 %r11386, %r11355, %r11324;
	// end inline asm
	// begin inline asm
	addc.cc.u32 %r11389, %r11359, %r11328;
	// end inline asm
	// begin inline asm
	addc.cc.u32 %r11392, %r11363, %r11332;
	// end inline asm
	// begin inline asm
	addc.cc.u32 %r11395, %r11367, %r11336;
	// end inline asm
	// begin inline asm
	add.cc.u32 %r31362, %r10731, %r11374;
	// end inline asm
	// begin inline asm
	addc.cc.u32 %r31363, %r10735, %r11377;
	// end inline asm
	// begin inline asm
	addc.cc.u32 %r31364, %r10739, %r11380;
	// end inline asm
	// begin inline asm
	addc.cc.u32 %r31365, %r10743, %r11383;
	// end inline asm
	// begin inline asm
	addc.cc.u32 %r31366, %r10747, %r11386;
	// end inline asm
	// begin inline asm
	addc.cc.u32 %r31367, %r10751, %r11389;
	// end inline asm
	// begin inline asm
	addc.cc.u32 %r31368, %r10755, %r11392;
	// end inline asm
	// begin inline asm
	addc.u32 %r31369, %r10759, %r11395;
	// end inline asm
	setp.gt.u32 	%p147, %r31369, %r264;
	@%p147 bra 	$L__BB1_121;
	setp.lt.u32 	%p148, %r31369, %r264;
	@%p148 bra 	$L__BB1_122;
	setp.gt.u32 	%p149, %r31368, %r260;
	@%p149 bra 	$L__BB1_121;
	setp.lt.u32 	%p150, %r31368, %r260;
	@%p150 bra 	$L__BB1_122;
	setp.gt.u32 	%p151, %r31367, %r263;
	@%p151 bra 	$L__BB1_121;
	setp.lt.u32 	%p152, %r31367, %r263;
	@%p152 bra 	$L__BB1_122;
	setp.gt.u32 	%p153, %r31366, %r259;
	@%p153 bra 	$L__BB1_121;
	setp.lt.u32 	%p154, %r31366, %r259;
	@%p154 bra 	$L__BB1_122;
	setp.gt.u32 	%p155, %r31365, %r262;
	@%p155 bra 	$L__BB1_121;
	setp.lt.u32 	%p156, %r31365, %r262;
	@%p156 bra 	$L__BB1_122;
	setp.gt.u32 	%p157, %r31364, %r258;
	@%p157 bra 	$L__BB1_121;
	setp.lt.u32 	%p158, %r31364, %r258;
	@%p158 bra 	$L__BB1_122;
	setp.gt.u32 	%p159, %r31363, %r261;
	@%p159 bra 	$L__BB1_121;
	setp.lt.u32 	%p160, %r31363, %r261;
	setp.lt.u32 	%p161, %r31362, %r257;
	or.pred  	%p162, %p160, %p161;
	@%p162 bra 	$L__BB1_122;
$L__BB1_121:
	// begin inline asm
	sub.cc.u32 %r31362, %r31362, %r257;
subc.cc.u32 %r31363, %r31363, %r261;
subc.cc.u32 %r31364, %r31364, %r258;
subc.cc.u32 %r31365, %r31365, %r262;
subc.cc.u32 %r31366, %r31366, %r259;
subc.cc.u32 %r31367, %r31367, %r263;
subc.cc.u32 %r31368, %r31368, %r260;
subc.u32 %r31369, %r31369, %r264;

	// end inline asm
$L__BB1_122:
	setp.ne.s32 	%p163, %r31329, %r31337;
	setp.ne.s32 	%p164, %r31328, %r31336;
	or.pred  	%p165, %p163, %p164;
	setp.ne.s32 	%p166, %r31327, %r31335;
	or.pred  	%p167, %p165, %p166;
	setp.ne.s32 	%p168, %r31326, %r31334;
	or.pred  	%p169, %p167, %p168;
	setp.ne.s32 	%p170, %r31325, %r31333;
	or.pred  	%p171, %p169, %p170;
	setp.ne.s32 	%p172, %r31324, %r31332;
	or.pred  	%p173, %p171, %p172;
	setp.ne.s32 	%p174, %r31323, %r31331;
	or.pred  	%p175, %p173, %p174;
	setp.ne.s32 	%p176, %r31322, %r31330;
	or.pred  	%p177, %p175, %p176;
	@%p177 bra 	$L__BB1_452;
	setp.ne.s32 	%p178, %r31346, %r31362;
	setp.ne.s32 	%p179, %r31347, %r31363;
	or.pred  	%p180, %p178, %p179;
	setp.ne.s32 	%p181, %r31348, %r31364;
	or.pred  	%p182, %p180, %p181;
	setp.ne.s32 	%p183, %r31349, %r31365;
	or.pred  	%p184, %p182, %p183;
	setp.ne.s32 	%p185, %r31350, %r31366;
	or.pred  	%p186, %p184, %p185;
	setp.ne.s32 	%p187, %r31351, %r31367;
	or.pred  	%p188, %p186, %p187;
	setp.ne.s32 	%p189, %r31352, %r31368;
	or.pred  	%p190, %p188, %p189;
	setp.ne.s32 	%p191, %r31353, %r31369;
	or.pred  	%p192, %p190, %p191;
	@%p192 bra 	$L__BB1_452;
	mov.b32 	%r23190, 0;
	// begin inline asm
	mad.lo.cc.u32 %r22014, %r31394, %r31395, %r23190;
	// end inline asm
	// begin inline asm
	madc.hi.cc.u32 %r22018, %r31394, %r31395, %r23190;
	// end inline asm
	// begin inline asm
	madc.lo.cc.u32 %r22022, %r31394, %r31397, %r23190;
	// end inline asm
	// begin inline asm
	madc.hi.cc.u32 %r22026, %r31394, %r31397, %r23190;
	// end inline asm
	// begin inline asm
	madc.lo.cc.u32 %r22030, %r31394, %r31399, %r23190;
	// end inline asm
	// begin inline asm
	madc.hi.cc.u32 %r22034, %r31394, %r31399, %r23190;
	// end inline asm
	// begin inline asm
	madc.lo.cc.u32 %r22038, %r31394, %r31401, %r23190;
	// end inline asm
	// begin inline asm
	madc.hi.cc.u32 %r22042, %r31394, %r31401, %r23190;
	// end inline asm
	// begin inline asm
	mad.lo.cc.u32 %r22046, %r31395, %r31394, %r22014;
	// end inline asm
	// begin inline asm
	madc.hi.cc.u32 %r22050, %r31395, %r31394, %r22018;
	// end inline asm
	// begin inline asm
	madc.lo.cc.u32 %r22054, %r31395, %r31396, %r22022;
	// end inline asm
	// begin inline asm
	madc.hi.cc.u32 %r22058, %r31395, %r31396, %r22026;
	// end inline asm
	// begin inline asm
	madc.lo.cc.u32 %r22062, %r31395, %r31398, %r22030;
	// end inline asm
	// begin inline asm
	madc.hi.cc.u32 %r22066, %r31395, %r31398, %r22034;
	// end inline asm
	// begin inline asm
	madc.lo.cc.u32 %r22070, %r31395, %r31400, %r22038;
	// end inline asm
	// begin inline asm
	madc.hi.cc.u32 %r22074, %r31395, %r31400, %r22042;
	// end inline asm
	// begin inline asm
	addc.cc.u32 %r22078, %r23190, %r23190;
	// end inline asm
	// begin inline asm
	mad.lo.cc.u32 %r22081, %r31396, %r31395, %r22054;
	// end inline asm
	// begin inline asm
	madc.hi.cc.u32 %r22085, %r31396, %r31395, %r22058;
	// end inline asm
	// begin inline asm
	madc.lo.cc.u32 %r22089, %r31396, %r31397, %r22062;
	// end inline asm
	// begin inline asm
	madc.hi.cc.u32 %r22093, %r31396, %r31397, %r22066;
	// end inline asm
	// begin inline asm
	madc.lo.cc.u32 %r22097, %r31396, %r31399, %r22070;
	// end inline asm
	// begin inline asm
	madc.hi.cc.u32 %r22101, %r31396, %r31399, %r22074;
	// end inline asm
	// begin inline asm
	madc.lo.cc.u32 %r22105, %r31396, %r31401, %r22078;
	// end inline asm
	// begin inline asm
	madc.hi.cc.u32 %r22109, %r31396, %r31401, %r23190;
	// end inline asm
	// begin inline asm
	mad.lo.cc.u32 %r22113, %r31397, %r31394, %r22081;
	// end inline asm
	// begin inline asm
	madc.hi.cc.u32 %r22117, %r31397, %r31394, %r22085;
	// end inline asm
	// begin inline asm
	madc.lo.cc.u32 %r22121, %r31397, %r31396, %r22089;
	// end inline asm
	// begin inline asm
	madc.hi.cc.u32 %r22125, %r31397, %r31396, %r22093;
	// end inline asm
	// begin inline asm
	madc.lo.cc.u32 %r22129, %r31397, %r31398, %r22097;
	// end inline asm
	// begin inline asm
	madc.hi.cc.u32 %r22133, %r31397, %r31398, %r22101;
	// end inline asm
	// begin inline asm
	madc.lo.cc.u32 %r22137, %r31397, %r31400, %r22105;
	// end inline asm
	// begin inline asm
	madc.hi.cc.u32 %r22141, %r31397, %r31400, %r22109;
	// end inline asm
	// begin inline asm
	addc.cc.u32 %r22145, %r23190, %r23190;
	// end inline asm
	// begin inline asm
	mad.lo.cc.u32 %r22148, %r31398, %r31395, %r22121;
	// end inline asm
	// begin inline asm
	madc.hi.cc.u32 %r22152, %r31398, %r31395, %r22125;
	// end inline asm
	// begin inline asm
	madc.lo.cc.u32 %r22156, %r31398, %r31397, %r22129;
	// end inline asm
	// begin inline asm
	madc.hi.cc.u32 %r22160, %r31398, %r31397, %r22133;
	// end inline asm
	// begin inline asm
	madc.lo.cc.u32 %r22164, %r31398, %r31399, %r22137;
	// end inline asm
	// begin inline asm
	madc.hi.cc.u32 %r22168, %r31398, %r31399, %r22141;
	// end inline asm
	// begin inline asm
	madc.lo.cc.u32 %r22172, %r31398, %r31401, %r22145;
	// end inline asm
	// begin inline asm
	madc.hi.cc.u32 %r22176, %r31398, %r31401, %r23190;
	// end inline asm
	// begin inline asm
	mad.lo.cc.u32 %r22180, %r31399, %r31394, %r22148;
	// end inline asm
	// begin inline asm
	madc.hi.cc.u32 %r22184, %r31399, %r31394, %r22152;
	// end inline asm
	// begin inline asm
	madc.lo.cc.u32 %r22188, %r31399, %r31396, %r22156;
	// end inline asm
	// begin inline asm
	madc.hi.cc.u32 %r22192, %r31399, %r31396, %r22160;
	// end inline asm
	// begin inline asm
	madc.lo.cc.u32 %r22196, %r31399, %r31398, %r22164;
	// end inline asm
	// begin inline asm
	madc.hi.cc.u32 %r22200, %r31399, %r31398, %r22168;
	// end inline asm
	// begin inline asm
	madc.lo.cc.u32 %r22204, %r31399, %r31400, %r22172;
	// end inline asm
	// begin inline asm
	madc.hi.cc.u32 %r22208, %r31399, %r31400, %r22176;
	// end inline asm
	// begin inline asm
	addc.cc.u32 %r22212, %r23190, %r23190;
	// end inline asm
	// begin inline asm
	mad.lo.cc.u32 %r22215, %r31400, %r31395, %r22188;
	// end inline asm
	// begin inline asm
	madc.hi.cc.u32 %r22219, %r31400, %r31395, %r22192;
	// end inline asm
	// begin inline asm
	madc.lo.cc.u32 %r22223, %r31400, %r31397, %r22196;
	// end inline asm
	// begin inline asm
	madc.hi.cc.u32 %r22227, %r31400, %r31397, %r22200;
	// end inline asm
	// begin inline asm
	madc.lo.cc.u32 %r22231, %r31400, %r31399, %r22204;
	// end inline asm
	// begin inline asm
	madc.hi.cc.u32 %r22235, %r31400, %r31399, %r22208;
	// end inline asm
	// begin inline asm
	madc.lo.cc.u32 %r22239, %r31400, %r31401, %r22212;
	// end inline asm
	// begin inline asm
	madc.hi.cc.u32 %r22243, %r31400, %r31401, %r23190;
	// end inline asm
	// begin inline asm
	mad.lo.cc.u32 %r22247, %r31401, %r31394, %r22215;
	// end inline asm
	// begin inline asm
	madc.hi.cc.u32 %r22251, %r31401, %r31394, %r22219;
	// end inline asm
	// begin inline asm
	madc.lo.cc.u32 %r22255, %r31401, %r31396, %r22223;
	// end inline asm
	// begin inline asm
	madc.hi.cc.u32 %r22259, %r31401, %r31396, %r22227;
	// end inline asm
	// begin inline asm
	madc.lo.cc.u32 %r22263, %r31401, %r31398, %r22231;
	// end inline asm
	// begin inline asm
	madc.hi.cc.u32 %r22267, %r31401, %r31398, %r22235;
	// end inline asm
	// begin inline asm
	madc.lo.cc.u32 %r22271, %r31401, %r31400, %r22239;
	// end inline asm
	// begin inline asm
	madc.hi.cc.u32 %r22275, %r31401, %r31400, %r22243;
	// end inline asm
	// begin inline asm
	addc.cc.u32 %r22279, %r23190, %r23190;
	// end inline asm
	// begin inline asm
	mad.lo.cc.u32 %r22282, %r31394, %r31394, %r23190;
	// end inline asm
	// begin inline asm
	madc.hi.cc.u32 %r22286, %r31394, %r31394, %r22046;
	// end inline asm
	// begin inline asm
	madc.lo.cc.u32 %r22290, %r31394, %r31396, %r22050;
	// end inline asm
	// begin inline asm
	madc.hi.cc.u32 %r22294, %r31394, %r31396, %r22113;
	// end inline asm
	// begin inline asm
	madc.lo.cc.u32 %r22298, %r31394, %r31398, %r22117;
	// end inline asm
	// begin inline asm
	madc.hi.cc.u32 %r22302, %r31394, %r31398, %r22180;
	// end inline asm
	// begin inline asm
	madc.lo.cc.u32 %r22306, %r31394, %r31400, %r22184;
	// end inline asm
	// begin inline asm
	madc.hi.cc.u32 %r22310, %r31394, %r31400, %r22247;
	// end inline asm
	// begin inline asm
	addc.cc.u32 %r22314, %r22251, %r23190;
	// end inline asm
	// begin inline asm
	addc.cc.u32 %r22317, %r22255, %r23190;
	// end inline asm
	// begin inline asm
	addc.cc.u32 %r22320, %r23190, %r23190;
	// end inline asm
	// begin inline asm
	mad.lo.cc.u32 %r22323, %r31395, %r31395, %r22290;
	// end inline asm
	// begin inline asm
	madc.hi.cc.u32 %r22327, %r31395, %r31395, %r22294;
	// end inline asm
	// begin inline asm
	madc.lo.cc.u32 %r22331, %r31395, %r31397, %r22298;
	// end inline asm
	// begin inline asm
	madc.hi.cc.u32 %r22335, %r31395, %r31397, %r22302;
	// end inline asm
	// begin inline asm
	madc.lo.cc.u32 %r22339, %r31395, %r31399, %r22306;
	// end inline asm
	// begin inline asm
	madc.hi.cc.u32 %r22343, %r31395, %r31399, %r22310;
	// end inline asm
	// begin inline asm
	madc.lo.cc.u32 %r22347, %r31395, %r31401, %r22314;
	// end inline asm
	// begin inline asm
	madc.hi.cc.u32 %r22351, %r31395, %r31401, %r22317;
	// end inline asm
	// begin inline asm
	addc.cc.u32 %r22355, %r22320, %r23190;
	// end inline asm
	// begin inline asm
	mad.lo.cc.u32 %r22358, %r31396, %r31394, %r22323;
	// end inline asm
	// begin inline asm
	madc.hi.cc.u32 %r22362, %r31396, %r31394, %r22327;
	// end inline asm
	// begin inline asm
	madc.lo.cc.u32 %r22366, %r31396, %r31396, %r22331;
	// end inline asm
	// begin inline asm
	madc.hi.cc.u32 %r22370, %r31396, %r31396, %r22335;
	// end inline asm
	// begin inline asm
	madc.lo.cc.u32 %r22374, %r31396, %r31398, %r22339;
	// end inline asm
	// begin inline asm
	madc.hi.cc.u32 %r22378, %r31396, %r31398, %r22343;
	// end inline asm
	// begin inline asm
	madc.lo.cc.u32 %r22382, %r31396, %r31400, %r22347;
	// end inline asm
	// begin inline asm
	madc.hi.cc.u32 %r22386, %r31396, %r31400, %r22351;
	// end inline asm
	// begin inline asm
	addc.cc.u32 %r22390, %r22259, %r22355;
	// end inline asm
	// begin inline asm
	addc.cc.u32 %r22393, %r22263, %r23190;
	// end inline asm
	// begin inline asm
	addc.cc.u32 %r22396, %r23190, %r23190;
	// end inline asm
	// begin inline asm
	mad.lo.cc.u32 %r22399, %r31397, %r31395, %r22366;
	// end inline asm
	// begin inline asm
	madc.hi.cc.u32 %r22403, %r31397, %r31395, %r22370;
	// end inline asm
	// begin inline asm
	madc.lo.cc.u32 %r22407, %r31397, %r31397, %r22374;
	// end inline asm
	// begin inline asm
	madc.hi.cc.u32 %r22411, %r31397, %r31397, %r22378;
	// end inline asm
	// begin inline asm
	madc.lo.cc.u32 %r22415, %r31397, %r31399, %r22382;
	// end inline asm
	// begin inline asm
	madc.hi.cc.u32 %r22419, %r31397, %r31399, %r22386;
	// end inline asm
	// begin inline asm
	madc.lo.cc.u32 %r22423, %r31397, %r31401, %r22390;
	// end inline asm
	// begin inline asm
	madc.hi.cc.u32 %r22427, %r31397, %r31401, %r22393;
	// end inline asm
	// begin inline asm
	addc.cc.u32 %r22431, %r22396, %r23190;
	// end inline asm
	// begin inline asm
	mad.lo.cc.u32 %r22434, %r31398, %r31394, %r22399;
	// end inline asm
	// begin inline asm
	madc.hi.cc.u32 %r22438, %r31398, %r31394, %r22403;
	// end inline asm
	// begin inline asm
	madc.lo.cc.u32 %r22442, %r31398, %r31396, %r22407;
	// end inline asm
	// begin inline asm
	madc.hi.cc.u32 %r22446, %r31398, %r31396, %r22411;
	// end inline asm
	// begin inline asm
	madc.lo.cc.u32 %r22450, %r31398, %r31398, %r22415;
	// end inline asm
	// begin inline asm
	madc.hi.cc.u32 %r22454, %r31398, %r31398, %r22419;
	// end inline asm
	// begin inline asm
	madc.lo.cc.u32 %r22458, %r31398, %r31400, %r22423;
	// end inline asm
	// begin inline asm
	madc.hi.cc.u32 %r22462, %r31398, %r31400, %r22427;
	// end inline asm
	// begin inline asm
	addc.cc.u32 %r22466, %r22267, %r22431;
	// end inline asm
	// begin inline asm
	addc.cc.u32 %r22469, %r22271, %r23190;
	// end inline asm
	// begin inline asm
	addc.cc.u32 %r22472, %r23190, %r23190;
	// end inline asm
	// begin inline asm
	mad.lo.cc.u32 %r22475, %r31399, %r31395, %r22442;
	// end inline asm
	// begin inline asm
	madc.hi.cc.u32 %r22479, %r31399, %r31395, %r22446;
	// end inline asm
	// begin inline asm
	madc.lo.cc.u32 %r22483, %r31399, %r31397, %r22450;
	// end inline asm
	// begin inline asm
	madc.hi.cc.u32 %r22487, %r31399, %r31397, %r22454;
	// end inline asm
	// begin inline asm
	madc.lo.cc.u32 %r22491, %r31399, %r31399, %r22458;
	// end inline asm
	// begin inline asm
	madc.hi.cc.u32 %r22495, %r31399, %r31399, %r22462;
	// end inline asm
	// begin inline asm
	madc.lo.cc.u32 %r22499, %r31399, %r31401, %r22466;
	// end inline asm
	// begin inline asm
	madc.hi.cc.u32 %r22503, %r31399, %r31401, %r22469;
	// end inline asm
	// begin inline asm
	addc.cc.u32 %r22507, %r22472, %r23190;
	// end inline asm
	// begin inline asm
	mad.lo.cc.u32 %r22510, %r31400, %r31394, %r22475;
	// end inline asm
	// begin inline asm
	madc.hi.cc.u32 %r22514, %r31400, %r31394, %r22479;
	// end inline asm
	// begin inline asm
	madc.lo.cc.u32 %r22518, %r31400, %r31396, %r22483;
	// end inline asm
	// begin inline asm
	madc.hi.cc.u32 %r22522, %r31400, %r31396, %r22487;
	// end inline asm
	// begin inline asm
	madc.lo.cc.u32 %r22526, %r31400, %r31398, %r22491;
	// end inline asm
	// begin inline asm
	madc.hi.cc.u32 %r22530, %r31400, %r31398, %r22495;
	// end inline asm
	// begin inline asm
	madc.lo.cc.u32 %r22534, %r31400, %r31400, %r22499;
	// end inline asm
	// begin inline asm
	madc.hi.cc.u32 %r22538, %r31400, %r31400, %r22503;
	// end inline asm
	// begin inline asm
	addc.cc.u32 %r22542, %r22275, %r22507;
	// end inline asm
	// begin inline asm
	addc.cc.u32 %r22545, %r22279, %r23190;
	// end inline asm
	// begin inline asm
	addc.cc.u32 %r22548, %r23190, %r23190;
	// end inline asm
	// begin inline asm
	mad.lo.cc.u32 %r22551, %r31401, %r31395, %r22518;
	// end inline asm
	// begin inline asm
	madc.hi.cc.u32 %r22555, %r31401, %r31395, %r22522;
	// end inline asm
	// begin inline asm
	madc.lo.cc.u32 %r22559, %r31401, %r31397, %r22526;
	// end inline asm
	// begin inline asm
	madc.hi.cc.u32 %r22563, %r31401, %r31397, %r22530;
	// end inline asm
	// begin inline asm
	madc.lo.cc.u32 %r22567, %r31401, %r31399, %r22534;
	// end inline asm
	// begin inline asm
	madc.hi.cc.u32 %r22571, %r31401, %r31399, %r22538;
	// end inline asm
	// begin inline asm
	madc.lo.cc.u32 %r22575, %r31401, %r31401, %r22542;
	// end inline asm
	// begin inline asm
	madc.hi.cc.u32 %r22579, %r31401, %r31401, %r22545;
	// end inline asm
	mov.b32 	%r23193, -1;
	// begin inline asm
	add.cc.u32 %r22583, %r23190, %r23193;
	// end inline asm
	// begin inline asm
	addc.cc.u32 %r22586, %r22282, %r23190;
	// end inline asm
	// begin inline asm
	addc.u32 %r22589, %r23190, %r23190;
	// end inline asm
	mul.lo.s32 	%r22656, %r22586, -460954743;
	// begin inline asm
	mad.lo.cc.u32 %r22592, %r22656, %r257, %r22586;
	// end inline asm
	// begin inline asm
	madc.hi.cc.u32 %r22596, %r22656, %r257, %r22286;
	// end inline asm
	// begin inline asm
	madc.lo.cc.u32 %r22600, %r22656, %r258, %r22358;
	// end inline asm
	// begin inline asm
	madc.hi.cc.u32 %r22604, %r22656, %r258, %r22362;
	// end inline asm
	// begin inline asm
	madc.lo.cc.u32 %r22608, %r22656, %r259, %r22434;
	// end inline asm
	// begin inline asm
	madc.hi.cc.u32 %r22612, %r22656, %r259, %r22438;
	// end inline asm
	// begin inline asm
	madc.lo.cc.u32 %r22616, %r22656, %r260, %r22510;
	// end inline asm
	// begin inline asm
	madc.hi.cc.u32 %r22620, %r22656, %r260, %r22514;
	// end inline asm
	// begin inline asm
	addc.cc.u32 %r22624, %r23190, %r23190;
	// end inline asm
	// begin inline asm
	mad.lo.cc.u32 %r22627, %r22656, %r261, %r23190;
	// end inline asm
	// begin inline asm
	madc.hi.cc.u32 %r22631, %r22656, %r261, %r23190;
	// end inline asm
	// begin inline asm
	madc.lo.cc.u32 %r22635, %r22656, %r262, %r23190;
	// end inline asm
	// begin inline asm
	madc.hi.cc.u32 %r22639, %r22656, %r262, %r23190;
	// end inline asm
	// begin inline asm
	madc.lo.cc.u32 %r22643, %r22656, %r263, %r23190;
	// end inline asm
	// begin inline asm
	madc.hi.cc.u32 %r22647, %r22656, %r263, %r23190;
	// end inline asm
	// begin inline asm
	madc.lo.cc.u32 %r22651, %r22656, %r264, %r23190;
	// end inline asm
	// begin inline asm
	madc.hi.cc.u32 %r22655, %r22656, %r264, %r23190;
	// end inline asm
	// begin inline asm
	add.cc.u32 %r22659, %r22589, %r23193;
	// end inline asm
	// begin inline asm
	addc.cc.u32 %r22662, %r22627, %r22596;
	// end inline asm
	// begin inline asm
	addc.u32 %r22665, %r23190, %r23190;
	// end inline asm
	mul.lo.s32 	%r22732, %r22662, -460954743;
	// begin inline asm
	mad.lo.cc.u32 %r22668, %r22732, %r257, %r22662;
	// end inline asm
	// begin inline asm
	madc.hi.cc.u32 %r22672, %r22732, %r257, %r22631;
	// end inline asm
	// begin inline asm
	madc.lo.cc.u32 %r22676, %r22732, %r258, %r22635;
	// end inline asm
	// begin inline asm
	madc.hi.cc.u32 %r22680, %r22732, %r258, %r22639;
	// end inline asm
	// begin inline asm
	madc.lo.cc.u32 %r22684, %r22732, %r259, %r22643;
	// end inline asm
	// begin inline asm
	madc.hi.cc.u32 %r22688, %r22732, %r259, %r22647;
	// end inline asm
	// begin inline asm
	madc.lo.cc.u32 %r22692, %r22732, %r260, %r22651;
	// end inline asm
	// begin inline asm
	madc.hi.cc.u32 %r22696, %r22732, %r260, %r22655;
	// end inline asm
	// begin inline asm
	addc.cc.u32 %r22700, %r23190, %r23190;
	// end inline asm
	// begin inline asm
	mad.lo.cc.u32 %r22703, %r22732, %r261, %r22600;
	// end inline asm
	// begin inline asm
	madc.hi.cc.u32 %r22707, %r22732, %r261, %r22604;
	// end inline asm
	// begin inline asm
	madc.lo.cc.u32 %r22711, %r22732, %r262, %r22608;
	// end inline asm
	// begin inline asm
	madc.hi.cc.u32 %r22715, %r22732, %r262, %r22612;
	// end inline asm
	// begin inline asm
	madc.lo.cc.u32 %r22719, %r22732, %r263, %r22616;
	// end inline asm
	// begin inline asm
	madc.hi.cc.u32 %r22723, %r22732, %r263, %r22620;
	// end inline asm
	// begin inline asm
	madc.lo.cc.u32 %r22727, %r22732, %r264, %r22624;
	// end inline asm
	// begin inline asm
	madc.hi.cc.u32 %r22731, %r22732, %r264, %r23190;
	// end inline asm
	// begin inline asm
	add.cc.u32 %r22735, %r22665, %r23193;
	// end inline asm
	// begin inline asm
	addc.cc.u32 %r22738, %r22703, %r22672;
	// end inline asm
	// begin inline asm
	addc.u32 %r22741, %r23190, %r23190;
	// end inline asm
	mul.lo.s32 	%r22808, %r22738, -460954743;
	// begin inline asm
	mad.lo.cc.u32 %r22744, %r22808, %r257, %r22738;
	// end inline asm
	// begin inline asm
	madc.hi.cc.u32 %r22748, %r22808, %r257, %r22707;
	// end inline asm
	// begin inline asm
	madc.lo.cc.u32 %r22752, %r22808, %r258, %r22711;
	// end inline asm
	// begin inline asm
	madc.hi.cc.u32 %r22756, %r22808, %r258, %r22715;
	// end inline asm
	// begin inline asm
	madc.lo.cc.u32 %r22760, %r22808, %r259, %r22719;
	// end inline asm
	// begin inline asm
	madc.hi.cc.u32 %r22764, %r22808, %r259, %r22723;
	// end inline asm
	// begin inline asm
	madc.lo.cc.u32 %r22768, %r22808, %r260, %r22727;
	// end inline asm
	// begin inline asm
	madc.hi.cc.u32 %r22772, %r22808, %r260, %r22731;
	// end inline asm
	// begin inline asm
	addc.cc.u32 %r22776, %r23190, %r23190;
	// end inline asm
	// begin inline asm
	mad.lo.cc.u32 %r22779, %r22808, %r261, %r22676;
	// end inline asm
	// begin inline asm
	madc.hi.cc.u32 %r22783, %r22808, %r261, %r22680;
	// end inline asm
	// begin inline asm
	madc.lo.cc.u32 %r22787, %r22808, %r262, %r22684;
	// end inline asm
	// begin inline asm
	madc.hi.cc.u32 %r22791, %r22808, %r262, %r22688;
	// end inline asm
	// begin inline asm
	madc.lo.cc.u32 %r22795, %r22808, %r263, %r22692;
	// end inline asm
	// begin inline asm
	madc.hi.cc.u32 %r22799, %r22808, %r263, %r22696;
	// end inline asm
	// begin inline asm
	madc.lo.cc.u32 %r22803, %r22808, %r264, %r22700;
	// end inline asm
	// begin inline asm
	madc.hi.cc.u32 %r22807, %r22808, %r264, %r23190;
	// end inline asm
	// begin inline asm
	add.cc.u32 %r22811, %r22741, %r23193;
	// end inline asm
	// begin inline asm
	addc.cc.u32 %r22814, %r22779, %r22748;
	// end inline asm
	// begin inline asm
	addc.u32 %r22817, %r23190, %r23190;
	// end inline asm
	mul.lo.s32 	%r22884, %r22814, -460954743;
	// begin inline asm
	mad.lo.cc.u32 %r22820, %r22884, %r257, %r22814;
	// end inline asm
	// begin inline asm
	madc.hi.cc.u32 %r22824, %r22884, %r257, %r22783;
	// end inline asm
	// begin inline asm
	madc.lo.cc.u32 %r22828, %r22884, %r258, %r22787;
	// end inline asm
	// begin inline asm
	madc.hi.cc.u32 %r22832, %r22884, %r258, %r22791;
	// end inline asm
	// begin inline asm
	madc.lo.cc.u32 %r22836, %r22884, %r259, %r22795;
	// end inline asm
	// begin inline asm
	madc.hi.cc.u32 %r22840, %r22884, %r259, %r22799;
	// end inline asm
	// begin inline asm
	madc.lo.cc.u32 %r22844, %r22884, %r260, %r22803;
	// end inline asm
	// begin inline asm
	madc.hi.cc.u32 %r22848, %r22884, %r260, %r22807;
	// end inline asm
	// begin inline asm
	addc.cc.u32 %r22852, %r23190, %r23190;
	// end inline asm
	// begin inline asm
	mad.lo.cc.u32 %r22855, %r22884, %r261, %r22752;
	// end inline asm
	// begin inline asm
	madc.hi.cc.u32 %r22859, %r22884, %r261, %r22756;
	// end inline asm
	// begin inline asm
	madc.lo.cc.u32 %r22863, %r22884, %r262, %r22760;
	// end inline asm
	// begin inline asm
	madc.hi.cc.u32 %r22867, %r22884, %r262, %r22764;
	// end inline asm
	// begin inline asm
	madc.lo.cc.u32 %r22871, %r22884, %r263, %r22768;
	// end inline asm
	// begin inline asm
	madc.hi.cc.u32 %r22875, %r22884, %r263, %r22772;
	// end inline asm
	// begin inline asm
	madc.lo.cc.u32 %r22879, %r22884, %r264, %r22776;
	// end inline asm
	// begin inline asm
	madc.hi.cc.u32 %r22883, %r22884, %r264, %r23190;
	// end inline asm
	// begin inline asm
	add.cc.u32 %r22887, %r22817, %r23193;
	// end inline asm
	// begin inline asm
	addc.cc.u32 %r22890, %r22855, %r22824;
	// end inline asm
	// begin inline asm
	addc.u32 %r22893, %r23190, %r23190;
	// end inline asm
	mul.lo.s32 	%r22960, %r22890, -460954743;
	// begin inline asm
	mad.lo.cc.u32 %r22896, %r22960, %r257, %r22890;
	// end inline asm
	// begin inline asm
	madc.hi.cc.u32 %r22900, %r22960, %r257, %r22859;
	// end inline asm
	// begin inline asm
	madc.lo.cc.u32 %r22904, %r22960, %r258, %r22863;
	// end inline asm
	// begin inline asm
	madc.hi.cc.u32 %r22908, %r22960, %r258, %r22867;
	// end inline asm
	// begin inline asm
	madc.lo.cc.u32 %r22912, %r22960, %r259, %r22871;
	// end inline asm
	// begin inline asm
	madc.hi.cc.u32 %r22916, %r22960, %r259, %r22875;
	// end inline asm
	// begin inline asm
	madc.lo.cc.u32 %r22920, %r22960, %r260, %r22879;
	// end inline asm
	// begin inline asm
	madc.hi.cc.u32 %r22924, %r22960, %r260, %r22883;
	// end inline asm
	// begin inline asm
	addc.cc.u32 %r22928, %r23190, %r23190;
	// end inline asm
	// begin inline asm
	mad.lo.cc.u32 %r22931, %r22960, %r261, %r22828;
	// end inline asm
	// begin inline asm
	madc.hi.cc.u32 %r22935, %r22960, %r261, %r22832;
	// end inline asm
	// begin inline asm
	madc.lo.cc.u32 %r22939, %r22960, %r262, %r22836;
	// end inline asm
	// begin inline asm
	madc.hi.cc.u32 %r22943, %r22960, %r262, %r22840;
	// end inline asm
	// begin inline asm
	madc.lo.cc.u32 %r22947, %r22960, %r263, %r22844;
	// end inline asm
	// begin inline asm
	madc.hi.cc.u32 %r22951, %r22960, %r263, %r22848;
	// end inline asm
	// begin inline asm
	madc.lo.cc.u32 %r22955, %r22960, %r264, %r22852;
	// end inline asm
	// begin inline asm
	madc.hi.cc.u32 %r22959, %r22960, %r264, %r23190;
	// end inline asm
	// begin inline asm
	add.cc.u32 %r22963, %r22893, %r23193;
	// end inline asm
	// begin inline asm
	addc.cc.u32 %r22966, %r22931, %r22900;
	// end inline asm
	// begin inline asm
	addc.u32 %r22969, %r23190, %r23190;
	// end inline asm
	mul.lo.s32 	%r23036, %r22966, -460954743;
	// begin inline asm
	mad.lo.cc.u32 %r22972, %r23036, %r257, %r22966;
	// end inline asm
	// begin inline asm
	madc.hi.cc.u32 %r22976, %r23036, %r257, %r22935;
	// end inline asm
	// begin inline asm
	madc.lo.cc.u32 %r22980, %r23036, %r258, %r22939;
	// end inline asm
	// begin inline asm
	madc.hi.cc.u32 %r22984, %r23036, %r258, %r22943;
	// end inline asm
	// begin inline asm
	madc.lo.cc.u32 %r22988, %r23036, %r259, %r22947;
	// end inline asm
	// begin inline asm
	madc.hi.cc.u32 %r22992, %r23036, %r259, %r22951;
	// end inline asm
	// begin inline asm
	madc.lo.cc.u32 %r22996, %r23036, %r260, %r22955;
	// end inline asm
	// begin inline asm
	madc.hi.cc.u32 %r23000, %r23036, %r260, %r22959;
	// end inline asm
	// begin inline asm
	addc.cc.u32 %r23004, %r23190, %r23190;
	// end inline asm
	// begin inline asm
	mad.lo.cc.u32 %r23007, %r23036, %r261, %r22904;
	// end inline asm
	// begin inline asm
	madc.hi.cc.u32 %r23011, %r23036, %r261, %r22908;
	// end inline asm
	// begin inline asm
	madc.lo.cc.u32 %r23015, %r23036, %r262, %r22912;
	// end inline asm
	// begin inline asm
	madc.hi.cc.u32 %r23019, %r23036, %r262, %r22916;
	// end inline asm
	// begin inline asm
	madc.lo.cc.u32 %r23023, %r23036, %r263, %r22920;
	// end inline asm
	// begin inline asm
	madc.hi.cc.u32 %r23027, %r23036, %r263, %r22924;
	// end inline asm
	// begin inline asm
	madc.lo.cc.u32 %r23031, %r23036, %r264, %r22928;
	// end inline asm
	// begin inline asm
	madc.hi.cc.u32 %r23035, %r23036, %r264, %r23190;
	// end inline asm
	// begin inline asm
	add.cc.u32 %r23039, %r22969, %r23193;
	// end inline asm
	// begin inline asm
	addc.cc.u32 %r23042, %r23007, %r22976;
	// end inline asm
	// begin inline asm
	addc.u32 %r23045, %r23190, %r23190;
	// end inline asm
	mul.lo.s32 	%r23112, %r23042, -460954743;
	// begin inline asm
	mad.lo.cc.u32 %r23048, %r23112, %r257, %r23042;
	// end inline asm
	// begin inline asm
	madc.hi.cc.u32 %r23052, %r23112, %r257, %r23011;
	// end inline asm
	// begin inline asm
	madc.lo.cc.u32 %r23056, %r23112, %r258, %r23015;
	// end inline asm
	// begin inline asm
	madc.hi.cc.u32 %r23060, %r23112, %r258, %r23019;
	// end inline asm
	// begin inline asm
	madc.lo.cc.u32 %r23064, %r23112, %r259, %r23023;
	// end inline asm
	// begin inline asm
	madc.hi.cc.u32 %r23068, %r23112, %r259, %r23027;
	// end inline asm
	// begin inline asm
	madc.lo.cc.u32 %r23072, %r23112, %r260, %r23031;
	// end inline asm
	// begin inline asm
	madc.hi.cc.u32 %r23076, %r23112, %r260, %r23035;
	// end inline asm
	// begin inline asm
	addc.cc.u32 %r23080, %r23190, %r23190;
	// end inline asm
	// begin inline asm
	mad.lo.cc.u32 %r23083, %r23112, %r261, %r22980;
	// end inline asm
	// begin inline asm
	madc.hi.cc.u32 %r23087, %r23112, %r261, %r22984;
	// end inline asm
	// begin inline asm
	madc.lo.cc.u32 %r23091, %r23112, %r262, %r22988;
	// end inline asm
	// begin inline asm
	madc.hi.cc.u32 %r23095, %r23112, %r262, %r22992;
	// end inline asm
	// begin inline asm
	madc.lo.cc.u32 %r23099, %r23112, %r263, %r22996;
	// end inline asm
	// begin inline asm
	madc.hi.cc.u32 %r23103, %r23112, %r263, %r23000;
	// end inline asm
	// begin inline asm
	madc.lo.cc.u32 %r23107, %r23112, %r264, %r23004;
	// end inline asm
	// begin inline asm
	madc.hi.cc.u32 %r23111, %r23112, %r264, %r23190;
	// end inline asm
	// begin inline asm
	add.cc.u32 %r23115, %r23045, %r23193;
	// end inline asm
	// begin inline asm
	addc.cc.u32 %r23118, %r23083, %r23052;
	// end inline asm
	// begin inline asm
	addc.u32 %r23121, %r23190, %r23190;
	// end inline asm
	mul.lo.s32 	%r23188, %r23118, -460954743;
	// begin inline asm
	mad.lo.cc.u32 %r23124, %r23188, %r257, %r23118;
	// end inline asm
	// begin inline asm
	madc.hi.cc.u32 %r23128, %r23188, %r257, %r23087;
	// end inline asm
	// begin inline asm
	madc.lo.cc.u32 %r23132, %r23188, %r258, %r23091;
	// end inline asm
	// begin inline asm
	madc.hi.cc.u32 %r23136, %r23188, %r258, %r23095;
	// end inline asm
	// begin inline asm
	madc.lo.cc.u32 %r23140, %r23188, %r259, %r23099;
	// end inline asm
	// begin inline asm
	madc.hi.cc.u32 %r23144, %r23188, %r259, %r23103;
	// end inline asm
	// begin inline asm
	madc.lo.cc.u32 %r23148, %r23188, %r260, %r23107;
	// end inline asm
	// begin inline asm
	madc.hi.cc.u32 %r23152, %r23188, %r260, %r23111;
	// end inline asm
	// begin inline asm
	addc.cc.u32 %r23156, %r23190, %r23190;
	// end inline asm
	// begin inline asm
	mad.lo.cc.u32 %r23159, %r23188, %r261, %r23056;
	// end inline asm
	// begin inline asm
	madc.hi.cc.u32 %r23163, %r23188, %r261, %r23060;
	// end inline asm
	// begin inline asm
	madc.lo.cc.u32 %r23167, %r23188, %r262, %r23064;
	// end inline asm
	// begin inline asm
	madc.hi.cc.u32 %r23171, %r23188, %r262, %r23068;
	// end inline asm
	// begin inline asm
	madc.lo.cc.u32 %r23175, %r23188, %r263, %r23072;
	// end inline asm
	// begin inline asm
	madc.hi.cc.u32 %r23179, %r23188, %r263, %r23076;
	// end inline asm
	// begin inline asm
	madc.lo.cc.u32 %r23183, %r23188, %r264, %r23080;
	// end inline asm
	// begin inline asm
	madc.hi.cc.u32 %r23187, %r23188, %r264, %r23190;
	// end inline asm
	// begin inline asm
	add.cc.u32 %r23191, %r23121, %r23193;
	// end inline asm
	// begin inline asm
	addc.cc.u32 %r23194, %r23159, %r23128;
	// end inline asm
	// begin inline asm
	addc.cc.u32 %r23197, %r23163, %r23132;
	// end inline asm
	// begin inline asm
	addc.cc.u32 %r23200, %r23167, %r23136;
	// end inline asm
	// begin inline asm
	addc.cc.u32 %r23203, %r23171, %r23140;
	// end inline asm
	// begin inline asm
	addc.cc.u32 %r23206, %r23175, %r23144;
	// end inline asm
	// begin inline asm
	addc.cc.u32 %r23209, %r23179, %r23148;
	// end inline asm
	// begin inline asm
	addc.cc.u32 %r23212, %r23183, %r23152;
	// end inline asm
	// begin inline asm
	addc.cc.u32 %r23215, %r23187, %r23156;
	// end inline asm
	// begin inline asm
	add.cc.u32 %r31370, %r22551, %r23194;
	// end inline asm
	// begin inline asm
	addc.cc.u32 %r31371, %r22555, %r23197;
	// end inline asm
	// begin inline asm
	addc.cc.u32 %r31372, %r22559, %r23200;
	// end inline asm
	// begin inline asm
	addc.cc.u32 %r31373, %r22563, %r23203;
	// end inline asm
	// begin inline asm
	addc.cc.u32 %r31374, %r22567, %r23206;
	// end inline asm
	// begin inline asm
	addc.cc.u32 %r31375, %r22571, %r23209;
	// end inline asm
	// begin inline asm
	addc.cc.u32 %r31376, %r22575, %r23212;
	// end inline asm
	// begin inline asm
	addc.u32 %r31377, %r22579, %r23215;
	// end inline asm
	setp.gt.u32 	%p541, %r31377, %r264;
	@%p541 bra 	$L__BB1_138;
	setp.lt.u32 	%p542, %r31377, %r264;
	@%p542 bra 	$L__BB1_139;
	setp.gt.u32 	%p543, %r31376, %r260;
	@%p543 bra 	$L__BB1_138;
	setp.lt.u32 	%p544, %r31376, %r260;
	@%p544 bra 	$L__BB1_139;
	setp.gt.u32 	%p545, %r31375, %r263;
	@%p545 bra 	$L__BB1_138;
	setp.lt.u32 	%p546, %r31375, %r263;
	@%p546 bra 	$L__BB1_139;
	setp.gt.u32 	%p547, %r31374, %r259;
	@%p547 bra 	$L__BB1_138;
	setp.lt.u32 	%p548, %r31374, %r259;
	@%p548 bra 	$L__BB1_139;
	setp.gt.u32 	%p549, %r31373, %r262;
	@%p549 bra 	$L__BB1_138;
	setp.lt.u32 	%p550, %r31373, %r262;
	@%p550 bra 	$L__BB1_139;
	setp.gt.u32 	%p551, %r31372, %r258;
	@%p551 bra 	$L__BB1_138;
	setp.lt.u32 	%p552, %r31372, %r258;
	@%p552 bra 	$L__BB1_139;
	setp.gt.u32 	%p553, %r31371, %r261;
	@%p553 bra 	$L__BB1_138;
	setp.lt.u32 	%p554, %r31371, %r261;
	setp.lt.u32 	%p555, %r31370, %r257;
	or.pred  	%p556, %p554, %p555;
	@%p556 bra 	$L__BB1_139;
$L__BB1_138:
	// begin inline asm
	sub.cc.u32 %r31370, %r31370, %r257;
subc.cc.u32 %r31371, %r31371, %r261;
subc.cc.u32 %r31372, %r31372, %r258;
subc.cc.u32 %r31373, %r31373, %r262;
subc.cc.u32 %r31374, %r31374, %r259;
subc.cc.u32 %r31375, %r31375, %r263;
subc.cc.u32 %r31376, %r31376, %r260;
subc.u32 %r31377, %r31377, %r264;

	// end inline asm
$L__BB1_139:
	mov.b32 	%r24442, 0;
	// begin inline asm
	mad.lo.cc.u32 %r23266, %r1383, %r1384, %r24442;
	// end inline asm
	// begin inline asm
	madc.hi.cc.u32 %r23270, %r1383, %r1384, %r24442;
	// end inline asm
	// begin inline asm
	madc.lo.cc.u32 %r23274, %r1383, %r1386, %r24442;
	// end inline asm
	// begin inline asm
	madc.hi.cc.u32 %r23278, %r1383, %r1386, %r24442;
	// end inline asm
	// begin inline asm
	madc.lo.cc.u32 %r23282, %r1383, %r1388, %r24442;
	// end inline asm
	// begin inline asm
	madc.hi.cc.u32 %r23286, %r1383, %r1388, %r24442;
	// end inline asm
	// begin inline asm
	madc.lo.cc.u32 %r23290, %r1383, %r1390, %r24442;
	// end inline asm
	// begin inline asm
	madc.hi.cc.u32 %r23294, %r1383, %r1390, %r24442;
	// end inline asm
	// begin inline asm
	mad.lo.cc.u32 %r23298, %r1384, %r1383, %r23266;
	// end inline asm
	// begin inline asm
	madc.hi.cc.u32 %r23302, %r1384, %r1383, %r23270;
	// end inline asm
	// begin inline asm
	madc.lo.cc.u32 %r23306, %r1384, %r1385, %r23274;
	// end inline asm
	// begin inline asm
	madc.hi.cc.u32 %r23310, %r1384, %r1385, %r23278;
	// end inline asm
	// begin inline asm
	madc.lo.cc.u32 %r23314, %r1384, %r1387, %r23282;
	// end inline asm
	// begin inline asm
	madc.hi.cc.u32 %r23318, %r1384, %r1387, %r23286;
	// end inline asm
	// begin inline asm
	madc.lo.cc.u32 %r23322, %r1384, %r1389, %r23290;
	// end inline asm
	// begin inline asm
	madc.hi.cc.u32 %r23326, %r1384, %r1389, %r23294;
	// end inline asm
	// begin inline asm
	addc.cc.u32 %r23330, %r24442, %r24442;
	// end inline asm
	// begin inline asm
	mad.lo.cc.u32 %r23333, %r1385, %r1384, %r23306;
	// end inline asm
	// begin inline asm
	madc.hi.cc.u32 %r23337, %r1385, %r1384, %r23310;
	// end inline asm
	// begin inline asm
	madc.lo.cc.u32 %r23341, %r1385, %r1386, %r23314;
	// end inline asm
	// begin inline asm
	madc.hi.cc.u32 %r23345, %r1385, %r1386, %r23318;
	// end inline asm
	// begin inline asm
	madc.lo.cc.u32 %r23349, %r1385, %r1388, %r23322;
	// end inline asm
	// begin inline asm
	madc.hi.cc.u32 %r23353, %r1385, %r1388, %r23326;
	// end inline asm
	// begin inline asm
	madc.lo.cc.u32 %r23357, %r1385, %r1390, %r23330;
	// end inline asm
	// begin inline asm
	madc.hi.cc.u32 %r23361, %r1385, %r1390, %r24442;
	// end inline asm
	// begin inline asm
	mad.lo.cc.u32 %r23365, %r1386, %r1383, %r23333;
	// end inline asm
	// begin inline asm
	madc.hi.cc.u32 %r23369, %r1386, %r1383, %r23337;
	// end inline asm
	// begin inline asm
	madc.lo.cc.u32 %r23373, %r1386, %r1385, %r23341;
	// end inline asm
	// begin inline asm
	madc.hi.cc.u32 %r23377, %r1386, %r1385, %r23345;
	// end inline asm
	// begin inline asm
	madc.lo.cc.u32 %r23381, %r1386, %r1387, %r23349;
	// end inline asm
	// begin inline asm
	madc.hi.cc.u32 %r23385, %r1386, %r1387, %r23353;
	// end inline asm
	// begin inline asm
	madc.lo.cc.u32 %r23389, %r1386, %r1389, %r23357;
	// end inline asm
	// begin inline asm
	madc.hi.cc.u32 %r23393, %r1386, %r1389, %r23361;
	// end inline asm
	// begin inline asm
	addc.cc.u32 %r23397, %r24442, %r24442;
	// end inline asm
	// begin inline asm
	mad.lo.cc.u32 %r23400, %r1387, %r1384, %r23373;
	// end inline asm
	// begin inline asm
	madc.hi.cc.u32 %r23404, %r1387, %r1384, %r23377;
	// end inline asm
	// begin inline asm
	madc.lo.cc.u32 %r23408, %r1387, %r1386, %r23381;
	// end inline asm
	// begin inline asm
	madc.hi.cc.u32 %r23412, %r1387, %r1386, %r23385;
	// end inline asm
	// begin inline asm
	madc.lo.cc.u32 %r23416, %r1387, %r1388, %r23389;
	// end inline asm
	// begin inline asm
	madc.hi.cc.u32 %r23420, %r1387, %r1388, %r23393;
	// end inline asm
	// begin inline asm
	madc.lo.cc.u32 %r23424, %r1387, %r1390, %r23397;
	// end inline asm
	// begin inline asm
	madc.hi.cc.u32 %r23428, %r1387, %r1390, %r24442;
	// end inline asm
	// begin inline asm
	mad.lo.cc.u32 %r23432, %r1388, %r1383, %r23400;
	// end inline asm
	// begin inline asm
	madc.hi.cc.u32 %r23436, %r1388, %r1383, %r23404;
	// end inline asm
	// begin inline asm
	madc.lo.cc.u32 %r23440, %r1388, %r1385, %r23408;
	// end inline asm
	// begin inline asm
	madc.hi.cc.u32 %r23444, %r1388, %r1385, %r23412;
	// end inline asm
	// begin inline asm
	madc.lo.cc.u32 %r23448, %r1388, %r1387, %r23416;
	// end inline asm
	// begin inline asm
	madc.hi.cc.u32 %r23452, %r1388, %r1387, %r23420;
	// end inline asm
	// begin inline asm
	madc.lo.cc.u32 %r23456, %r1388, %r1389, %r23424;
	// end inline asm
	// begin inline asm
	madc.hi.cc.u32 %r23460, %r1388, %r1389, %r23428;
	// end inline asm
	// begin inline asm
	addc.cc.u32 %r23464, %r24442, %r24442;
	// end inline asm
	// begin inline asm
	mad.lo.cc.u32 %r23467, %r1389, %r1384, %r23440;
	// end inline asm
	// begin inline asm
	madc.hi.cc.u32 %r23471, %r1389, %r1384, %r23444;
	// end inline asm
	// begin inline asm
	madc.lo.cc.u32 %r23475, %r1389, %r1386, %r23448;
	// end inline asm
	// begin inline asm
	madc.hi.cc.u32 %r23479, %r1389, %r1386, %r23452;
	// end inline asm
	// begin inline asm
	madc.lo.cc.u32 %r23483, %r1389, %r1388, %r23456;
	// end inline asm
	// begin inline asm
	madc.hi.cc.u32 %r23487, %r1389, %r1388, %r23460;
	// end inline asm
	// begin inline asm
	madc.lo.cc.u32 %r23491, %r1389, %r1390, %r23464;
	// end inline asm
	// begin inline asm
	madc.hi.cc.u32 %r23495, %r1389, %r1390, %r24442;
	// end inline asm
	// begin inline asm
	mad.lo.cc.u32 %r23499, %r1390, %r1383, %r23467;
	// end inline asm
	// begin inline asm
	madc.hi.cc.u32 %r23503, %r1390, %r1383, %r23471;
	// end inline asm
	// begin inline asm
	madc.lo.cc.u32 %r23507, %r1390, %r1385, %r23475;
	// end inline asm
	// begin inline asm
	madc.hi.cc.u32 %r23511, %r1390, %r1385, %r23479;
	// end inline asm
	// begin inline asm
	madc.lo.cc.u32 %r23515, %r1390, %r1387, %r23483;
	// end inline asm
	// begin inline asm
	madc.hi.cc.u32 %r23519, %r1390, %r1387, %r23487;
	// end inline asm
	// begin inline asm
	madc.lo.cc.u32 %r23523, %r1390, %r1389, %r23491;
	// end inline asm
	// begin inline asm
	madc.hi.cc.u32 %r23527, %r1390, %r1389, %r23495;
	// end inline asm
	// begin inline asm
	addc.cc.u32 %r23531, %r24442, %r24442;
	// end inline asm
	// begin inline asm
	mad.lo.cc.u32 %r23534, %r1383, %r1383, %r24442;
	// end inline asm
	// begin inline asm
	madc.hi.cc.u32 %r23538, %r1383, %r1383, %r23298;
	// end inline asm
	// begin inline asm
	madc.lo.cc.u32 %r23542, %r1383, %r1385, %r23302;
	// end inline asm
	// begin inline asm
	madc.hi.cc.u32 %r23546, %r1383, %r1385, %r23365;
	// end inline asm
	// begin inline asm
	madc.lo.cc.u32 %r23550, %r1383, %r1387, %r23369;
	// end inline asm
	// begin inline asm
	madc.hi.cc.u32 %r23554, %r1383, %r1387, %r23432;
	// end inline asm
	// begin inline asm
	madc.lo.cc.u32 %r23558, %r1383, %r1389, %r23436;
	// end inline asm
	// begin inline asm
	madc.hi.cc.u32 %r23562, %r1383, %r1389, %r23499;
	// end inline asm
	// begin inline asm
	addc.cc.u32 %r23566, %r23503, %r24442;
	// end inline asm
	// begin inline asm
	addc.cc.u32 %r23569, %r23507, %r24442;
	// end inline asm
	// begin inline asm
	addc.cc.u32 %r23572, %r24442, %r24442;
	// end inline asm
	// begin inline asm
	mad.lo.cc.u32 %r23575, %r1384, %r1384, %r23542;
	// end inline asm
	// begin inline asm
	madc.hi.cc.u32 %r23579, %r1384, %r1384, %r23546;
	// end inline asm
	// begin inline asm
	madc.lo.cc.u32 %r23583, %r1384, %r1386, %r23550;
	// end inline asm
	// begin inline asm
	madc.hi.cc.u32 %r23587, %r1384, %r1386, %r23554;
	// end inline asm
	// begin inline asm
	madc.lo.cc.u32 %r23591, %r1384, %r1388, %r23558;
	// end inline asm
	// begin inline asm
	madc.hi.cc.u32 %r23595, %r1384, %r1388, %r23562;
	// end inline asm
	// begin inline asm
	madc.lo.cc.u32 %r23599, %r1384, %r1390, %r23566;
	// end inline asm
	// begin inline asm
	madc.hi.cc.u32 %r23603, %r1384, %r1390, %r23569;
	// end inline asm
	// begin inline asm
	addc.cc.u32 %r23607, %r23572, %r24442;
	// end inline asm
	// begin inline asm
	mad.lo.cc.u32 %r23610, %r1385, %r1383, %r23575;
	// end inline asm
	// begin inline asm
	madc.hi.cc.u32 %r23614, %r1385, %r1383, %r23579;
	// end inline asm
	// begin inline asm
	madc.lo.cc.u32 %r23618, %r1385, %r1385, %r23583;
	// end inline asm
	// begin inline asm
	madc.hi.cc.u32 %r23622, %r1385, %r1385, %r23587;
	// end inline asm
	// begin inline asm
	madc.lo.cc.u32 %r23626, %r1385, %r1387, %r23591;
	// end inline asm
	// begin inline asm
	madc.hi.cc.u32 %r23630, %r1385, %r1387, %r23595;
	// end inline asm
	// begin inline asm
	madc.lo.cc.u32 %r23634, %r1385, %r1389, %r23599;
	// end inline asm
	// begin inline asm
	madc.hi.cc.u32 %r23638, %r1385, %r1389, %r23603;
	// end inline asm
	// begin inline asm
	addc.cc.u32 %r23642, %r23511, %r23607;
	// end inline asm
	// begin inline asm
	addc.cc.u32 %r23645, %r23515, %r24442;
	// end inline asm
	// begin inline asm
	addc.cc.u32 %r23648, %r24442, %r24442;
	// end inline asm
	// begin inline asm
	mad.lo.cc.u32 %r23651, %r1386, %r1384, %r23618;
	// end inline asm
	// begin inline asm
	madc.hi.cc.u32 %r23655, %r1386, %r1384, %r23622;
	// end inline asm
	// begin inline asm
	madc.lo.cc.u32 %r23659, %r1386, %r1386, %r23626;
	// end inline asm
	// begin inline asm
	madc.hi.cc.u32 %r23663, %r1386, %r1386, %r23630;
	// end inline asm
	// begin inline asm
	madc.lo.cc.u32 %r23667, %r1386, %r1388, %r23634;
	// end inline asm
	// begin inline asm
	madc.hi.cc.u32 %r23671, %r1386, %r1388, %r23638;
	// end inline asm
	// begin inline asm
	madc.lo.cc.u32 %r23675, %r1386, %r1390, %r23642;
	// end inline asm
	// begin inline asm
	madc.hi.cc.u32 %r23679, %r1386, %r1390, %r23645;
	// end inline asm
	// begin inline asm
	addc.cc.u32 %r23683, %r23648, %r24442;
	// end inline asm
	// begin inline asm
	mad.lo.cc.u32 %r23686, %r1387, %r1383, %r23651;
	// end inline asm
	// begin inline asm
	madc.hi.cc.u32 %r23690, %r1387, %r1383, %r23655;
	// end inline asm
	// begin inline asm
	madc.lo.cc.u32 %r23694, %r1387, %r1385, %r23659;
	// end inline asm
	// begin inline asm
	madc.hi.cc.u32 %r23698, %r1387, %r1385, %r23663;
	// end inline asm
	// begin inline asm
	madc.lo.cc.u32 %r23702, %r1387, %r1387, %r23667;
	// end inline asm
	// begin inline asm
	madc.hi.cc.u32 %r23706, %r1387, %r1387, %r23671;
	// end inline asm
	// begin inline asm
	madc.lo.cc.u32 %r23710, %r1387, %r1389, %r23675;
	// end inline asm
	// begin inline asm
	madc.hi.cc.u32 %r23714, %r1387, %r1389, %r23679;
	// end inline asm
	// begin inline asm
	addc.cc.u32 %r23718, %r23519, %r23683;
	// end inline asm
	// begin inline asm
	addc.cc.u32 %r23721, %r23523, %r24442;
	// end inline asm
	// begin inline asm
	addc.cc.u32 %r23724, %r24442, %r24442;
	// end inline asm
	// begin inline asm
	mad.lo.cc.u32 %r23727, %r1388, %r1384, %r23694;
	// end inline asm
	// begin inline asm
	madc.hi.cc.u32 %r23731, %r1388, %r1384, %r23698;
	// end inline asm
	// begin inline asm
	madc.lo.cc.u32 %r23735, %r1388, %r1386, %r23702;
	// end inline asm
	// begin inline asm
	madc.hi.cc.u32 %r23739, %r1388, %r1386, %r23706;
	// end inline asm
	// begin inline asm
	madc.lo.cc.u32 %r23743, %r1388, %r1388, %r23710;
	// end inline asm
	// begin inline asm
	madc.hi.cc.u32 %r23747, %r1388, %r1388, %r23714;
	// end inline asm
	// begin inline asm
	madc.lo.cc.u32 %r23751, %r1388, %r1390, %r23718;
	// end inline asm
	// begin inline asm
	madc.hi.cc.u32 %r23755, %r1388, %r1390, %r23721;
	// end inline asm
	// begin inline asm
	addc.cc.u32 %r23759, %r23724, %r24442;
	// end inline asm
	// begin inline asm
	mad.lo.cc.u32 %r23762, %r1389, %r1383, %r23727;
	// end inline asm
	// begin inline asm
	madc.hi.cc.u32 %r23766, %r1389, %r1383, %r23731;
	// end inline asm
	// begin inline asm
	madc.lo.cc.u32 %r23770, %r1389, %r1385, %r23735;
	// end inline asm
	// begin inline asm
	madc.hi.cc.u32 %r23774, %r1389, %r1385, %r23739;
	// end inline asm
	// begin inline asm
	madc.lo.cc.u32 %r23778, %r1389, %r1387, %r23743;
	// end inline asm
	// begin inline asm
	madc.hi.cc.u32 %r23782, %r1389, %r1387, %r23747;
	// end inline asm
	// begin inline asm
	madc.lo.cc.u32 %r23786, %r1389, %r1389, %r23751;
	// end inline asm
	// begin inline asm
	madc.hi.cc.u32 %r23790, %r1389, %r1389, %r23755;
	// end inline asm
	// begin inline asm
	addc.cc.u32 %r23794, %r23527, %r23759;
	// end inline asm
	// begin inline asm
	addc.cc.u32 %r23797, %r23531, %r24442;
	// end inline asm
	// begin inline asm
	addc.cc.u32 %r23800, %r24442, %r24442;
	// end inline asm
	// begin inline asm
	mad.lo.cc.u32 %r23803, %r1390, %r1384, %r23770;
	// end inline asm
	// begin inline asm
	madc.hi.cc.u32 %r23807, %r1390, %r1384, %r23774;
	// end inline asm
	// begin inline asm
	madc.lo.cc.u32 %r23811, %r1390, %r1386, %r23778;
	// end inline asm
	// begin inline asm
	madc.hi.cc.u32 %r23815, %r1390, %r1386, %r23782;
	// end inline asm
	// begin inline asm
	madc.lo.cc.u32 %r23819, %r1390, %r1388, %r23786;
	// end inline asm
	// begin inline asm
	madc.hi.cc.u32 %r23823, %r1390, %r1388, %r23790;
	// end inline asm
	// begin inline asm
	madc.lo.cc.u32 %r23827, %r1390, %r1390, %r23794;
	// end inline asm
	// begin inline asm
	madc.hi.cc.u32 %r23831, %r1390, %r1390, %r23797;
	// end inline asm
	mov.b32 	%r24445, -1;
	// begin inline asm
	add.cc.u32 %r23835, %r24442, %r24445;
	// end inline asm
	// begin inline asm
	addc.cc.u32 %r23838, %r23534, %r24442;
	// end inline asm
	// begin inline asm
	addc.u32 %r23841, %r24442, %r24442;
	// end inline asm
	mul.lo.s32 	%r23908, %r23838, -460954743;
	// begin inline asm
	mad.lo.cc.u32 %r23844, %r23908, %r257, %r23838;
	// end inline asm
	// begin inline asm
	madc.hi.cc.u32 %r23848, %r23908, %r257, %r23538;
	// end inline asm
	// begin inline asm
	madc.lo.cc.u32 %r23852, %r23908, %r258, %r23610;
	// end inline asm
	// begin inline asm
	madc.hi.cc.u32 %r23856, %r23908, %r258, %r23614;
	// end inline asm
	// begin inline asm
	madc.lo.cc.u32 %r23860, %r23908, %r259, %r23686;
	// end inline asm
	// begin inline asm
	madc.hi.cc.u32 %r23864, %r23908, %r259, %r23690;
	// end inline asm
	// begin inline asm
	madc.lo.cc.u32 %r23868, %r23908, %r260, %r23762;
	// end inline asm
	// begin inline asm
	madc.hi.cc.u32 %r23872, %r23908, %r260, %r23766;
	// end inline asm
	// begin inline asm
	addc.cc.u32 %r23876, %r24442, %r24442;
	// end inline asm
	// begin inline asm
	mad.lo.cc.u32 %r23879, %r23908, %r261, %r24442;
	// end inline asm
	// begin inline asm
	madc.hi.cc.u32 %r23883, %r23908, %r261, %r24442;
	// end inline asm
	// begin inline asm
	madc.lo.cc.u32 %r23887, %r23908, %r262, %r24442;
	// end inline asm
	// begin inline asm
	madc.hi.cc.u32 %r23891, %r23908, %r262, %r24442;
	// end inline asm
	// begin inline asm
	madc.lo.cc.u32 %r23895, %r23908, %r263, %r24442;
	// end inline asm
	// begin inline asm
	madc.hi.cc.u32 %r23899, %r23908, %r263, %r24442;
	// end inline asm
	// begin inline asm
	madc.lo.cc.u32 %r23903, %r23908, %r264, %r24442;
	// end inline asm
	// begin inline asm
	madc.hi.cc.u32 %r23907, %r23908, %r264, %r24442;
	// end inline asm
	// begin inline asm
	add.cc.u32 %r23911, %r23841, %r24445;
	// end inline asm
	// begin inline asm
	addc.cc.u32 %r23914, %r23879, %r23848;
	// end inline asm
	// begin inline asm
	addc.u32 %r23917, %r24442, %r24442;
	// end inline asm
	mul.lo.s32 	%r23984, %r23914, -460954743;
	// begin inline asm
	mad.lo.cc.u32 %r23920, %r23984, %r257, %r23914;
	// end inline asm
	// begin inline asm
	madc.hi.cc.u32 %r23924, %r23984, %r257, %r23883;
	// end inline asm
	// begin inline asm
	madc.lo.cc.u32 %r23928, %r23984, %r258, %r23887;
	// end inline asm
	// begin inline asm
	madc.hi.cc.u32 %r23932, %r23984, %r258, %r23891;
	// end inline asm
	// begin inline asm
	madc.lo.cc.u32 %r23936, %r23984, %r259, %r23895;
	// end inline asm
	// begin inline asm
	madc.hi.cc.u32 %r23940, %r23984, %r259, %r23899;
	// end inline asm
	// begin inline asm
	madc.lo.cc.u32 %r23944, %r23984, %r260, %r23903;
	// end inline asm
	// begin inline asm
	madc.hi.cc.u32 %r23948, %r23984, %r260, %r23907;
	// end inline asm
	// begin inline asm
	addc.cc.u32 %r23952, %r24442, %r24442;
	// end inline asm
	// begin inline asm
	mad.lo.cc.u32 %r23955, %r23984, %r261, %r23852;
	// end inline asm
	// begin inline asm
	madc.hi.cc.u32 %r23959, %r23984, %r261, %r23856;
	// end inline asm
	// begin inline asm
	madc.lo.cc.u32 %r23963, %r23984, %r262, %r23860;
	// end inline asm
	// begin inline asm
	madc.hi.cc.u32 %r23967, %r23984, %r262, %r23864;
	// end inline asm
	// begin inline asm
	madc.lo.cc.u32 %r23971, %r23984, %r263, %r23868;
	// end inline asm
	// begin inline asm
	madc.hi.cc.u32 %r23975, %r23984, %r263, %r23872;
	// end inline asm
	// begin inline asm
	madc.lo.cc.u32 %r23979, %r23984, %r264, %r23876;
	// end inline asm
	// begin inline asm
	madc.hi.cc.u32 %r23983, %r23984, %r264, %r24442;
	// end inline asm
	// begin inline asm
	add.cc.u32 %r23987, %r23917, %r24445;
	// end inline asm
	// begin inline asm
	addc.cc.u32 %r23990, %r23955, %r23924;
	// end inline asm
	// begin inline asm
	addc.u32 %r23993, %r24442, %r24442;
	// end inline asm
	mul.lo.s32 	%r24060, %r23990, -460954743;
	// begin inline asm
	mad.lo.cc.u32 %r23996, %r24060, %r257, %r23990;
	// end inline asm
	// begin inline asm
	madc.hi.cc.u32 %r24000, %r24060, %r257, %r23959;
	// end inline asm
	// begin inline asm
	madc.lo.cc.u32 %r24004, %r24060, %r258, %r23963;
	// end inline asm
	// begin inline asm
	madc.hi.cc.u32 %r24008, %r24060, %r258, %r23967;
	// end inline asm
	// begin inline asm
	madc.lo.cc.u32 %r24012, %r24060, %r259, %r23971;
	// end inline asm
	// begin inline asm
	madc.hi.cc.u32 %r24016, %r24060, %r259, %r23975;
	// end inline asm
	// begin inline asm
	madc.lo.cc.u32 %r24020, %r24060, %r260, %r23979;
	// end inline asm
	// begin inline asm
	madc.hi.cc.u32 %r24024, %r24060, %r260, %r23983;
	// end inline asm
	// begin inline asm
	addc.cc.u32 %r24028, %r24442, %r24442;
	// end inline asm
	// begin inline asm
	mad.lo.cc.u32 %r24031, %r24060, %r261, %r23928;
	// end inline asm
	// begin inline asm
	madc.hi.cc.u32 %r24035, %r24060, %r261, %r23932;
	// end inline asm
	// begin inline asm
	madc.lo.cc.u32 %r24039, %r24060, %r262, %r23936;
	// end inline asm
	// begin inline asm
	madc.hi.cc.u32 %r24043, %r24060, %r262, %r23940;
	// end inline asm
	// begin inline asm
	madc.lo.cc.u32 %r24047, %r24060, %r263, %r23944;
	// end inline asm
	// begin inline asm
	madc.hi.cc.u32 %r24051, %r24060, %r263, %r23948;
	// end inline asm
	// begin inline asm
	madc.lo.cc.u32 %r24055, %r24060, %r264, %r23952;
	// end inline asm
	// begin inline asm
	madc.hi.cc.u32 %r24059, %r24060, %r264, %r24442;
	// end inline asm
	// begin inline asm
	add.cc.u32 %r24063, %r23993, %r24445;
	// end inline asm
	// begin inline asm
	addc.cc.u32 %r24066, %r24031, %r24000;
	// end inline asm
	// begin inline asm
	addc.u32 %r24069, %r24442, %r24442;
	// end inline asm
	mul.lo.s32 	%r24136, %r24066, -460954743;
	// begin inline asm
	mad.lo.cc.u32 %r24072, %r24136, %r257, %r24066;
	// end inline asm
	// begin inline asm
	madc.hi.cc.u32 %r24076, %r24136, %r257, %r24035;
	// end inline asm
	// begin inline asm
	madc.lo.cc.u32 %r24080, %r24136, %r258, %r24039;
	// end inline asm
	// begin inline asm
	madc.hi.cc.u32 %r24084, %r24136, %r258, %r24043;
	// end inline asm
	// begin inline asm
	madc.lo.cc.u32 %r24088, %r24136, %r259, %r24047;
	// end inline asm
	// begin inline asm
	madc.hi.cc.u32 %r24092, %r24136, %r259, %r24051;
	// end inline asm
	// begin inline asm
	madc.lo.cc.u32 %r24096, %r24136, %r260, %r24055;
	// end inline asm
	// begin inline asm
	madc.hi.cc.u32 %r24100, %r24136, %r260, %r24059;
	// end inline asm
	// begin inline asm
	addc.cc.u32 %r24104, %r24442, %r24442;
	// end inline asm
	// begin inline asm
	mad.lo.cc.u32 %r24107, %r24136, %r261, %r24004;
	// end inline asm
	// begin inline asm
	madc.hi.cc.u32 %r24111, %r24136, %r261, %r24008;
	// end inline asm
	// begin inline asm
	madc.lo.cc.u32 %r24115, %r24136, %r262, %r24012;
	// end inline asm
	// begin inline asm
	madc.hi.cc.u32 %r24119, %r24136, %r262, %r24016;
	// end inline asm
	// begin inline asm
	madc.lo.cc.u32 %r24123, %r24136, %r263, %r24020;
	// end inline asm
	// begin inline asm
	madc.hi.cc.u32 %r24127, %r24136, %r263, %r24024;
	// end inline asm
	// begin inline asm
	madc.lo.cc.u32 %r24131, %r24136, %r264, %r24028;
	// end inline asm
	// begin inline asm
	madc.hi.cc.u32 %r24135, %r24136, %r264, %r24442;
	// end inline asm
	// begin inline asm
	add.cc.u32 %r24139, %r24069, %r24445;
	// end inline asm
	// begin inline asm
	addc.cc.u32 %r24142, %r24107, %r24076;
	// end inline asm
	// begin inline asm
	addc.u32 %r24145, %r24442, %r24442;
	// end inline asm
	mul.lo.s32 	%r24212, %r24142, -460954743;
	// begin inline asm
	mad.lo.cc.u32 %r24148, %r24212, %r257, %r24142;
	// end inline asm
	// begin inline asm
	madc.hi.cc.u32 %r24152, %r24212, %r257, %r24111;
	// end inline asm
	// begin inline asm
	madc.lo.cc.u32 %r24156, %r24212, %r258, %r24115;
	// end inline asm
	// begin inline asm
	madc.hi.cc.u32 %r24160, %r24212, %r258, %r24119;
	// end inline asm
	// begin inline asm
	madc.lo.cc.u32 %r24164, %r24212, %r259, %r24123;
	// end inline asm
	// begin inline asm
	madc.hi.cc.u32 %r24168, %r24212, %r259, %r24127;
	// end inline asm
	// begin inline asm
	madc.lo.cc.u32 %r24172, %r24212, %r260, %r24131;
	// end inline asm
	// begin inline asm
	madc.hi.cc.u32 %r24176, %r24212, %r260, %r24135;
	// end inline asm
	// begin inline asm
	addc.cc.u32 %r24180, %r24442, %r24442;
	// end inline asm
	// begin inline asm
	mad.lo.cc.u32 %r24183, %r24212, %r261, %r24080;
	// end inline asm
	// begin inline asm
	madc.hi.cc.u32 %r24187, %r24212, %r261, %r24084;
	// end inline asm
	// begin inline asm
	madc.lo.cc.u32 %r24191, %r24212, %r262, %r24088;
	// end inline asm
	// begin inline asm
	madc.hi.cc.u32 %r24195, %r24212, %r262, %r24092;
	// end inline asm
	// begin inline asm
	madc.lo.cc.u32 %r24199, %r24212, %r263, %r24096;
	// end inline asm
	// begin inline asm
	madc.hi.cc.u32 %r24203, %r24212, %r263, %r24100;
	// end inline asm
	// begin inline asm
	madc.lo.cc.u32 %r24207, %r24212, %r264, %r24104;
	// end inline asm
	// begin inline asm
	madc.hi.cc.u32 %r24211, %r24212, %r264, %r24442;
	// end inline asm
	// begin inline asm
	add.cc.u32 %r24215, %r24145, %r24445;
	// end inline asm
	// begin inline asm
	addc.cc.u32 %r24218, %r24183, %r24152;
	// end inline asm
	// begin inline asm
	addc.u32 %r24221, %r24442, %r24442;
	// end inline asm
	mul.lo.s32 	%r24288, %r24218, -460954743;
	// begin inline asm
	mad.lo.cc.u32 %r24224, %r24288, %r257, %r24218;
	// end inline asm
	// begin inline asm
	madc.hi.cc.u32 %r24228, %r24288, %r257, %r24187;
	// end inline asm
	// begin inline asm
	madc.lo.cc.u32 %r24232, %r24288, %r258, %r24191;
	// end inline asm
	// begin inline asm
	madc.hi.cc.u32 %r24236, %r24288, %r258, %r24195;
	// end inline asm
	// begin inline asm
	madc.lo.cc.u32 %r24240, %r24288, %r259, %r24199;
	// end inline asm
	// begin inline asm
	madc.hi.cc.u32 %r24244, %r24288, %r259, %r24203;
	// end inline asm
	// begin inline asm
	madc.lo.cc.u32 %r24248, %r24288, %r260, %r24207;
	// end inline asm
	// begin inline asm
	madc.hi.cc.u32 %r24252, %r24288, %r260, %r24211;
	// end inline asm
	// begin inline asm
	addc.cc.u32 %r24256, %r24442, %r24442;
	// end inline asm
	// begin inline asm
	mad.lo.cc.u32 %r24259, %r24288, %r261, %r24156;
	// end inline asm
	// begin inline asm
	madc.hi.cc.u32 %r24263, %r24288, %r261, %r24160;
	// end inline asm
	// begin inline asm
	madc.lo.cc.u32 %r24267, %r24288, %r262, %r24164;
	// end inline asm
	// begin inline asm
	madc.hi.cc.u32 %r24271, %r24288, %r262, %r24168;
	// end inline asm
	// begin inline asm
	madc.lo.cc.u32 %r24275, %r24288, %r263, %r24172;
	// end inline asm
	// begin inline asm
	madc.hi.cc.u32 %r24279, %r24288, %r263, %r24176;
	// end inline asm
	// begin inline asm
	madc.lo.cc.u32 %r24283, %r24288, %r264, %r24180;
	// end inline asm
	// begin inline asm
	madc.hi.cc.u32 %r24287, %r24288, %r264, %r24442;
	// end inline asm
	// begin inline asm
	add.cc.u32 %r24291, %r24221, %r24445;
	// end inline asm
	// begin inline asm
	addc.cc.u32 %r24294, %r24259, %r24228;
	// end inline asm
	// begin inline asm
	addc.u32 %r24297, %r24442, %r24442;
	// end inline asm
	mul.lo.s32 	%r24364, %r24294, -460954743;
	// begin inline asm
	mad.lo.cc.u32 %r24300, %r24364, %r257, %r24294;
	// end inline asm
	// begin inline asm
	madc.hi.cc.u32 %r24304, %r24364, %r257, %r24263;
	// end inline asm
	// begin inline asm
	madc.lo.cc.u32 %r24308, %r24364, %r258, %r24267;
	// end inline asm
	// begin inline asm
	madc.hi.cc.u32 %r24312, %r24364, %r258, %r24271;
	// end inline asm
	// begin inline asm
	madc.lo.cc.u32 %r24316, %r24364, %r259, %r24275;
	// end inline asm
	// begin inline asm
	madc.hi.cc.u32 %r24320, %r24364, %r259, %r24279;
	// end inline asm
	// begin inline asm
	madc.lo.cc.u32 %r24324, %r24364, %r260, %r24283;
	// end inline asm
	// begin inline asm
	madc.hi.cc.u32 %r24328, %r24364, %r260, %r24287;
	// end inline asm
	// begin inline asm
	addc.cc.u32 %r24332, %r24442, %r24442;
	// end inline asm
	// begin inline asm
	mad.lo.cc.u32 %r24335, %r24364, %r261, %r24232;
	// end inline asm
	// begin inline asm
	madc.hi.cc.u32 %r24339, %r24364, %r261, %r24236;
	// end inline asm
	// begin inline asm
	madc.lo.cc.u32 %r24343, %r24364, %r262, %r24240;
	// end inline asm
	// begin inline asm
	madc.hi.cc.u32 %r24347, %r24364, %r262, %r24244;
	// end inline asm
	// begin inline asm
	madc.lo.cc.u32 %r24351, %r24364, %r263, %r24248;
	// end inline asm
	// begin inline asm
	madc.hi.cc.u32 %r24355, %r24364, %r263, %r24252;
	// end inline asm
	// begin inline asm
	madc.lo.cc.u32 %r24359, %r24364, %r264, %r24256;
	// end inline asm
	// begin inline asm
	madc.hi.cc.u32 %r24363, %r24364, %r264, %r24442;
	// end inline asm
	// begin inline asm
	add.cc.u32 %r24367, %r24297, %r24445;
	// end inline asm
	// begin inline asm
	addc.cc.u32 %r24370, %r24335, %r24304;
	// end inline asm
	// begin inline asm
	addc.u32 %r24373, %r24442, %r24442;
	// end inline asm
	mul.lo.s32 	%r24440, %r24370, -460954743;
	// begin inline asm
	mad.lo.cc.u32 %r24376, %r24440, %r257, %r24370;
	// end inline asm
	// begin inline asm
	madc.hi.cc.u32 %r24380, %r24440, %r257, %r24339;
	// end inline asm
	// begin inline asm
	madc.lo.cc.u32 %r24384, %r24440, %r258, %r24343;
	// end inline asm
	// begin inline asm
	madc.hi.cc.u32 %r24388, %r24440, %r258, %r24347;
	// end inline asm
	// begin inline asm
	madc.lo.cc.u32 %r24392, %r24440, %r259, %r24351;
	// end inline asm
	// begin inline asm
	madc.hi.cc.u32 %r24396, %r24440, %r259, %r24355;
	// end inline asm
	// begin inline asm
	madc.lo.cc.u32 %r24400, %r24440, %r260, %r24359;
	// end inline asm
	// begin inline asm
	madc.hi.cc.u32 %r24404, %r24440, %r260, %r24363;
	// end inline asm
	// begin inline asm
	addc.cc.u32 %r24408, %r24442, %r24442;
	// end inline asm
	// begin inline asm
	mad.lo.cc.u32 %r24411, %r24440, %r261, %r24308;
	// end inline asm
	// begin inline asm
	madc.hi.cc.u32 %r24415, %r24440, %r261, %r24312;
	// end inline asm
	// begin inline asm
	madc.lo.cc.u32 %r24419, %r24440, %r262, %r24316;
	// end inline asm
	// begin inline asm
	madc.hi.cc.u32 %r24423, %r24440, %r262, %r24320;
	// end inline asm
	// begin inline asm
	madc.lo.cc.u32 %r24427, %r24440, %r263, %r24324;
	// end inline asm
	// begin inline asm
	madc.hi.cc.u32 %r24431, %r24440, %r263, %r24328;
	// end inline asm
	// begin inline asm
	madc.lo.cc.u32 %r24435, %r24440, %r264, %r24332;
	// end inline asm
	// begin inline asm
	madc.hi.cc.u32 %r24439, %r24440, %r264, %r24442;
	// end inline asm
	// begin inline asm
	add.cc.u32 %r24443, %r24373, %r24445;
	// end inline asm
	// begin inline asm
	addc.cc.u32 %r24446, %r24411, %r24380;
	// end inline asm
	// begin inline asm
	addc.cc.u32 %r24449, %r24415, %r24384;
	// end inline asm
	// begin inline asm
	addc.cc.u32 %r24452, %r24419, %r24388;
	// end inline asm
	// begin inline asm
	addc.cc.u32 %r24455, %r24423, %r24392;
	// end inline asm
	// begin inline asm
	addc.cc.u32 %r24458, %r24427, %r24396;
	// end inline asm
	// begin inline asm
	addc.cc.u32 %r24461, %r24431, %r24400;
	// end inline asm
	// begin inline asm
	addc.cc.u32 %r24464, %r24435, %r24404;
	// end inline asm
	// begin inline asm
	addc.cc.u32 %r24467, %r24439, %r24408;
	// end inline asm
	// begin inline asm
	add.cc.u32 %r31378, %r23803, %r24446;
	// end inline asm
	// begin inline asm
	addc.cc.u32 %r31379, %r23807, %r24449;
	// end inline asm
	// begin inline asm
	addc.cc.u32 %r31380, %r23811, %r24452;
	// end inline asm
	// begin inline asm
	addc.cc.u32 %r31381, %r23815, %r24455;
	// end inline asm
	// begin inline asm
	addc.cc.u32 %r31382, %r23819, %r24458;
	// end inline asm
	// begin inline asm
	addc.cc.u32 %r31383, %r23823, %r24461;
	// end inline asm
	// begin inline asm
	addc.cc.u32 %r31384, %r23827, %r24464;
	// end inline asm
	// begin inline asm
	addc.u32 %r31385, %r23831, %r24467;
	// end inline asm
	setp.gt.u32 	%p557, %r31385, %r264;
	@%p557 bra 	$L__BB1_153;
	setp.lt.u32 	%p558, %r31385, %r264;
	@%p558 bra 	$L__BB1_154;
	setp.gt.u32 	%p559, %r31384, %r260;
	@%p559 bra 	$L__BB1_153;
	setp.lt.u32 	%p560, %r31384, %r260;
	@%p560 bra 	$L__BB1_154;
	setp.gt.u32 	%p561, %r31383, %r263;
	@%p561 bra 	$L__BB1_153;
	setp.lt.u32 	%p562, %r31383, %r263;
	@%p562 bra 	$L__BB1_154;
	setp.gt.u32 	%p563, %r31382, %r259;
	@%p563 bra 	$L__BB1_153;
	setp.lt.u32 	%p564, %r31382, %r259;
	@%p564 bra 	$L__BB1_154;
	setp.gt.u32 	%p565, %r31381, %r262;
	@%p565 bra 	$L__BB1_153;
	setp.lt.u32 	%p566, %r31381, %r262;
	@%p566 bra 	$L__BB1_154;
	setp.gt.u32 	%p567, %r31380, %r258;
	@%p567 bra 	$L__BB1_153;
	setp.lt.u32 	%p568, %r31380, %r258;
	@%p568 bra 	$L__BB1_154;
	setp.gt.u32 	%p569, %r31379, %r261;
	@%p569 bra 	$L__BB1_153;
	setp.lt.u32 	%p570, %r31379, %r261;
	setp.lt.u32 	%p571, %r31378, %r257;
	or.pred  	%p572, %p570, %p571;
	@%p572 bra 	$L__BB1_154;
$L__BB1_153:
	// begin inline asm
	sub.cc.u32 %r31378, %r31378, %r257;
subc.cc.u32 %r31379, %r31379, %r261;
subc.cc.u32 %r31380, %r31380, %r258;
subc.cc.u32 %r31381, %r31381, %r262;
subc.cc.u32 %r31382, %r31382, %r259;
subc.cc.u32 %r31383, %r31383, %r263;
subc.cc.u32 %r31384, %r31384, %r260;
subc.u32 %r31385, %r31385, %r264;

	// end inline asm
$L__BB1_154:
	mov.b32 	%r25694, 0;
	// begin inline asm
	mad.lo.cc.u32 %r24518, %r31378, %r31379, %r25694;
	// end inline asm
	// begin inline asm
	madc.hi.cc.u32 %r24522, %r31378, %r31379, %r25694;
	// end inline asm
	// begin inline asm
	madc.lo.cc.u32 %r24526, %r31378, %r31381, %r25694;
	// end inline asm
	// begin inline asm
	madc.hi.cc.u32 %r24530, %r31378, %r31381, %r25694;
	// end inline asm
	// begin inline asm
	madc.lo.cc.u32 %r24534, %r31378, %r31383, %r25694;
	// end inline asm
	// begin inline asm
	madc.hi.cc.u32 %r24538, %r31378, %r31383, %r25694;
	// end inline asm
	// begin inline asm
	madc.lo.cc.u32 %r24542, %r31378, %r31385, %r25694;
	// end inline asm
	// begin inline asm
	madc.hi.cc.u32 %r24546, %r31378, %r31385, %r25694;
	// end inline asm
	// begin inline asm
	mad.lo.cc.u32 %r24550, %r31379, %r31378, %r24518;
	// end inline asm
	// begin inline asm
	madc.hi.cc.u32 %r24554, %r31379, %r31378, %r24522;
	// end inline asm
	// begin inline asm
	madc.lo.cc.u32 %r24558, %r31379, %r31380, %r24526;
	// end inline asm
	// begin inline asm
	madc.hi.cc.u32 %r24562, %r31379, %r31380, %r24530;
	// end inline asm
	// begin inline asm
	madc.lo.cc.u32 %r24566, %r31379, %r31382, %r24534;
	// end inline asm
	// begin inline asm
	madc.hi.cc.u32 %r24570, %r31379, %r31382, %r24538;
	// end inline asm
	// begin inline asm
	madc.lo.cc.u32 %r24574, %r31379, %r31384, %r24542;
	// end inline asm
	// begin inline asm
	madc.hi.cc.u32 %r24578, %r31379, %r31384, %r24546;
	// end inline asm
	// begin inline asm
	addc.cc.u32 %r24582, %r25694, %r25694;
	// end inline asm
	// begin inline asm
	mad.lo.cc.u32 %r24585, %r31380, %r31379, %r24558;
	// end inline asm
	// begin inline asm
	madc.hi.cc.u32 %r24589, %r31380, %r31379, %r24562;
	// end inline asm
	// begin inline asm
	madc.lo.cc.u32 %r24593, %r31380, %r31381, %r24566;
	// end inline asm
	// begin inline asm
	madc.hi.cc.u32 %r24597, %r31380, %r31381, %r24570;
	// end inline asm
	// begin inline asm
	madc.lo.cc.u32 %r24601, %r31380, %r31383, %r24574;
	// end inline asm
	// begin inline asm
	madc.hi.cc.u32 %r24605, %r31380, %r31383, %r24578;
	// end inline asm
	// begin inline asm
	madc.lo.cc.u32 %r24609, %r31380, %r31385, %r24582;
	// end inline asm
	// begin inline asm
	madc.hi.cc.u32 %r24613, %r31380, %r31385, %r25694;
	// end inline asm
	// begin inline asm
	mad.lo.cc.u32 %r24617, %r31381, %r31378, %r24585;
	// end inline asm
	// begin inline asm
	madc.hi.cc.u32 %r24621, %r31381, %r31378, %r24589;
	// end inline asm
	// begin inline asm
	madc.lo.cc.u32 %r24625, %r31381, %r31380, %r24593;
	// end inline asm
	// begin inline asm
	madc.hi.cc.u32 %r24629, %r31381, %r31380, %r24597;
	// end inline asm
	// begin inline asm
	madc.lo.cc.u32 %r24633, %r31381, %r31382, %r24601;
	// end inline asm
	// begin inline asm
	madc.hi.cc.u32 %r24637, %r31381, %r31382, %r24605;
	// end inline asm
	// begin inline asm
	madc.lo.cc.u32 %r24641, %r31381, %r31384, %r24609;
	// end inline asm
	// begin inline asm
	madc.hi.cc.u32 %r24645, %r31381, %r31384, %r24613;
	// end inline asm
	// begin inline asm
	addc.cc.u32 %r24649, %r25694, %r25694;
	// end inline asm
	// begin inline asm
	mad.lo.cc.u32 %r24652, %r31382, %r31379, %r24625;
	// end inline asm
	// begin inline asm
	madc.hi.cc.u32 %r24656, %r31382, %r31379, %r24629;
	// end inline asm
	// begin inline asm
	madc.lo.cc.u32 %r24660, %r31382, %r31381, %r24633;
	// end inline asm
	// begin inline asm
	madc.hi.cc.u32 %r24664, %r31382, %r31381, %r24637;
	// end inline asm
	// begin inline asm
	madc.lo.cc.u32 %r24668, %r31382, %r31383, %r24641;
	// end inline asm
	// begin inline asm
	madc.hi.cc.u32 %r24672, %r31382, %r31383, %r24645;
	// end inline asm
	// begin inline asm
	madc.lo.cc.u32 %r24676, %r31382, %r31385, %r24649;
	// end inline asm
	// begin inline asm
	madc.hi.cc.u32 %r24680, %r31382, %r31385, %r25694;
	// end inline asm
	// begin inline asm
	mad.lo.cc.u32 %r24684, %r31383, %r31378, %r24652;
	// end inline asm
	// begin inline asm
	madc.hi.cc.u32 %r24688, %r31383, %r31378, %r24656;
	// end inline asm
	// begin inline asm
	madc.lo.cc.u32 %r24692, %r31383, %r31380, %r24660;
	// end inline asm
	// begin inline asm
	madc.hi.cc.u32 %r24696, %r31383, %r31380, %r24664;
	// end inline asm
	// begin inline asm
	madc.lo.cc.u32 %r24700, %r31383, %r31382, %r24668;
	// end inline asm
	// begin inline asm
	madc.hi.cc.u32 %r24704, %r31383, %r31382, %r24672;
	// end inline asm
	// begin inline asm
	madc.lo.cc.u32 %r24708, %r31383, %r31384, %r24676;
	// end inline asm
	// begin inline asm
	madc.hi.cc.u32 %r24712, %r31383, %r31384, %r24680;
	// end inline asm
	// begin inline asm
	addc.cc.u32 %r24716, %r25694, %r25694;
	// end inline asm
	// begin inline asm
	mad.lo.cc.u32 %r24719, %r31384, %r31379, %r24692;
	// end inline asm
	// begin inline asm
	madc.hi.cc.u32 %r24723, %r31384, %r31379, %r24696;
	// end inline asm
	// begin inline asm
	madc.lo.cc.u32 %r24727, %r31384, %r31381, %r24700;
	// end inline asm
	// begin inline asm
	madc.hi.cc.u32 %r24731, %r31384, %r31381, %r24704;
	// end inline asm
	// begin inline asm
	madc.lo.cc.u32 %r24735, %r31384, %r31383, %r24708;
	// end inline asm
	// begin inline asm
	madc.hi.cc.u32 %r24739, %r31384, %r31383, %r24712;
	// end inline asm
	// begin inline asm
	madc.lo.cc.u32 %r24743, %r31384, %r31385, %r24716;
	// end inline asm
	// begin inline asm
	madc.hi.cc.u32 %r24747, %r31384, %r31385, %r25694;
	// end inline asm
	// begin inline asm
	mad.lo.cc.u32 %r24751, %r31385, %r31378, %r24719;
	// end inline asm
	// begin inline asm
	madc.hi.cc.u32 %r24755, %r31385, %r31378, %r24723;
	// end inline asm
	// begin inline asm
	madc.lo.cc.u32 %r24759, %r31385, %r31380, %r24727;
	// end inline asm
	// begin inline asm
	madc.hi.cc.u32 %r24763, %r31385, %r31380, %r24731;
	// end inline asm
	// begin inline asm
	madc.lo.cc.u32 %r24767, %r31385, %r31382, %r24735;
	// end inline asm
	// begin inline asm
	madc.hi.cc.u32 %r24771, %r31385, %r31382, %r24739;
	// end inline asm
	// begin inline asm
	madc.lo.cc.u32 %r24775, %r31385, %r31384, %r24743;
	// end inline asm
	// begin inline asm
	madc.hi.cc.u32 %r24779, %r31385, %r31384, %r24747;
	// end inline asm
	// begin inline asm
	addc.cc.u32 %r24783, %r25694, %r25694;
	// end inline asm
	// begin inline asm
	mad.lo.cc.u32 %r24786, %r31378, %r31378, %r25694;
	// end inline asm
	// begin inline asm
	madc.hi.cc.u32 %r24790, %r31378, %r31378, %r24550;
	// end inline asm
	// begin inline asm
	madc.lo.cc.u32 %r24794, %r31378, %r31380, %r24554;
	// end inline asm
	// begin inline asm
	madc.hi.cc.u32 %r24798, %r31378, %r31380, %r24617;
	// end inline asm
	// begin inline asm
	madc.lo.cc.u32 %r24802, %r31378, %r31382, %r24621;
	// end inline asm
	// begin inline asm
	madc.hi.cc.u32 %r24806, %r31378, %r31382, %r24684;
	// end inline asm
	// begin inline asm
	madc.lo.cc.u32 %r24810, %r31378, %r31384, %r24688;
	// end inline asm
	// begin inline asm
	madc.hi.cc.u32 %r24814, %r31378, %r31384, %r24751;
	// end inline asm
	// begin inline asm
	addc.cc.u32 %r24818, %r24755, %r25694;
	// end inline asm
	// begin inline asm
	addc.cc.u32 %r24821, %r24759, %r25694;
	// end inline asm
	// begin inline asm
	addc.cc.u32 %r24824, %r25694, %r25694;
	// end inline asm
	// begin inline asm
	mad.lo.cc.u32 %r24827, %r31379, %r31379, %r24794;
	// end inline asm
	// begin inline asm
	madc.hi.cc.u32 %r24831, %r31379, %r31379, %r24798;
	// end inline asm
	// begin inline asm
	madc.lo.cc.u32 %r24835, %r31379, %r31381, %r24802;
	// end inline asm
	// begin inline asm
	madc.hi.cc.u32 %r24839, %r31379, %r31381, %r24806;
	// end inline asm
	// begin inline asm
	madc.lo.cc.u32 %r24843, %r31379, %r31383, %r24810;
	// end inline asm
	// begin inline asm
	madc.hi.cc.u32 %r24847, %r31379, %r31383, %r24814;
	// end inline asm
	// begin inline asm
	madc.lo.cc.u32 %r24851, %r31379, %r31385, %r24818;
	// end inline asm
	// begin inline asm
	madc.hi.cc.u32 %r24855, %r31379, %r31385, %r24821;
	// end inline asm
	// begin inline asm
	addc.cc.u32 %r24859, %r24824, %r25694;
	// end inline asm
	// begin inline asm
	mad.lo.cc.u32 %r24862, %r31380, %r31378, %r24827;
	// end inline asm
	// begin inline asm
	madc.hi.cc.u32 %r24866, %r31380, %r31378, %r24831;
	// end inline asm
	// begin inline asm
	madc.lo.cc.u32 %r24870, %r31380, %r31380, %r24835;
	// end inline asm
	// begin inline asm
	madc.hi.cc.u32 %r24874, %r31380, %r31380, %r24839;
	// end inline asm
	// begin inline asm
	madc.lo.cc.u32 %r24878, %r31380, %r31382, %r24843;
	// end inline asm
	// begin inline asm
	madc.hi.cc.u32 %r24882, %r31380, %r31382, %r24847;
	// end inline asm
	// begin inline asm
	madc.lo.cc.u32 %r24886, %r31380, %r31384, %r24851;
	// end inline asm
	// begin inline asm
	madc.hi.cc.u32 %r24890, %r31380, %r31384, %r24855;
	// end inline asm
	// begin inline asm
	addc.cc.u32 %r24894, %r24763, %r24859;
	// end inline asm
	// begin inline asm
	addc.cc.u32 %r24897, %r24767, %r25694;
	// end inline asm
	// begin inline asm
	addc.cc.u32 %r24900, %r25694, %r25694;
	// end inline asm
	// begin inline asm
	mad.lo.cc.u32 %r24903, %r31381, %r31379, %r24870;
	// end inline asm
	// begin inline asm
	madc.hi.cc.u32 %r24907, %r31381, %r31379, %r24874;
	// end inline asm
	// begin inline asm
	madc.lo.cc.u32 %r24911, %r31381, %r31381, %r24878;
	// end inline asm
	// begin inline asm
	madc.hi.cc.u32 %r24915, %r31381, %r31381, %r24882;
	// end inline asm
	// begin inline asm
	madc.lo.cc.u32 %r24919, %r31381, %r31383, %r24886;
	// end inline asm
	// begin inline asm
	madc.hi.cc.u32 %r24923, %r31381, %r31383, %r24890;
	// end inline asm
	// begin inline asm
	madc.lo.cc.u32 %r24927, %r31381, %r31385, %r24894;
	// end inline asm
	// begin inline asm
	madc.hi.cc.u32 %r24931, %r31381, %r31385, %r24897;
	// end inline asm
	// begin inline asm
	addc.cc.u32 %r24935, %r24900, %r25694;
	// end inline asm
	// begin inline asm
	mad.lo.cc.u32 %r24938, %r31382, %r31378, %r24903;
	// end inline asm
	// begin inline asm
	madc.hi.cc.u32 %r24942, %r31382, %r31378, %r24907;
	// end inline asm
	// begin inline asm
	madc.lo.cc.u32 %r24946, %r31382, %r31380, %r24911;
	// end inline asm
	// begin inline asm
	madc.hi.cc.u32 %r24950, %r31382, %r31380, %r24915;
	// end inline asm
	// begin inline asm
	madc.lo.cc.u32 %r24954, %r31382, %r31382, %r24919;
	// end inline asm
	// begin inline asm
	madc.hi.cc.u32 %r24958, %r31382, %r31382, %r24923;
	// end inline asm
	// begin inline asm
	madc.lo.cc.u32 %r24962, %r31382, %r31384, %r24927;
	// end inline asm
	// begin inline asm
	madc.hi.cc.u32 %r24966, %r31382, %r31384, %r24931;
	// end inline asm
	// begin inline asm
	addc.cc.u32 %r24970, %r24771, %r24935;
	// end inline asm
	// begin inline asm
	addc.cc.u32 %r24973, %r24775, %r25694;
	// end inline asm
	// begin inline asm
	addc.cc.u32 %r24976, %r25694, %r25694;
	// end inline asm
	// begin inline asm
	mad.lo.cc.u32 %r24979, %r31383, %r31379, %r24946;
	// end inline asm
	// begin inline asm
	madc.hi.cc.u32 %r24983, %r31383, %r31379, %r24950;
	// end inline asm
	// begin inline asm
	madc.lo.cc.u32 %r24987, %r31383, %r31381, %r24954;
	// end inline asm
	// begin inline asm
	madc.hi.cc.u32 %r24991, %r31383, %r31381, %r24958;
	// end inline asm
	// begin inline asm
	madc.lo.cc.u32 %r24995, %r31383, %r31383, %r24962;
	// end inline asm
	// begin inline asm
	madc.hi.cc.u32 %r24999, %r31383, %r31383, %r24966;
	// end inline asm
	// begin inline asm
	madc.lo.cc.u32 %r25003, %r31383, %r31385, %r24970;
	// end inline asm
	// begin inline asm
	madc.hi.cc.u32 %r25007, %r31383, %r31385, %r24973;
	// end inline asm
	// begin inline asm
	addc.cc.u32 %r25011, %r24976, %r25694;
	// end inline asm
	// begin inline asm
	mad.lo.cc.u32 %r25014, %r31384, %r31378, %r24979;
	// end inline asm
	// begin inline asm
	madc.hi.cc.u32 %r25018, %r31384, %r31378, %r24983;
	// end inline asm
	// begin inline asm
	madc.lo.cc.u32 %r25022, %r31384, %r31380, %r24987;
	// end inline asm
	// begin inline asm
	madc.hi.cc.u32 %r25026, %r31384, %r31380, %r24991;
	// end inline asm
	// begin inline asm
	madc.lo.cc.u32 %r25030, %r31384, %r31382, %r24995;
	// end inline asm
	// begin inline asm
	madc.hi.cc.u32 %r25034, %r31384, %r31382, %r24999;
	// end inline asm
	// begin inline asm
	madc.lo.cc.u32 %r25038, %r31384, %r31384, %r25003;
	// end inline asm
	// begin inline asm
	madc.hi.cc.u32 %r25042, %r31384, %r31384, %r25007;
	// end inline asm
	// begin inline asm
	addc.cc.u32 %r25046, %r24779, %r25011;
	// end inline asm
	// begin inline asm
	addc.cc.u32 %r25049, %r24783, %r25694;
	// end inline asm
	// begin inline asm
	addc.cc.u32 %r25052, %r25694, %r25694;
	// end inline asm
	// begin inline asm
	mad.lo.cc.u32 %r25055, %r31385, %r31379, %r25022;
	// end inline asm
	// begin inline asm
	madc.hi.cc.u32 %r25059, %r31385, %r31379, %r25026;
	// end inline asm
	// begin inline asm
	madc.lo.cc.u32 %r25063, %r31385, %r31381, %r25030;
	// end inline asm
	// begin inline asm
	madc.hi.cc.u32 %r25067, %r31385, %r31381, %r25034;
	// end inline asm
	// begin inline asm
	madc.lo.cc.u32 %r25071, %r31385, %r31383, %r25038;
	// end inline asm
	// begin inline asm
	madc.hi.cc.u32 %r25075, %r31385, %r31383, %r25042;
	// end inline asm
	// begin inline asm
	madc.lo.cc.u32 %r25079, %r31385, %r31385, %r25046;
	// end inline asm
	// begin inline asm
	madc.hi.cc.u32 %r25083, %r31385, %r31385, %r25049;
	// end inline asm
	mov.b32 	%r25697, -1;
	// begin inline asm
	add.cc.u32 %r25087, %r25694, %r25697;
	// end inline asm
	// begin inline asm
	addc.cc.u32 %r25090, %r24786, %r25694;
	// end inline asm
	// begin inline asm
	addc.u32 %r25093, %r25694, %r25694;
	// end inline asm
	mul.lo.s32 	%r25160, %r25090, -460954743;
	// begin inline asm
	mad.lo.cc.u32 %r25096, %r25160, %r257, %r25090;
	// end inline asm
	// begin inline asm
	madc.hi.cc.u32 %r25100, %r25160, %r257, %r24790;
	// end inline asm
	// begin inline asm
	madc.lo.cc.u32 %r25104, %r25160, %r258, %r24862;
	// end inline asm
	// begin inline asm
	madc.hi.cc.u32 %r25108, %r25160, %r258, %r24866;
	// end inline asm
	// begin inline asm
	madc.lo.cc.u32 %r25112, %r25160, %r259, %r24938;
	// end inline asm
	// begin inline asm
	madc.hi.cc.u32 %r25116, %r25160, %r259, %r24942;
	// end inline asm
	// begin inline asm
	madc.lo.cc.u32 %r25120, %r25160, %r260, %r25014;
	// end inline asm
	// begin inline asm
	madc.hi.cc.u32 %r25124, %r25160, %r260, %r25018;
	// end inline asm
	// begin inline asm
	addc.cc.u32 %r25128, %r25694, %r25694;
	// end inline asm
	// begin inline asm
	mad.lo.cc.u32 %r25131, %r25160, %r261, %r25694;
	// end inline asm
	// begin inline asm
	madc.hi.cc.u32 %r25135, %r25160, %r261, %r25694;
	// end inline asm
	// begin inline asm
	madc.lo.cc.u32 %r25139, %r25160, %r262, %r25694;
	// end inline asm
	// begin inline asm
	madc.hi.cc.u32 %r25143, %r25160, %r262, %r25694;
	// end inline asm
	// begin inline asm
	madc.lo.cc.u32 %r25147, %r25160, %r263, %r25694;
	// end inline asm
	// begin inline asm
	madc.hi.cc.u32 %r25151, %r25160, %r263, %r25694;
	// end inline asm
	// begin inline asm
	madc.lo.cc.u32 %r25155, %r25160, %r264, %r25694;
	// end inline asm
	// begin inline asm
	madc.hi.cc.u32 %r25159, %r25160, %r264, %r25694;
	// end inline asm
	// begin inline asm
	add.cc.u32 %r25163, %r25093, %r25697;
	// end inline asm
	// begin inline asm
	addc.cc.u32 %r25166, %r25131, %r25100;
	// end inline asm
	// begin inline asm
	addc.u32 %r25169, %r25694, %r25694;
	// end inline asm
	mul.lo.s32 	%r25236, %r25166, -460954743;
	// begin inline asm
	mad.lo.cc.u32 %r25172, %r25236, %r257, %r25166;
	// end inline asm
	// begin inline asm
	madc.hi.cc.u32 %r25176, %r25236, %r257, %r25135;
	// end inline asm
	// begin inline asm
	madc.lo.cc.u32 %r25180, %r25236, %r258, %r25139;
	// end inline asm
	// begin inline asm
	madc.hi.cc.u32 %r25184, %r25236, %r258, %r25143;
	// end inline asm
	// begin inline asm
	madc.lo.cc.u32 %r25188, %r25236, %r259, %r25147;
	// end inline asm
	// begin inline asm
	madc.hi.cc.u32 %r25192, %r25236, %r259, %r25151;
	// end inline asm
	// begin inline asm
	madc.lo.cc.u32 %r25196, %r25236, %r260, %r25155;
	// end inline asm
	// begin inline asm
	madc.hi.cc.u32 %r25200, %r25236, %r260, %r25159;
	// end inline asm
	// begin inline asm
	addc.cc.u32 %r25204, %r25694, %r25694;
	// end inline asm
	// begin inline asm
	mad.lo.cc.u32 %r25207, %r25236, %r261, %r25104;
	// end inline asm
	// begin inline asm
	madc.hi.cc.u32 %r25211, %r25236, %r261, %r25108;
	// end inline asm
	// begin inline asm
	madc.lo.cc.u32 %r25215, %r25236, %r262, %r25112;
	// end inline asm
	// begin inline asm
	madc.hi.cc.u32 %r25219, %r25236, %r262, %r25116;
	// end inline asm
	// begin inline asm
	madc.lo.cc.u32 %r25223, %r25236, %r263, %r25120;
	// end inline asm
	// begin inline asm
	madc.hi.cc.u32 %r25227, %r25236, %r263, %r25124;
	// end inline asm
	// begin inline asm
	madc.lo.cc.u32 %r25231, %r25236, %r264, %r25128;
	// end inline asm
	// begin inline asm
	madc.hi.cc.u32 %r25235, %r25236, %r264, %r25694;
	// end inline asm
	// begin inline asm
	add.cc.u32 %r25239, %r25169, %r25697;
	// end inline asm
	// begin inline asm
	addc.cc.u32 %r25242, %r25207, %r25176;
	// end inline asm
	// begin inline asm
	addc.u32 %r25245, %r25694, %r25694;
	// end inline asm
	mul.lo.s32 	%r25312, %r25242, -460954743;
	// begin inline asm
	mad.lo.cc.u32 %r25248, %r25312, %r257, %r25242;
	// end inline asm
	// begin inline asm
	madc.hi.cc.u32 %r25252, %r25312, %r257, %r25211;
	// end inline asm
	// begin inline asm
	madc.lo.cc.u32 %r25256, %r25312, %r258, %r25215;
	// end inline asm
	// begin inline asm
	madc.hi.cc.u32 %r25260, %r25312, %r258, %r25219;
	// end inline asm
	// begin inline asm
	madc.lo.cc.u32 %r25264, %r25312, %r259, %r25223;
	// end inline asm
	// begin inline asm
	madc.hi.cc.u32 %r25268, %r25312, %r259, %r25227;
	// end inline asm
	// begin inline asm
	madc.lo.cc.u32 %r25272, %r25312, %r260, %r25231;
	// end inline asm
	// begin inline asm
	madc.hi.cc.u32 %r25276, %r25312, %r260, %r25235;
	// end inline asm
	// begin inline asm
	addc.cc.u32 %r25280, %r25694, %r25694;
	// end inline asm
	// begin inline asm
	mad.lo.cc.u32 %r25283, %r25312, %r261, %r25180;
	// end inline asm
	// begin inline asm
	madc.hi.cc.u32 %r25287, %r25312, %r261, %r25184;
	// end inline asm
	// begin inline asm
	madc.lo.cc.u32 %r25291, %r25312, %r262, %r25188;
	// end inline asm
	// begin inline asm
	madc.hi.cc.u32 %r25295, %r25312, %r262, %r25192;
	// end inline asm
	// begin inline asm
	madc.lo.cc.u32 %r25299, %r25312, %r263, %r25196;
	// end inline asm
	// begin inline asm
	madc.hi.cc.u32 %r25303, %r25312, %r263, %r25200;
	// end inline asm
	// begin inline asm
	madc.lo.cc.u32 %r25307, %r25312, %r264, %r25204;
	// end inline asm
	// begin inline asm
	madc.hi.cc.u32 %r25311, %r25312, %r264, %r25694;
	// end inline asm
	// begin inline asm
	add.cc.u32 %r25315, %r25245, %r25697;
	// end inline asm
	// begin inline asm
	addc.cc.u32 %r25318, %r25283, %r25252;
	// end inline asm
	// begin inline asm
	addc.u32 %r25321, %r25694, %r25694;
	// end inline asm
	mul.lo.s32 	%r25388, %r25318, -460954743;
	// begin inline asm
	mad.lo.cc.u32 %r25324, %r25388, %r257, %r25318;
	// end inline asm
	// begin inline asm
	madc.hi.cc.u32 %r25328, %r25388, %r257, %r25287;
	// end inline asm
	// begin inline asm
	madc.lo.cc.u32 %r25332, %r25388, %r258, %r25291;
	// end inline asm
	// begin inline asm
	madc.hi.cc.u32 %r25336, %r25388, %r258, %r25295;
	// end inline asm
	// begin inline asm
	madc.lo.cc.u32 %r25340, %r25388, %r259, %r25299;
	// end inline asm
	// begin inline asm
	madc.hi.cc.u32 %r25344, %r25388, %r259, %r25303;
	// end inline asm
	// begin inline asm
	madc.lo.cc.u32 %r25348, %r25388, %r260, %r25307;
	// end inline asm
	// begin inline asm
	madc.hi.cc.u32 %r25352, %r25388, %r260, %r25311;
	// end inline asm
	// begin inline asm
	addc.cc.u32 %r25356, %r25694, %r25694;
	// end inline asm
	// begin inline asm
	mad.lo.cc.u32 %r25359, %r25388, %r261, %r25256;
	// end inline asm
	// begin inline asm
	madc.hi.cc.u32 %r25363, %r25388, %r261, %r25260;
	// end inline asm
	// begin inline asm
	madc.lo.cc.u32 %r25367, %r25388, %r262, %r25264;
	// end inline asm
	// begin inline asm
	madc.hi.cc.u32 %r25371, %r25388, %r262, %r25268;
	// end inline asm
	// begin inline asm
	madc.lo.cc.u32 %r25375, %r25388, %r263, %r25272;
	// end inline asm
	// begin inline asm
	madc.hi.cc.u32 %r25379, %r25388, %r263, %r25276;
	// end inline asm
	// begin inline asm
	madc.lo.cc.u32 %r25383, %r25388, %r264, %r25280;
	// end inline asm
	// begin inline asm
	madc.hi.cc.u32 %r25387, %r25388, %r264, %r25694;
	// end inline asm
	// begin inline asm
	add.cc.u32 %r25391, %r25321, %r25697;
	// end inline asm
	// begin inline asm
	addc.cc.u32 %r25394, %r25359, %r25328;
	// end inline asm
	// begin inline asm
	addc.u32 %r25397, %r25694, %r25694;
	// end inline asm
	mul.lo.s32 	%r25464, %r25394, -460954743;
	// begin inline asm
	mad.lo.cc.u32 %r25400, %r25464, %r257, %r25394;
	// end inline asm
	// begin inline asm
	madc.hi.cc.u32 %r25404, %r25464, %r257, %r25363;
	// end inline asm
	// begin inline asm
	madc.lo.cc.u32 %r25408, %r25464, %r258, %r25367;
	// end inline asm
	// begin inline asm
	madc.hi.cc.u32 %r25412, %r25464, %r258, %r25371;
	// end inline asm
	// begin inline asm
	madc.lo.cc.u32 %r25416, %r25464, %r259, %r25375;
	// end inline asm
	// begin inline asm
	madc.hi.cc.u32 %r25420, %r25464, %r259, %r25379;
	// end inline asm
	// begin inline asm
	madc.lo.cc.u32 %r25424, %r25464, %r260, %r25383;
	// end inline asm
	// begin inline asm
	madc.hi.cc.u32 %r25428, %r25464, %r260, %r25387;
	// end inline asm
	// begin inline asm
	addc.cc.u32 %r25432, %r25694, %r25694;
	// end inline asm
	// begin inline asm
	mad.lo.cc.u32 %r25435, %r25464, %r261, %r25332;
	// end inline asm
	// begin inline asm
	madc.hi.cc.u32 %r25439, %r25464, %r261, %r25336;
	// end inline asm
	// begin inline asm
	madc.lo.cc.u32 %r25443, %r25464, %r262, %r25340;
	// end inline asm
	// begin inline asm
	madc.hi.cc.u32 %r25447, %r25464, %r262, %r25344;
	// end inline asm
	// begin inline asm
	madc.lo.cc.u32 %r25451, %r25464, %r263, %r25348;
	// end inline asm
	// begin inline asm
	madc.hi.cc.u32 %r25455, %r25464, %r263, %r25352;
	// end inline asm
	// begin inline asm
	madc.lo.cc.u32 %r25459, %r25464, %r264, %r25356;
	// end inline asm
	// begin inline asm
	madc.hi.cc.u32 %r25463, %r25464, %r264, %r25694;
	// end inline asm
	// begin inline asm
	add.cc.u32 %r25467, %r25397, %r25697;
	// end inline asm
	// begin inline asm
	addc.cc.u32 %r25470, %r25435, %r25404;
	// end inline asm
	// begin inline asm
	addc.u32 %r25473, %r25694, %r25694;
	// end inline asm
	mul.lo.s32 	%r25540, %r25470, -460954743;
	// begin inline asm
	mad.lo.cc.u32 %r25476, %r25540, %r257, %r25470;
	// end inline asm
	// begin inline asm
	madc.hi.cc.u32 %r25480, %r25540, %r257, %r25439;
	// end inline asm
	// begin inline asm
	madc.lo.cc.u32 %r25484, %r25540, %r258, %r25443;
	// end inline asm
	// begin inline asm
	madc.hi.cc.u32 %r25488, %r25540, %r258, %r25447;
	// end inline asm
	// begin inline asm
	madc.lo.cc.u32 %r25492, %r25540, %r259, %r25451;
	// end inline asm
	// begin inline asm
	madc.hi.cc.u32 %r25496, %r25540, %r259, %r25455;
	// end inline asm
	// begin inline asm
	madc.lo.cc.u32 %r25500, %r25540, %r260, %r25459;
	// end inline asm
	// begin inline asm
	madc.hi.cc.u32 %r25504, %r25540, %r260, %r25463;
	// end inline asm
	// begin inline asm
	addc.cc.u32 %r25508, %r25694, %r25694;
	// end inline asm
	// begin inline asm
	mad.lo.cc.u32 %r25511, %r25540, %r261, %r25408;
	// end inline asm
	// begin inline asm
	madc.hi.cc.u32 %r25515, %r25540, %r261, %r25412;
	// end inline asm
	// begin inline asm
	madc.lo.cc.u32 %r25519, %r25540, %r262, %r25416;
	// end inline asm
	// begin inline asm
	madc.hi.cc.u32 %r25523, %r25540, %r262, %r25420;
	// end inline asm
	// begin inline asm
	madc.lo.cc.u32 %r25527, %r25540, %r263, %r25424;
	// end inline asm
	// begin inline asm
	madc.hi.cc.u32 %r25531, %r25540, %r263, %r25428;
	// end inline asm
	// begin inline asm
	madc.lo.cc.u32 %r25535, %r25540, %r264, %r25432;
	// end inline asm
	// begin inline asm
	madc.hi.cc.u32 %r25539, %r25540, %r264, %r25694;
	// end inline asm
	// begin inline asm
	add.cc.u32 %r25543, %r25473, %r25697;
	// end inline asm
	// begin inline asm
	addc.cc.u32 %r25546, %r25511, %r25480;
	// end inline asm
	// begin inline asm
	addc.u32 %r25549, %r25694, %r25694;
	// end inline asm
	mul.lo.s32 	%r25616, %r25546, -460954743;
	// begin inline asm
	mad.lo.cc.u32 %r25552, %r25616, %r257, %r25546;
	// end inline asm
	// begin inline asm
	madc.hi.cc.u32 %r25556, %r25616, %r257, %r25515;
	// end inline asm
	// begin inline asm
	madc.lo.cc.u32 %r25560, %r25616, %r258, %r25519;
	// end inline asm
	// begin inline asm
	madc.hi.cc.u32 %r25564, %r25616, %r258, %r25523;
	// end inline asm
	// begin inline asm
	madc.lo.cc.u32 %r25568, %r25616, %r259, %r25527;
	// end inline asm
	// begin inline asm
	madc.hi.cc.u32 %r25572, %r25616, %r259, %r25531;
	// end inline asm
	// begin inline asm
	madc.lo.cc.u32 %r25576, %r25616, %r260, %r25535;
	// end inline asm
	// begin inline asm
	madc.hi.cc.u32 %r25580, %r25616, %r260, %r25539;
	// end inline asm
	// begin inline asm
	addc.cc.u32 %r25584, %r25694, %r25694;
	// end inline asm
	// begin inline asm
	mad.lo.cc.u32 %r25587, %r25616, %r261, %r25484;
	// end inline asm
	// begin inline asm
	madc.hi.cc.u32 %r25591, %r25616, %r261, %r25488;
	// end inline asm
	// begin inline asm
	madc.lo.cc.u32 %r25595, %r25616, %r262, %r25492;
	// end inline asm
	// begin inline asm
	madc.hi.cc.u32 %r25599, %r25616, %r262, %r25496;
	// end inline asm
	// begin inline asm
	madc.lo.cc.u32 %r25603, %r25616, %r263, %r25500;
	// end inline asm
	// begin inline asm
	madc.hi.cc.u32 %r25607, %r25616, %r263, %r25504;
	// end inline asm
	// begin inline asm
	madc.lo.cc.u32 %r25611, %r25616, %r264, %r25508;
	// end inline asm
	// begin inline asm
	madc.hi.cc.u32 %r25615, %r25616, %r264, %r25694;
	// end inline asm
	// begin inline asm
	add.cc.u32 %r25619, %r25549, %r25697;
	// end inline asm
	// begin inline asm
	addc.cc.u32 %r25622, %r25587, %r25556;
	// end inline asm
	// begin inline asm
	addc.u32 %r25625, %r25694, %r25694;
	// end inline asm
	mul.lo.s32 	%r25692, %r25622, -460954743;
	// begin inline asm
	mad.lo.cc.u32 %r25628, %r25692, %r257, %r25622;
	// end inline asm
	// begin inline asm
	madc.hi.cc.u32 %r25632, %r25692, %r257, %r25591;
	// end inline asm
	// begin inline asm
	madc.lo.cc.u32 %r25636, %r25692, %r258, %r25595;
	// end inline asm
	// begin inline asm
	madc.hi.cc.u32 %r25640, %r25692, %r258, %r25599;
	// end inline asm
	// begin inline asm
	madc.lo.cc.u32 %r25644, %r25692, %r259, %r25603;
	// end inline asm
	// begin inline asm
	madc.hi.cc.u32 %r25648, %r25692, %r259, %r25607;
	// end inline asm
	// begin inline asm
	madc.lo.cc.u32 %r25652, %r25692, %r260, %r25611;
	// end inline asm
	// begin inline asm
	madc.hi.cc.u32 %r25656, %r25692, %r260, %r25615;
	// end inline asm
	// begin inline asm
	addc.cc.u32 %r25660, %r25694, %r25694;
	// end inline asm
	// begin inline asm
	mad.lo.cc.u32 %r25663, %r25692, %r261, %r25560;
	// end inline asm
	// begin inline asm
	madc.hi.cc.u32 %r25667, %r25692, %r261, %r25564;
	// end inline asm
	// begin inline asm
	madc.lo.cc.u32 %r25671, %r25692, %r262, %r25568;
	// end inline asm
	// begin inline asm
	madc.hi.cc.u32 %r25675, %r25692, %r262, %r25572;
	// end inline asm
	// begin inline asm
	madc.lo.cc.u32 %r25679, %r25692, %r263, %r25576;
	// end inline asm
	// begin inline asm
	madc.hi.cc.u32 %r25683, %r25692, %r263, %r25580;
	// end inline asm
	// begin inline asm
	madc.lo.cc.u32 %r25687, %r25692, %r264, %r25584;
	// end inline asm
	// begin inline asm
	madc.hi.cc.u32 %r25691, %r25692, %r264, %r25694;
	// end inline asm
	// begin inline asm
	add.cc.u32 %r25695, %r25625, %r25697;
	// end inline asm
	// begin inline asm
	addc.cc.u32 %r25698, %r25663, %r25632;
	// end inline asm
	// begin inline asm
	addc.cc.u32 %r25701, %r25667, %r25636;
	// end inline asm
	// begin inline asm
	addc.cc.u32 %r25704, %r25671, %r25640;
	// end inline asm
	// begin inline asm
	addc.cc.u32 %r25707, %r25675, %r25644;
	// end inline asm
	// begin inline asm
	addc.cc.u32 %r25710, %r25679, %r25648;
	// end inline asm
	// begin inline asm
	addc.cc.u32 %r25713, %r25683, %r25652;
	// end inline asm
	// begin inline asm
	addc.cc.u32 %r25716, %r25687, %r25656;
	// end inline asm
	// begin inline asm
	addc.cc.u32 %r25719, %r25691, %r25660;
	// end inline asm
	// begin inline asm
	add.cc.u32 %r31386, %r25055, %r25698;
	// end inline asm
	// begin inline asm
	addc.cc.u32 %r31387, %r25059, %r25701;
	// end inline asm
	// begin inline asm
	addc.cc.u32 %r31388, %r25063, %r25704;
	// end inline asm
	// begin inline asm
	addc.cc.u32 %r31389, %r25067, %r25707;
	// end inline asm
	// begin inline asm
	addc.cc.u32 %r31390, %r25071, %r25710;
	// end inline asm
	// begin inline asm
	addc.cc.u32 %r31391, %r25075, %r25713;
	// end inline asm
	// begin inline asm
	addc.cc.u32 %r31392, %r25079, %r25716;
	// end inline asm
	// begin inline asm
	addc.u32 %r31393, %r25083, %r25719;
	// end inline asm
	setp.gt.u32 	%p573, %r31393, %r264;
	@%p573 bra 	$L__BB1_168;
	setp.lt.u32 	%p574, %r31393, %r264;
	@%p574 bra 	$L__BB1_169;
	setp.gt.u32 	%p575, %r31392, %r260;
	@%p575 bra 	$L__BB1_168;
	setp.lt.u32 	%p576, %r31392, %r260;
	@%p576 bra 	$L__BB1_169;
	setp.gt.u32 	%p577, %r31391, %r263;
	@%p577 bra 	$L__BB1_168;
	setp.lt.u32 	%p578, %r31391, %r263;
	@%p578 bra 	$L__BB1_169;
	setp.gt.u32 	%p579, %r31390, %r259;
	@%p579 bra 	$L__BB1_168;
	setp.lt.u32 	%p580, %r31390, %r259;
	@%p580 bra 	$L__BB1_169;
	setp.gt.u32 	%p581, %r31389, %r262;
	@%p581 bra 	$L__BB1_168;
	setp.lt.u32 	%p582, %r31389, %r262;
	@%p582 bra 	$L__BB1_169;
	setp.gt.u32 	%p583, %r31388, %r258;
	@%p583 bra 	$L__BB1_168;
	setp.lt.u32 	%p584, %r31388, %r258;
	@%p584 bra 	$L__BB1_169;
	setp.gt.u32 	%p585, %r31387, %r261;
	@%p585 bra 	$L__BB1_168;
	setp.lt.u32 	%p586, %r31387, %r261;
	setp.lt.u32 	%p587, %r31386, %r257;
	or.pred  	%p588, %p586, %p587;
	@%p588 bra 	$L__BB1_169;
$L__BB1_168:
	// begin inline asm
	sub.cc.u32 %r31386, %r31386, %r257;
subc.cc.u32 %r31387, %r31387, %r261;
subc.cc.u32 %r31388, %r31388, %r258;
subc.cc.u32 %r31389, %r31389, %r262;
subc.cc.u32 %r31390, %r31390, %r259;
subc.cc.u32 %r31391, %r31391, %r263;
subc.cc.u32 %r31392, %r31392, %r260;
subc.u32 %r31393, %r31393, %r264;

	// end inline asm
$L__BB1_169:
	// begin inline asm
	add.cc.u32 %r31394, %r31394, %r31378;
addc.cc.u32 %r31395, %r31395, %r31379;
addc.cc.u32 %r31396, %r31396, %r31380;
addc.cc.u32 %r31397, %r31397, %r31381;
addc.cc.u32 %r31398, %r31398, %r31382;
addc.cc.u32 %r31399, %r31399, %r31383;
addc.cc.u32 %r31400, %r31400, %r31384;
addc.u32 %r31401, %r31401, %r31385;

	// end inline asm
	setp.gt.u32 	%p589, %r31401, %r264;
	@%p589 bra 	$L__BB1_183;
	setp.lt.u32 	%p590, %r31401, %r264;
	@%p590 bra 	$L__BB1_184;
	setp.gt.u32 	%p591, %r31400, %r260;
	@%p591 bra 	$L__BB1_183;
	setp.lt.u32 	%p592, %r31400, %r260;
	@%p592 bra 	$L__BB1_184;
	setp.gt.u32 	%p593, %r31399, %r263;
	@%p593 bra 	$L__BB1_183;
	setp.lt.u32 	%p594, %r31399, %r263;
	@%p594 bra 	$L__BB1_184;
	setp.gt.u32 	%p595, %r31398, %r259;
	@%p595 bra 	$L__BB1_183;
	setp.lt.u32 	%p596, %r31398, %r259;
	@%p596 bra 	$L__BB1_184;
	setp.gt.u32 	%p597, %r31397, %r262;
	@%p597 bra 	$L__BB1_183;
	setp.lt.u32 	%p598, %r31397, %r262;
	@%p598 bra 	$L__BB1_184;
	setp.gt.u32 	%p599, %r31396, %r258;
	@%p599 bra 	$L__BB1_183;
	setp.lt.u32 	%p600, %r31396, %r258;
	@%p600 bra 	$L__BB1_184;
	setp.gt.u32 	%p601, %r31395, %r261;
	@%p601 bra 	$L__BB1_183;
	setp.lt.u32 	%p602, %r31395, %r261;
	setp.lt.u32 	%p603, %r31394, %r257;
	or.pred  	%p604, %p602, %p603;
	@%p604 bra 	$L__BB1_184;
$L__BB1_183:
	// begin inline asm
	sub.cc.u32 %r31394, %r31394, %r257;
subc.cc.u32 %r31395, %r31395, %r261;
subc.cc.u32 %r31396, %r31396, %r258;
subc.cc.u32 %r31397, %r31397, %r262;
subc.cc.u32 %r31398, %r31398, %r259;
subc.cc.u32 %r31399, %r31399, %r263;
subc.cc.u32 %r31400, %r31400, %r260;
subc.u32 %r31401, %r31401, %r264;

	// end inline asm
$L__BB1_184:
	mov.b32 	%r26994, 0;
	// begin inline asm
	mad.lo.cc.u32 %r25818, %r31394, %r31395, %r26994;
	// end inline asm
	// begin inline asm
	madc.hi.cc.u32 %r25822, %r31394, %r31395, %r26994;
	// end inline asm
	// begin inline asm
	madc.lo.cc.u32 %r25826, %r31394, %r31397, %r26994;
	// end inline asm
	// begin inline asm
	madc.hi.cc.u32 %r25830, %r31394, %r31397, %r26994;
	// end inline asm
	// begin inline asm
	madc.lo.cc.u32 %r25834, %r31394, %r31399, %r26994;
	// end inline asm
	// begin inline asm
	madc.hi.cc.u32 %r25838, %r31394, %r31399, %r26994;
	// end inline asm
	// begin inline asm
	madc.lo.cc.u32 %r25842, %r31394, %r31401, %r26994;
	// end inline asm
	// begin inline asm
	madc.hi.cc.u32 %r25846, %r31394, %r31401, %r26994;
	// end inline asm
	// begin inline asm
	mad.lo.cc.u32 %r25850, %r31395, %r31394, %r25818;
	// end inline asm
	// begin inline asm
	madc.hi.cc.u32 %r25854, %r31395, %r31394, %r25822;
	// end inline asm
	// begin inline asm
	madc.lo.cc.u32 %r25858, %r31395, %r31396, %r25826;
	// end inline asm
	// begin inline asm
	madc.hi.cc.u32 %r25862, %r31395, %r31396, %r25830;
	// end inline asm
	// begin inline asm
	madc.lo.cc.u32 %r25866, %r31395, %r31398, %r25834;
	// end inline asm
	// begin inline asm
	madc.hi.cc.u32 %r25870, %r31395, %r31398, %r25838;
	// end inline asm
	// begin inline asm
	madc.lo.cc.u32 %r25874, %r31395, %r31400, %r25842;
	// end inline asm
	// begin inline asm
	madc.hi.cc.u32 %r25878, %r31395, %r31400, %r25846;
	// end inline asm
	// begin inline asm
	addc.cc.u32 %r25882, %r26994, %r26994;
	// end inline asm
	// begin inline asm
	mad.lo.cc.u32 %r25885, %r31396, %r31395, %r25858;
	// end inline asm
	// begin inline asm
	madc.hi.cc.u32 %r25889, %r31396, %r31395, %r25862;
	// end inline asm
	// begin inline asm
	madc.lo.cc.u32 %r25893, %r31396, %r31397, %r25866;
	// end inline asm
	// begin inline asm
	madc.hi.cc.u32 %r25897, %r31396, %r31397, %r25870;
	// end inline asm
	// begin inline asm
	madc.lo.cc.u32 %r25901, %r31396, %r31399, %r25874;
	// end inline asm
	// begin inline asm
	madc.hi.cc.u32 %r25905, %r31396, %r31399, %r25878;
	// end inline asm
	// begin inline asm
	madc.lo.cc.u32 %r25909, %r31396, %r31401, %r25882;
	// end inline asm
	// begin inline asm
	madc.hi.cc.u32 %r25913, %r31396, %r31401, %r26994;
	// end inline asm
	// begin inline asm
	mad.lo.cc.u32 %r25917, %r31397, %r31394, %r25885;
	// end inline asm
	// begin inline asm
	madc.hi.cc.u32 %r25921, %r31397, %r31394, %r25889;
	// end inline asm
	// begin inline asm
	madc.lo.cc.u32 %r25925, %r31397, %r31396, %r25893;
	// end inline asm
	// begin inline asm
	madc.hi.cc.u32 %r25929, %r31397, %r31396, %r25897;
	// end inline asm
	// begin inline asm
	madc.lo.cc.u32 %r25933, %r31397, %r31398, %r25901;
	// end inline asm
	// begin inline asm
	madc.hi.cc.u32 %r25937, %r31397, %r31398, %r25905;
	// end inline asm
	// begin inline asm
	madc.lo.cc.u32 %r25941, %r31397, %r31400, %r25909;
	// end inline asm
	// begin inline asm
	madc.hi.cc.u32 %r25945, %r31397, %r31400, %r25913;
	// end inline asm
	// begin inline asm
	addc.cc.u32 %r25949, %r26994, %r26994;
	// end inline asm
	// begin inline asm
	mad.lo.cc.u32 %r25952, %r31398, %r31395, %r25925;
	// end inline asm
	// begin inline asm
	madc.hi.cc.u32 %r25956, %r31398, %r31395, %r25929;
	// end inline asm
	// begin inline asm
	madc.lo.cc.u32 %r25960, %r31398, %r31397, %r25933;
	// end inline asm
	// begin inline asm
	madc.hi.cc.u32 %r25964, %r31398, %r31397, %r25937;
	// end inline asm
	// begin inline asm
	madc.lo.cc.u32 %r25968, %r31398, %r31399, %r25941;
	// end inline asm
	// begin inline asm
	madc.hi.cc.u32 %r25972, %r31398, %r31399, %r25945;
	// end inline asm
	// begin inline asm
	madc.lo.cc.u32 %r25976, %r31398, %r31401, %r25949;
	// end inline asm
	// begin inline asm
	madc.hi.cc.u32 %r25980, %r31398, %r31401, %r26994;
	// end inline asm
	// begin inline asm
	mad.lo.cc.u32 %r25984, %r31399, %r31394, %r25952;
	// end inline asm
	// begin inline asm
	madc.hi.cc.u32 %r25988, %r31399, %r31394, %r25956;
	// end inline asm
	// begin inline asm
	madc.lo.cc.u32 %r25992, %r31399, %r31396, %r25960;
	// end inline asm
	// begin inline asm
	madc.hi.cc.u32 %r25996, %r31399, %r31396, %r25964;
	// end inline asm
	// begin inline asm
	madc.lo.cc.u32 %r26000, %r31399, %r31398, %r25968;
	// end inline asm
	// begin inline asm
	madc.hi.cc.u32 %r26004, %r31399, %r31398, %r25972;
	// end inline asm
	// begin inline asm
	madc.lo.cc.u32 %r26008, %r31399, %r31400, %r25976;
	// end inline asm
	// begin inline asm
	madc.hi.cc.u32 %r26012, %r31399, %r31400, %r25980;
	// end inline asm
	// begin inline asm
	addc.cc.u32 %r26016, %r26994, %r26994;
	// end inline asm
	// begin inline asm
	mad.lo.cc.u32 %r26019, %r31400, %r31395, %r25992;
	// end inline asm
	// begin inline asm
	madc.hi.cc.u32 %r26023, %r31400, %r31395, %r25996;
	// end inline asm
	// begin inline asm
	madc.lo.cc.u32 %r26027, %r31400, %r31397, %r26000;
	// end inline asm
	// begin inline asm
	madc.hi.cc.u32 %r26031, %r31400, %r31397, %r26004;
	// end inline asm
	// begin inline asm
	madc.lo.cc.u32 %r26035, %r31400, %r31399, %r26008;
	// end inline asm
	// begin inline asm
	madc.hi.cc.u32 %r26039, %r31400, %r31399, %r26012;
	// end inline asm
	// begin inline asm
	madc.lo.cc.u32 %r26043, %r31400, %r31401, %r26016;
	// end inline asm
	// begin inline asm
	madc.hi.cc.u32 %r26047, %r31400, %r31401, %r26994;
	// end inline asm
	// begin inline asm
	mad.lo.cc.u32 %r26051, %r31401, %r31394, %r26019;
	// end inline asm
	// begin inline asm
	madc.hi.cc.u32 %r26055, %r31401, %r31394, %r26023;
	// end inline asm
	// begin inline asm
	madc.lo.cc.u32 %r26059, %r31401, %r31396, %r26027;
	// end inline asm
	// begin inline asm
	madc.hi.cc.u32 %r26063, %r31401, %r31396, %r26031;
	// end inline asm
	// begin inline asm
	madc.lo.cc.u32 %r26067, %r31401, %r31398, %r26035;
	// end inline asm
	// begin inline asm
	madc.hi.cc.u32 %r26071, %r31401, %r31398, %r26039;
	// end inline asm
	// begin inline asm
	madc.lo.cc.u32 %r26075, %r31401, %r31400, %r26043;
	// end inline asm
	// begin inline asm
	madc.hi.cc.u32 %r26079, %r31401, %r31400, %r26047;
	// end inline asm
	// begin inline asm
	addc.cc.u32 %r26083, %r26994, %r26994;
	// end inline asm
	// begin inline asm
	mad.lo.cc.u32 %r26086, %r31394, %r31394, %r26994;
	// end inline asm
	// begin inline asm
	madc.hi.cc.u32 %r26090, %r31394, %r31394, %r25850;
	// end inline asm
	// begin inline asm
	madc.lo.cc.u32 %r26094, %r31394, %r31396, %r25854;
	// end inline asm
	// begin inline asm
	madc.hi.cc.u32 %r26098, %r31394, %r31396, %r25917;
	// end inline asm
	// begin inline asm
	madc.lo.cc.u32 %r26102, %r31394, %r31398, %r25921;
	// end inline asm
	// begin inline asm
	madc.hi.cc.u32 %r26106, %r31394, %r31398, %r25984;
	// end inline asm
	// begin inline asm
	madc.lo.cc.u32 %r26110, %r31394, %r31400, %r25988;
	// end inline asm
	// begin inline asm
	madc.hi.cc.u32 %r26114, %r31394, %r31400, %r26051;
	// end inline asm
	// begin inline asm
	addc.cc.u32 %r26118, %r26055, %r26994;
	// end inline asm
	// begin inline asm
	addc.cc.u32 %r26121, %r26059, %r26994;
	// end inline asm
	// begin inline asm
	addc.cc.u32 %r26124, %r26994, %r26994;
	// end inline asm
	// begin inline asm
	mad.lo.cc.u32 %r26127, %r31395, %r31395, %r26094;
	// end inline asm
	// begin inline asm
	madc.hi.cc.u32 %r26131, %r31395, %r31395, %r26098;
	// end inline asm
	// begin inline asm
	madc.lo.cc.u32 %r26135, %r31395, %r31397, %r26102;
	// end inline asm
	// begin inline asm
	madc.hi.cc.u32 %r26139, %r31395, %r31397, %r26106;
	// end inline asm
	// begin inline asm
	madc.lo.cc.u32 %r26143, %r31395, %r31399, %r26110;
	// end inline asm
	// begin inline asm
	madc.hi.cc.u32 %r26147, %r31395, %r31399, %r26114;
	// end inline asm
	// begin inline asm
	madc.lo.cc.u32 %r26151, %r31395, %r31401, %r26118;
	// end inline asm
	// begin inline asm
	madc.hi.cc.u32 %r26155, %r31395, %r31401, %r26121;
	// end inline asm
	// begin inline asm
	addc.cc.u32 %r26159, %r26124, %r26994;
	// end inline asm
	// begin inline asm
	mad.lo.cc.u32 %r26162, %r31396, %r31394, %r26127;
	// end inline asm
	// begin inline asm
	madc.hi.cc.u32 %r26166, %r31396, %r31394, %r26131;
	// end inline asm
	// begin inline asm
	madc.lo.cc.u32 %r26170, %r31396, %r31396, %r26135;
	// end inline asm
	// begin inline asm
	madc.hi.cc.u32 %r26174, %r31396, %r31396, %r26139;
	// end inline asm
	// begin inline asm
	madc.lo.cc.u32 %r26178, %r31396, %r31398, %r26143;
	// end inline asm
	// begin inline asm
	madc.hi.cc.u32 %r26182, %r31396, %r31398, %r26147;
	// end inline asm
	// begin inline asm
	madc.lo.cc.u32 %r26186, %r31396, %r31400, %r26151;
	// end inline asm
	// begin inline asm
	madc.hi.cc.u32 %r26190, %r31396, %r31400, %r26155;
	// end inline asm
	// begin inline asm
	addc.cc.u32 %r26194, %r26063, %r26159;
	// end inline asm
	// begin inline asm
	addc.cc.u32 %r26197, %r26067, %r26994;
	// end inline asm
	// begin inline asm
	addc.cc.u32 %r26200, %r26994, %r26994;
	// end inline asm
	// begin inline asm
	mad.lo.cc.u32 %r26203, %r31397, %r31395, %r26170;
	// end inline asm
	// begin inline asm
	madc.hi.cc.u32 %r26207, %r31397, %r31395, %r26174;
	// end inline asm
	// begin inline asm
	madc.lo.cc.u32 %r26211, %r31397, %r31397, %r26178;
	// end inline asm
	// begin inline asm
	madc.hi.cc.u32 %r26215, %r31397, %r31397, %r26182;
	// end inline asm
	// begin inline asm
	madc.lo.cc.u32 %r26219, %r31397, %r31399, %r26186;
	// end inline asm
	// begin inline asm
	madc.hi.cc.u32 %r26223, %r31397, %r31399, %r26190;
	// end inline asm
	// begin inline asm
	madc.lo.cc.u32 %r26227, %r31397, %r31401, %r26194;
	// end inline asm
	// begin inline asm
	madc.hi.cc.u32 %r26231, %r31397, %r31401, %r26197;
	// end inline asm
	// begin inline asm
	addc.cc.u32 %r26235, %r26200, %r26994;
	// end inline asm
	// begin inline asm
	mad.lo.cc.u32 %r26238, %r31398, %r31394, %r26203;
	// end inline asm
	// begin inline asm
	madc.hi.cc.u32 %r26242, %r31398, %r31394, %r26207;
	// end inline asm
	// begin inline asm
	madc.lo.cc.u32 %r26246, %r31398, %r31396, %r26211;
	// end inline asm
	// begin inline asm
	madc.hi.cc.u32 %r26250, %r31398, %r31396, %r26215;
	// end inline asm
	// begin inline asm
	madc.lo.cc.u32 %r26254, %r31398, %r31398, %r26219;
	// end inline asm
	// begin inline asm
	madc.hi.cc.u32 %r26258, %r31398, %r31398, %r26223;
	// end inline asm
	// begin inline asm
	madc.lo.cc.u32 %r26262, %r31398, %r31400, %r26227;
	// end inline asm
	// begin inline asm
	madc.hi.cc.u32 %r26266, %r31398, %r31400, %r26231;
	// end inline asm
	// begin inline asm
	addc.cc.u32 %r26270, %r26071, %r26235;
	// end inline asm
	// begin inline asm
	addc.cc.u32 %r26273, %r26075, %r26994;
	// end inline asm
	// begin inline asm
	addc.cc.u32 %r26276, %r26994, %r26994;
	// end inline asm
	// begin inline asm
	mad.lo.cc.u32 %r26279, %r31399, %r31395, %r26246;
	// end inline asm
	// begin inline asm
	madc.hi.cc.u32 %r26283, %r31399, %r31395, %r26250;
	// end inline asm
	// begin inline asm
	madc.lo.cc.u32 %r26287, %r31399, %r31397, %r26254;
	// end inline asm
	// begin inline asm
	madc.hi.cc.u32 %r26291, %r31399, %r31397, %r26258;
	// end inline asm
	// begin inline asm
	madc.lo.cc.u32 %r26295, %r31399, %r31399, %r26262;
	// end inline asm
	// begin inline asm
	madc.hi.cc.u32 %r26299, %r31399, %r31399, %r26266;
	// end inline asm
	// begin inline asm
	madc.lo.cc.u32 %r26303, %r31399, %r31401, %r26270;
	// end inline asm
	// begin inline asm
	madc.hi.cc.u32 %r26307, %r31399, %r31401, %r26273;
	// end inline asm
	// begin inline asm
	addc.cc.u32 %r26311, %r26276, %r26994;
	// end inline asm
	// begin inline asm
	mad.lo.cc.u32 %r26314, %r31400, %r31394, %r26279;
	// end inline asm
	// begin inline asm
	madc.hi.cc.u32 %r26318, %r31400, %r31394, %r26283;
	// end inline asm
	// begin inline asm
	madc.lo.cc.u32 %r26322, %r31400, %r31396, %r26287;
	// end inline asm
	// begin inline asm
	madc.hi.cc.u32 %r26326, %r31400, %r31396, %r26291;
	// end inline asm
	// begin inline asm
	madc.lo.cc.u32 %r26330, %r31400, %r31398, %r26295;
	// end inline asm
	// begin inline asm
	madc.hi.cc.u32 %r26334, %r31400, %r31398, %r26299;
	// end inline asm
	// begin inline asm
	madc.lo.cc.u32 %r26338, %r31400, %r31400, %r26303;
	// end inline asm
	// begin inline asm
	madc.hi.cc.u32 %r26342, %r31400, %r31400, %r26307;
	// end inline asm
	// begin inline asm
	addc.cc.u32 %r26346, %r26079, %r26311;
	// end inline asm
	// begin inline asm
	addc.cc.u32 %r26349, %r26083, %r26994;
	// end inline asm
	// begin inline asm
	addc.cc.u32 %r26352, %r26994, %r26994;
	// end inline asm
	// begin inline asm
	mad.lo.cc.u32 %r26355, %r31401, %r31395, %r26322;
	// end inline asm
	// begin inline asm
	madc.hi.cc.u32 %r26359, %r31401, %r31395, %r26326;
	// end inline asm
	// begin inline asm
	madc.lo.cc.u32 %r26363, %r31401, %r31397, %r26330;
	// end inline asm
	// begin inline asm
	madc.hi.cc.u32 %r26367, %r31401, %r31397, %r26334;
	// end inline asm
	// begin inline asm
	madc.lo.cc.u32 %r26371, %r31401, %r31399, %r26338;
	// end inline asm
	// begin inline asm
	madc.hi.cc.u32 %r26375, %r31401, %r31399, %r26342;
	// end inline asm
	// begin inline asm
	madc.lo.cc.u32 %r26379, %r31401, %r31401, %r26346;
	// end inline asm
	// begin inline asm
	madc.hi.cc.u32 %r26383, %r31401, %r31401, %r26349;
	// end inline asm
	mov.b32 	%r26997, -1;
	// begin inline asm
	add.cc.u32 %r26387, %r26994, %r26997;
	// end inline asm
	// begin inline asm
	addc.cc.u32 %r26390, %r26086, %r26994;
	// end inline asm
	// begin inline asm
	addc.u32 %r26393, %r26994, %r26994;
	// end inline asm
	mul.lo.s32 	%r26460, %r26390, -460954743;
	// begin inline asm
	mad.lo.cc.u32 %r26396, %r26460, %r257, %r26390;
	// end inline asm
	// begin inline asm
	madc.hi.cc.u32 %r26400, %r26460, %r257, %r26090;
	// end inline asm
	// begin inline asm
	madc.lo.cc.u32 %r26404, %r26460, %r258, %r26162;
	// end inline asm
	// begin inline asm
	madc.hi.cc.u32 %r26408, %r26460, %r258, %r26166;
	// end inline asm
	// begin inline asm
	madc.lo.cc.u32 %r26412, %r26460, %r259, %r26238;
	// end inline asm
	// begin inline asm
	madc.hi.cc.u32 %r26416, %r26460, %r259, %r26242;
	// end inline asm
	// begin inline asm
	madc.lo.cc.u32 %r26420, %r26460, %r260, %r26314;
	// end inline asm
	// begin inline asm
	madc.hi.cc.u32 %r26424, %r26460, %r260, %r26318;
	// end inline asm
	// begin inline asm
	addc.cc.u32 %r26428, %r26994, %r26994;
	// end inline asm
	// begin inline asm
	mad.lo.cc.u32 %r26431, %r26460, %r261, %r26994;
	// end inline asm
	// begin inline asm
	madc.hi.cc.u32 %r26435, %r26460, %r261, %r26994;
	// end inline asm
	// begin inline asm
	madc.lo.cc.u32 %r26439, %r26460, %r262, %r26994;
	// end inline asm
	// begin inline asm
	madc.hi.cc.u32 %r26443, %r26460, %r262, %r26994;
	// end inline asm
	// begin inline asm
	madc.lo.cc.u32 %r26447, %r26460, %r263, %r26994;
	// end inline asm
	// begin inline asm
	madc.hi.cc.u32 %r26451, %r26460, %r263, %r26994;
	// end inline asm
	// begin inline asm
	madc.lo.cc.u32 %r26455, %r26460, %r264, %r26994;
	// end inline asm
	// begin inline asm
	madc.hi.cc.u32 %r26459, %r26460, %r264, %r26994;
	// end inline asm
	// begin inline asm
	add.cc.u32 %r26463, %r26393, %r26997;
	// end inline asm
	// begin inline asm
	addc.cc.u32 %r26466, %r26431, %r26400;
	// end inline asm
	// begin inline asm
	addc.u32 %r26469, %r26994, %r26994;
	// end inline asm
	mul.lo.s32 	%r26536, %r26466, -460954743;
	// begin inline asm
	mad.lo.cc.u32 %r26472, %r26536, %r257, %r26466;
	// end inline asm
	// begin inline asm
	madc.hi.cc.u32 %r26476, %r26536, %r257, %r26435;
	// end inline asm
	// begin inline asm
	madc.lo.cc.u32 %r26480, %r26536, %r258, %r26439;
	// end inline asm
	// begin inline asm
	madc.hi.cc.u32 %r26484, %r26536, %r258, %r26443;
	// end inline asm
	// begin inline asm
	madc.lo.cc.u32 %r26488, %r26536, %r259, %r26447;
	// end inline asm
	// begin inline asm
	madc.hi.cc.u32 %r26492, %r26536, %r259, %r26451;
	// end inline asm
	// begin inline asm
	madc.lo.cc.u32 %r26496, %r26536, %r260, %r26455;
	// end inline asm
	// begin inline asm
	madc.hi.cc.u32 %r26500, %r26536, %r260, %r26459;
	// end inline asm
	// begin inline asm
	addc.cc.u32 %r26504, %r26994, %r26994;
	// end inline asm
	// begin inline asm
	mad.lo.cc.u32 %r26507, %r26536, %r261, %r26404;
	// end inline asm
	// begin inline asm
	madc.hi.cc.u32 %r26511, %r26536, %r261, %r26408;
	// end inline asm
	// begin inline asm
	madc.lo.cc.u32 %r26515, %r26536, %r262, %r26412;
	// end inline asm
	// begin inline asm
	madc.hi.cc.u32 %r26519, %r26536, %r262, %r26416;
	// end inline asm
	// begin inline asm
	madc.lo.cc.u32 %r26523, %r26536, %r263, %r26420;
	// end inline asm
	// begin inline asm
	madc.hi.cc.u32 %r26527, %r26536, %r263, %r26424;
	// end inline asm
	// begin inline asm
	madc.lo.cc.u32 %r26531, %r26536, %r264, %r26428;
	// end inline asm
	// begin inline asm
	madc.hi.cc.u32 %r26535, %r26536, %r264, %r26994;
	// end inline asm
	// begin inline asm
	add.cc.u32 %r26539, %r26469, %r26997;
	// end inline asm
	// begin inline asm
	addc.cc.u32 %r26542, %r26507, %r26476;
	// end inline asm
	// begin inline asm
	addc.u32 %r26545, %r26994, %r26994;
	// end inline asm
	mul.lo.s32 	%r26612, %r26542, -460954743;
	// begin inline asm
	mad.lo.cc.u32 %r26548, %r26612, %r257, %r26542;
	// end inline asm
	// begin inline asm
	madc.hi.cc.u32 %r26552, %r26612, %r257, %r26511;
	// end inline asm
	// begin inline asm
	madc.lo.cc.u32 %r26556, %r26612, %r258, %r26515;
	// end inline asm
	// begin inline asm
	madc.hi.cc.u32 %r26560, %r26612, %r258, %r26519;
	// end inline asm
	// begin inline asm
	madc.lo.cc.u32 %r26564, %r26612, %r259, %r26523;
	// end inline asm
	// begin inline asm
	madc.hi.cc.u32 %r26568, %r26612, %r259, %r26527;
	// end inline asm
	// begin inline asm
	madc.lo.cc.u32 %r26572, %r26612, %r260, %r26531;
	// end inline asm
	// begin inline asm
	madc.hi.cc.u32 %r26576, %r26612, %r260, %r26535;
	// end inline asm
	// begin inline asm
	addc.cc.u32 %r26580, %r26994, %r26994;
	// end inline asm
	// begin inline asm
	mad.lo.cc.u32 %r26583, %r26612, %r261, %r26480;
	// end inline asm
	// begin inline asm
	madc.hi.cc.u32 %r26587, %r26612, %r261, %r26484;
	// end inline asm
	// begin inline asm
	madc.lo.cc.u32 %r26591, %r26612, %r262, %r26488;
	// end inline asm
	// begin inline asm
	madc.hi.cc.u32 %r26595, %r26612, %r262, %r26492;
	// end inline asm
	// begin inline asm
	madc.lo.cc.u32 %r26599, %r26612, %r263, %r26496;
	// end inline asm
	// begin inline asm
	madc.hi.cc.u32 %r26603, %r26612, %r263, %r26500;
	// end inline asm
	// begin inline asm
	madc.lo.cc.u32 %r26607, %r26612, %r264, %r26504;
	// end inline asm
	// begin inline asm
	madc.hi.cc.u32 %r26611, %r26612, %r264, %r26994;
	// end inline asm
	// begin inline asm
	add.cc.u32 %r26615, %r26545, %r26997;
	// end inline asm
	// begin inline asm
	addc.cc.u32 %r26618, %r26583, %r26552;
	// end inline asm
	// begin inline asm
	addc.u32 %r26621, %r26994, %r26994;
	// end inline asm
	mul.lo.s32 	%r26688, %r26618, -460954743;
	// begin inline asm
	mad.lo.cc.u32 %r26624, %r26688, %r257, %r26618;
	// end inline asm
	// begin inline asm
	madc.hi.cc.u32 %r26628, %r26688, %r257, %r26587;
	// end inline asm
	// begin inline asm
	madc.lo.cc.u32 %r26632, %r26688, %r258, %r26591;
	// end inline asm
	// begin inline asm
	madc.hi.cc.u32 %r26636, %r26688, %r258, %r26595;
	// end inline asm
	// begin inline asm
	madc.lo.cc.u32 %r26640, %r26688, %r259, %r26599;
	// end inline asm
	// begin inline asm
	madc.hi.cc.u32 %r26644, %r26688, %r259, %r26603;
	// end inline asm
	// begin inline asm
	madc.lo.cc.u32 %r26648, %r26688, %r260, %r26607;
	// end inline asm
	// begin inline asm
	madc.hi.cc.u32 %r26652, %r26688, %r260, %r26611;
	// end inline asm
	// begin inline asm
	addc.cc.u32 %r26656, %r26994, %r26994;
	// end inline asm
	// begin inline asm
	mad.lo.cc.u32 %r26659, %r26688, %r261, %r26556;
	// end inline asm
	// begin inline asm
	madc.hi.cc.u32 %r26663, %r26688, %r261, %r26560;
	// end inline asm
	// begin inline asm
	madc.lo.cc.u32 %r26667, %r26688, %r262, %r26564;
	// end inline asm
	// begin inline asm
	madc.hi.cc.u32 %r26671, %r26688, %r262, %r26568;
	// end inline asm
	// begin inline asm
	madc.lo.cc.u32 %r26675, %r26688, %r263, %r26572;
	// end inline asm
	// begin inline asm
	madc.hi.cc.u32 %r26679, %r26688, %r263, %r26576;
	// end inline asm
	// begin inline asm
	madc.lo.cc.u32 %r26683, %r26688, %r264, %r26580;
	// end inline asm
	// begin inline asm
	madc.hi.cc.u32 %r26687, %r26688, %r264, %r26994;
	// end inline asm
	// begin inline asm
	add.cc.u32 %r26691, %r26621, %r26997;
	// end inline asm
	// begin inline asm
	addc.cc.u32 %r26694, %r26659, %r26628;
	// end inline asm
	// begin inline asm
	addc.u32 %r26697, %r26994, %r26994;
	// end inline asm
	mul.lo.s32 	%r26764, %r26694, -460954743;
	// begin inline asm
	mad.lo.cc.u32 %r26700, %r26764, %r257, %r26694;
	// end inline asm
	// begin inline asm
	madc.hi.cc.u32 %r26704, %r26764, %r257, %r26663;
	// end inline asm
	// begin inline asm
	madc.lo.cc.u32 %r26708, %r26764, %r258, %r26667;
	// end inline asm
	// begin inline asm
	madc.hi.cc.u32 %r26712, %r26764, %r258, %r26671;
	// end inline asm
	// begin inline asm
	madc.lo.cc.u32 %r26716, %r26764, %r259, %r26675;
	// end inline asm
	// begin inline asm
	madc.hi.cc.u32 %r26720, %r26764, %r259, %r26679;
	// end inline asm
	// begin inline asm
	madc.lo.cc.u32 %r26724, %r26764, %r260, %r26683;
	// end inline asm
	// begin inline asm
	madc.hi.cc.u32 %r26728, %r26764, %r260, %r26687;
	// end inline asm
	// begin inline asm
	addc.cc.u32 %r26732, %r26994, %r26994;
	// end inline asm
	// begin inline asm
	mad.lo.cc.u32 %r26735, %r26764, %r261, %r26632;
	// end inline asm
	// begin inline asm
	madc.hi.cc.u32 %r26739, %r26764, %r261, %r26636;
	// end inline asm
	// begin inline asm
	madc.lo.cc.u32 %r26743, %r26764, %r262, %r26640;
	// end inline asm
	// begin inline asm
	madc.hi.cc.u32 %r26747, %r26764, %r262, %r26644;
	// end inline asm
	// begin inline asm
	madc.lo.cc.u32 %r26751, %r26764, %r263, %r26648;
	// end inline asm
	// begin inline asm
	madc.hi.cc.u32 %r26755, %r26764, %r263, %r26652;
	// end inline asm
	// begin inline asm
	madc.lo.cc.u32 %r26759, %r26764, %r264, %r26656;
	// end inline asm
	// begin inline asm
	madc.hi.cc.u32 %r26763, %r26764, %r264, %r26994;
	// end inline asm
	// begin inline asm
	add.cc.u32 %r26767, %r26697, %r26997;
	// end inline asm
	// begin inline asm
	addc.cc.u32 %r26770, %r26735, %r26704;
	// end inline asm
	// begin inline asm
	addc.u32 %r26773, %r26994, %r26994;
	// end inline asm
	mul.lo.s32 	%r26840, %r26770, -460954743;
	// begin inline asm
	mad.lo.cc.u32 %r26776, %r26840, %r257, %r26770;
	// end inline asm
	// begin inline asm
	madc.hi.cc.u32 %r26780, %r26840, %r257, %r26739;
	// end inline asm
	// begin inline asm
	madc.lo.cc.u32 %r26784, %r26840, %r258, %r26743;
	// end inline asm
	// begin inline asm
	madc.hi.cc.u32 %r26788, %r26840, %r258, %r26747;
	// end inline asm
	// begin inline asm
	madc.lo.cc.u32 %r26792, %r26840, %r259, %r26751;
	// end inline asm
	// begin inline asm
	madc.hi.cc.u32 %r26796, %r26840, %r259, %r26755;
	// end inline asm
	// begin inline asm
	madc.lo.cc.u32 %r26800, %r26840, %r260, %r26759;
	// end inline asm
	// begin inline asm
	madc.hi.cc.u32 %r26804, %r26840, %r260, %r26763;
	// end inline asm
	// begin inline asm
	addc.cc.u32 %r26808, %r26994, %r26994;
	// end inline asm
	// begin inline asm
	mad.lo.cc.u32 %r26811, %r26840, %r261, %r26708;
	// end inline asm
	// begin inline asm
	madc.hi.cc.u32 %r26815, %r26840, %r261, %r26712;
	// end inline asm
	// begin inline asm
	madc.lo.cc.u32 %r26819, %r26840, %r262, %r26716;
	// end inline asm
	// begin inline asm
	madc.hi.cc.u32 %r26823, %r26840, %r262, %r26720;
	// end inline asm
	// begin inline asm
	madc.lo.cc.u32 %r26827, %r26840, %r263, %r26724;
	// end inline asm
	// begin inline asm
	madc.hi.cc.u32 %r26831, %r26840, %r263, %r26728;
	// end inline asm
	// begin inline asm
	madc.lo.cc.u32 %r26835, %r26840, %r264, %r26732;
	// end inline asm
	// begin inline asm
	madc.hi.cc.u32 %r26839, %r26840, %r264, %r26994;
	// end inline asm
	// begin inline asm
	add.cc.u32 %r26843, %r26773, %r26997;
	// end inline asm
	// begin inline asm
	addc.cc.u32 %r26846, %r26811, %r26780;
	// end inline asm
	// begin inline asm
	addc.u32 %r26849, %r26994, %r26994;
	// end inline asm
	mul.lo.s32 	%r26916, %r26846, -460954743;
	// begin inline asm
	mad.lo.cc.u32 %r26852, %r26916, %r257, %r26846;
	// end inline asm
	// begin inline asm
	madc.hi.cc.u32 %r26856, %r26916, %r257, %r26815;
	// end inline asm
	// begin inline asm
	madc.lo.cc.u32 %r26860, %r26916, %r258, %r26819;
	// end inline asm
	// begin inline asm
	madc.hi.cc.u32 %r26864, %r26916, %r258, %r26823;
	// end inline asm
	// begin inline asm
	madc.lo.cc.u32 %r26868, %r26916, %r259, %r26827;
	// end inline asm
	// begin inline asm
	madc.hi.cc.u32 %r26872, %r26916, %r259, %r26831;
	// end inline asm
	// begin inline asm
	madc.lo.cc.u32 %r26876, %r26916, %r260, %r26835;
	// end inline asm
	// begin inline asm
	madc.hi.cc.u32 %r26880, %r26916, %r260, %r26839;
	// end inline asm
	// begin inline asm
	addc.cc.u32 %r26884, %r26994, %r26994;
	// end inline asm
	// begin inline asm
	mad.lo.cc.u32 %r26887, %r26916, %r261, %r26784;
	// end inline asm
	// begin inline asm
	madc.hi.cc.u32 %r26891, %r26916, %r261, %r26788;
	// end inline asm
	// begin inline asm
	madc.lo.cc.u32 %r26895, %r26916, %r262, %r26792;
	// end inline asm
	// begin inline asm
	madc.hi.cc.u32 %r26899, %r26916, %r262, %r26796;
	// end inline asm
	// begin inline asm
	madc.lo.cc.u32 %r26903, %r26916, %r263, %r26800;
	// end inline asm
	// begin inline asm
	madc.hi.cc.u32 %r26907, %r26916, %r263, %r26804;
	// end inline asm
	// begin inline asm
	madc.lo.cc.u32 %r26911, %r26916, %r264, %r26808;
	// end inline asm
	// begin inline asm
	madc.hi.cc.u32 %r26915, %r26916, %r264, %r26994;
	// end inline asm
	// begin inline asm
	add.cc.u32 %r26919, %r26849, %r26997;
	// end inline asm
	// begin inline asm
	addc.cc.u32 %r26922, %r26887, %r26856;
	// end inline asm
	// begin inline asm
	addc.u32 %r26925, %r26994, %r26994;
	// end inline asm
	mul.lo.s32 	%r26992, %r26922, -460954743;
	// begin inline asm
	mad.lo.cc.u32 %r26928, %r26992, %r257, %r26922;
	// end inline asm
	// begin inline asm
	madc.hi.cc.u32 %r26932, %r26992, %r257, %r26891;
	// end inline asm
	// begin inline asm
	madc.lo.cc.u32 %r26936, %r26992, %r258, %r26895;
	// end inline asm
	// begin inline asm
	madc.hi.cc.u32 %r26940, %r26992, %r258, %r26899;
	// end inline asm
	// begin inline asm
	madc.lo.cc.u32 %r26944, %r26992, %r259, %r26903;
	// end inline asm
	// begin inline asm
	madc.hi.cc.u32 %r26948, %r26992, %r259, %r26907;
	// end inline asm
	// begin inline asm
	madc.lo.cc.u32 %r26952, %r26992, %r260, %r26911;
	// end inline asm
	// begin inline asm
	madc.hi.cc.u32 %r26956, %r26992, %r260, %r26915;
	// end inline asm
	// begin inline asm
	addc.cc.u32 %r26960, %r26994, %r26994;
	// end inline asm
	// begin inline asm
	mad.lo.cc.u32 %r26963, %r26992, %r261, %r26860;
	// end inline asm
	// begin inline asm
	madc.hi.cc.u32 %r26967, %r26992, %r261, %r26864;
	// end inline asm
	// begin inline asm
	madc.lo.cc.u32 %r26971, %r26992, %r262, %r26868;
	// end inline asm
	// begin inline asm
	madc.hi.cc.u32 %r26975, %r26992, %r262, %r26872;
	// end inline asm
	// begin inline asm
	madc.lo.cc.u32 %r26979, %r26992, %r263, %r26876;
	// end inline asm
	// begin inline asm
	madc.hi.cc.u32 %r26983, %r26992, %r263, %r26880;
	// end inline asm
	// begin inline asm
	madc.lo.cc.u32 %r26987, %r26992, %r264, %r26884;
	// end inline asm
	// begin inline asm
	madc.hi.cc.u32 %r26991, %r26992, %r264, %r26994;
	// end inline asm
	// begin inline asm
	add.cc.u32 %r26995, %r26925, %r26997;
	// end inline asm
	// begin inline asm
	addc.cc.u32 %r26998, %r26963, %r26932;
	// end inline asm
	// begin inline asm
	addc.cc.u32 %r27001, %r26967, %r26936;
	// end inline asm
	// begin inline asm
	addc.cc.u32 %r27004, %r26971, %r26940;
	// end inline asm
	// begin inline asm
	addc.cc.u32 %r27007, %r26975, %r26944;
	// end inline asm
	// begin inline asm
	addc.cc.u32 %r27010, %r26979, %r26948;
	// end inline asm
	// begin inline asm
	addc.cc.u32 %r27013, %r26983, %r26952;
	// end inline asm
	// begin inline asm
	addc.cc.u32 %r27016, %r26987, %r26956;
	// end inline asm
	// begin inline asm
	addc.cc.u32 %r27019, %r26991, %r26960;
	// end inline asm
	// begin inline asm
	add.cc.u32 %r31402, %r26355, %r26998;
	// end inline asm
	// begin inline asm
	addc.cc.u32 %r31403, %r26359, %r27001;
	// end inline asm
	// begin inline asm
	addc.cc.u32 %r31404, %r26363, %r27004;
	// end inline asm
	// begin inline asm
	addc.cc.u32 %r31405, %r26367, %r27007;
	// end inline asm
	// begin inline asm
	addc.cc.u32 %r31406, %r26371, %r27010;
	// end inline asm
	// begin inline asm
	addc.cc.u32 %r31407, %r26375, %r27013;
	// end inline asm
	// begin inline asm
	addc.cc.u32 %r31408, %r26379, %r27016;
	// end inline asm
	// begin inline asm
	addc.u32 %r31409, %r26383, %r27019;
	// end inline asm
	setp.gt.u32 	%p605, %r31409, %r264;
	@%p605 bra 	$L__BB1_198;
	setp.lt.u32 	%p606, %r31409, %r264;
	@%p606 bra 	$L__BB1_199;
	setp.gt.u32 	%p607, %r31408, %r260;
	@%p607 bra 	$L__BB1_198;
	setp.lt.u32 	%p608, %r31408, %r260;
	@%p608 bra 	$L__BB1_199;
	setp.gt.u32 	%p609, %r31407, %r263;
	@%p609 bra 	$L__BB1_198;
	setp.lt.u32 	%p610, %r31407, %r263;
	@%p610 bra 	$L__BB1_199;
	setp.gt.u32 	%p611, %r31406, %r259;
	@%p611 bra 	$L__BB1_198;
	setp.lt.u32 	%p612, %r31406, %r259;
	@%p612 bra 	$L__BB1_199;
	setp.gt.u32 	%p613, %r31405, %r262;
	@%p613 bra 	$L__BB1_198;
	setp.lt.u32 	%p614, %r31405, %r262;
	@%p614 bra 	$L__BB1_199;
	setp.gt.u32 	%p615, %r31404, %r258;
	@%p615 bra 	$L__BB1_198;
	setp.lt.u32 	%p616, %r31404, %r258;
	@%p616 bra 	$L__BB1_199;
	setp.gt.u32 	%p617, %r31403, %r261;
	@%p617 bra 	$L__BB1_198;
	setp.lt.u32 	%p618, %r31403, %r261;
	setp.lt.u32 	%p619, %r31402, %r257;
	or.pred  	%p620, %p618, %p619;
	@%p620 bra 	$L__BB1_199;
$L__BB1_198:
	// begin inline asm
	sub.cc.u32 %r31402, %r31402, %r257;
subc.cc.u32 %r31403, %r31403, %r261;
subc.cc.u32 %r31404, %r31404, %r258;
subc.cc.u32 %r31405, %r31405, %r262;
subc.cc.u32 %r31406, %r31406, %r259;
subc.cc.u32 %r31407, %r31407, %r263;
subc.cc.u32 %r31408, %r31408, %r260;
subc.u32 %r31409, %r31409, %r264;

	// end inline asm
$L__BB1_199:
	mov.u32 	%r31415, %r31407;
	mov.u32 	%r31410, %r31402;
	mov.u32 	%r31417, %r31409;
	mov.u32 	%r31412, %r31404;
	mov.u32 	%r31414, %r31406;
	mov.u32 	%r31416, %r31408;
	mov.u32 	%r31411, %r31403;
	mov.u32 	%r31413, %r31405;
	// begin inline asm
	sub.cc.u32 %r31410, %r31410, %r31370;
subc.cc.u32 %r31411, %r31411, %r31371;
subc.cc.u32 %r31412, %r31412, %r31372;
subc.cc.u32 %r31413, %r31413, %r31373;
subc.cc.u32 %r31414, %r31414, %r31374;
subc.cc.u32 %r31415, %r31415, %r31375;
subc.cc.u32 %r31416, %r31416, %r31376;
subc.u32 %r31417, %r31417, %r31377;

	// end inline asm
	setp.gt.u32 	%p621, %r31409, %r31377;
	@%p621 bra 	$L__BB1_214;
	setp.ge.u32 	%p622, %r31409, %r31377;
	@%p622 bra 	$L__BB1_201;
	bra.uni 	$L__BB1_213;
$L__BB1_201:
	setp.gt.u32 	%p623, %r31408, %r31376;
	@%p623 bra 	$L__BB1_214;
	setp.lt.u32 	%p624, %r31408, %r31376;
	@%p624 bra 	$L__BB1_213;
	setp.gt.u32 	%p625, %r31407, %r31375;
	@%p625 bra 	$L__BB1_214;
	setp.lt.u32 	%p626, %r31407, %r31375;
	@%p626 bra 	$L__BB1_213;
	setp.gt.u32 	%p627, %r31406, %r31374;
	@%p627 bra 	$L__BB1_214;
	setp.lt.u32 	%p628, %r31406, %r31374;
	@%p628 bra 	$L__BB1_213;
	setp.gt.u32 	%p629, %r31405, %r31373;
	@%p629 bra 	$L__BB1_214;
	setp.lt.u32 	%p630, %r31405, %r31373;
	@%p630 bra 	$L__BB1_213;
	setp.gt.u32 	%p631, %r31404, %r31372;
	@%p631 bra 	$L__BB1_214;
	setp.lt.u32 	%p632, %r31404, %r31372;
	@%p632 bra 	$L__BB1_213;
	setp.gt.u32 	%p633, %r31403, %r31371;
	@%p633 bra 	$L__BB1_214;
	setp.lt.u32 	%p634, %r31403, %r31371;
	setp.lt.u32 	%p635, %r31402, %r31370;
	or.pred  	%p636, %p634, %p635;
	@%p636 bra 	$L__BB1_213;
	bra.uni 	$L__BB1_214;
$L__BB1_213:
	// begin inline asm
	add.cc.u32 %r31410, %r31410, %r257;
addc.cc.u32 %r31411, %r31411, %r261;
addc.cc.u32 %r31412, %r31412, %r258;
addc.cc.u32 %r31413, %r31413, %r262;
addc.cc.u32 %r31414, %r31414, %r259;
addc.cc.u32 %r31415, %r31415, %r263;
addc.cc.u32 %r31416, %r31416, %r260;
addc.u32 %r31417, %r31417, %r264;

	// end inline asm
$L__BB1_214:
	mov.u32 	%r31423, %r31415;
	mov.u32 	%r31418, %r31410;
	mov.u32 	%r31425, %r31417;
	mov.u32 	%r31420, %r31412;
	mov.u32 	%r31422, %r31414;
	mov.u32 	%r31424, %r31416;
	mov.u32 	%r31419, %r31411;
	mov.u32 	%r31421, %r31413;
	// begin inline asm
	sub.cc.u32 %r31418, %r31418, %r31386;
subc.cc.u32 %r31419, %r31419, %r31387;
subc.cc.u32 %r31420, %r31420, %r31388;
subc.cc.u32 %r31421, %r31421, %r31389;
subc.cc.u32 %r31422, %r31422, %r31390;
subc.cc.u32 %r31423, %r31423, %r31391;
subc.cc.u32 %r31424, %r31424, %r31392;
subc.u32 %r31425, %r31425, %r31393;

	// end inline asm
	setp.gt.u32 	%p637, %r31417, %r31393;
	@%p637 bra 	$L__BB1_229;
	setp.ge.u32 	%p638, %r31417, %r31393;
	@%p638 bra 	$L__BB1_216;
	bra.uni 	$L__BB1_228;
$L__BB1_216:
	setp.gt.u32 	%p639, %r31416, %r31392;
	@%p639 bra 	$L__BB1_229;
	setp.lt.u32 	%p640, %r31416, %r31392;
	@%p640 bra 	$L__BB1_228;
	setp.gt.u32 	%p641, %r31415, %r31391;
	@%p641 bra 	$L__BB1_229;
	setp.lt.u32 	%p642, %r31415, %r31391;
	@%p642 bra 	$L__BB1_228;
	setp.gt.u32 	%p643, %r31414, %r31390;
	@%p643 bra 	$L__BB1_229;
	setp.lt.u32 	%p644, %r31414, %r31390;
	@%p644 bra 	$L__BB1_228;
	setp.gt.u32 	%p645, %r31413, %r31389;
	@%p645 bra 	$L__BB1_229;
	setp.lt.u32 	%p646, %r31413, %r31389;
	@%p646 bra 	$L__BB1_228;
	setp.gt.u32 	%p647, %r31412, %r31388;
	@%p647 bra 	$L__BB1_229;
	setp.lt.u32 	%p648, %r31412, %r31388;
	@%p648 bra 	$L__BB1_228;
	setp.gt.u32 	%p649, %r31411, %r31387;
	@%p649 bra 	$L__BB1_229;
	setp.lt.u32 	%p650, %r31411, %r31387;
	setp.lt.u32 	%p651, %r31410, %r31386;
	or.pred  	%p652, %p650, %p651;
	@%p652 bra 	$L__BB1_228;
	bra.uni 	$L__BB1_229;
$L__BB1_228:
	// begin inline asm
	add.cc.u32 %r31418, %r31418, %r257;
addc.cc.u32 %r31419, %r31419, %r261;
addc.cc.u32 %r31420, %r31420, %r258;
addc.cc.u32 %r31421, %r31421, %r262;
addc.cc.u32 %r31422, %r31422, %r259;
addc.cc.u32 %r31423, %r31423, %r263;
addc.cc.u32 %r31424, %r31424, %r260;
addc.u32 %r31425, %r31425, %r264;

	// end inline asm
$L__BB1_229:
	shf.l.wrap.b32 	%r31433, %r31424, %r31425, 1;
	shf.l.wrap.b32 	%r31432, %r31423, %r31424, 1;
	shf.l.wrap.b32 	%r31431, %r31422, %r31423, 1;
	shf.l.wrap.b32 	%r31430, %r31421, %r31422, 1;
	shf.l.wrap.b32 	%r31429, %r31420, %r31421, 1;
	shf.l.wrap.b32 	%r31428, %r31419, %r31420, 1;
	shf.l.wrap.b32 	%r31427, %r31418, %r31419, 1;
	shl.b32 	%r31426, %r31418, 1;
	setp.gt.u32 	%p653, %r31433, %r264;
	@%p653 bra 	$L__BB1_243;
	setp.lt.u32 	%p654, %r31433, %r264;
	@%p654 bra 	$L__BB1_244;
	setp.gt.u32 	%p655, %r31432, %r260;
	@%p655 bra 	$L__BB1_243;
	setp.lt.u32 	%p656, %r31432, %r260;
	@%p656 bra 	$L__BB1_244;
	setp.gt.u32 	%p657, %r31431, %r263;
	@%p657 bra 	$L__BB1_243;
	setp.lt.u32 	%p658, %r31431, %r263;
	@%p658 bra 	$L__BB1_244;
	setp.gt.u32 	%p659, %r31430, %r259;
	@%p659 bra 	$L__BB1_243;
	setp.lt.u32 	%p660, %r31430, %r259;
	@%p660 bra 	$L__BB1_244;
	setp.gt.u32 	%p661, %r31429, %r262;
	@%p661 bra 	$L__BB1_243;
	setp.lt.u32 	%p662, %r31429, %r262;
	@%p662 bra 	$L__BB1_244;
	setp.gt.u32 	%p663, %r31428, %r258;
	@%p663 bra 	$L__BB1_243;
	setp.lt.u32 	%p664, %r31428, %r258;
	@%p664 bra 	$L__BB1_244;
	setp.gt.u32 	%p665, %r31427, %r261;
	@%p665 bra 	$L__BB1_243;
	setp.lt.u32 	%p666, %r31427, %r261;
	setp.lt.u32 	%p667, %r31426, %r257;
	or.pred  	%p668, %p666, %p667;
	@%p668 bra 	$L__BB1_244;
$L__BB1_243:
	// begin inline asm
	sub.cc.u32 %r31426, %r31426, %r257;
subc.cc.u32 %r31427, %r31427, %r261;
subc.cc.u32 %r31428, %r31428, %r258;
subc.cc.u32 %r31429, %r31429, %r262;
subc.cc.u32 %r31430, %r31430, %r259;
subc.cc.u32 %r31431, %r31431, %r263;
subc.cc.u32 %r31432, %r31432, %r260;
subc.u32 %r31433, %r31433, %r264;

	// end inline asm
$L__BB1_244:
	shf.l.wrap.b32 	%r31449, %r31376, %r31377, 1;
	shf.l.wrap.b32 	%r31448, %r31375, %r31376, 1;
	shf.l.wrap.b32 	%r31447, %r31374, %r31375, 1;
	shf.l.wrap.b32 	%r31446, %r31373, %r31374, 1;
	shf.l.wrap.b32 	%r31445, %r31372, %r31373, 1;
	shf.l.wrap.b32 	%r31444, %r31371, %r31372, 1;
	shf.l.wrap.b32 	%r31443, %r31370, %r31371, 1;
	shl.b32 	%r31442, %r31370, 1;
	setp.gt.u32 	%p669, %r31449, %r264;
	@%p669 bra 	$L__BB1_258;
	setp.lt.u32 	%p670, %r31449, %r264;
	@%p670 bra 	$L__BB1_259;
	setp.gt.u32 	%p671, %r31448, %r260;
	@%p671 bra 	$L__BB1_258;
	setp.lt.u32 	%p672, %r31448, %r260;
	@%p672 bra 	$L__BB1_259;
	setp.gt.u32 	%p673, %r31447, %r263;
	@%p673 bra 	$L__BB1_258;
	setp.lt.u32 	%p674, %r31447, %r263;
	@%p674 bra 	$L__BB1_259;
	setp.gt.u32 	%p675, %r31446, %r259;
	@%p675 bra 	$L__BB1_258;
	setp.lt.u32 	%p676, %r31446, %r259;
	@%p676 bra 	$L__BB1_259;
	setp.gt.u32 	%p677, %r31445, %r262;
	@%p677 bra 	$L__BB1_258;
	setp.lt.u32 	%p678, %r31445, %r262;
	@%p678 bra 	$L__BB1_259;
	setp.gt.u32 	%p679, %r31444, %r258;
	@%p679 bra 	$L__BB1_258;
	setp.lt.u32 	%p680, %r31444, %r258;
	@%p680 bra 	$L__BB1_259;
	setp.gt.u32 	%p681, %r31443, %r261;
	@%p681 bra 	$L__BB1_258;
	setp.lt.u32 	%p682, %r31443, %r261;
	setp.lt.u32 	%p683, %r31442, %r257;
	or.pred  	%p684, %p682, %p683;
	@%p684 bra 	$L__BB1_259;
$L__BB1_258:
	// begin inline asm
	sub.cc.u32 %r31442, %r31442, %r257;
subc.cc.u32 %r31443, %r31443, %r261;
subc.cc.u32 %r31444, %r31444, %r258;
subc.cc.u32 %r31445, %r31445, %r262;
subc.cc.u32 %r31446, %r31446, %r259;
subc.cc.u32 %r31447, %r31447, %r263;
subc.cc.u32 %r31448, %r31448, %r260;
subc.u32 %r31449, %r31449, %r264;

	// end inline asm
$L__BB1_259:
	// begin inline asm
	add.cc.u32 %r31442, %r31442, %r31370;
addc.cc.u32 %r31443, %r31443, %r31371;
addc.cc.u32 %r31444, %r31444, %r31372;
addc.cc.u32 %r31445, %r31445, %r31373;
addc.cc.u32 %r31446, %r31446, %r31374;
addc.cc.u32 %r31447, %r31447, %r31375;
addc.cc.u32 %r31448, %r31448, %r31376;
addc.u32 %r31449, %r31449, %r31377;

	// end inline asm
	setp.gt.u32 	%p685, %r31449, %r264;
	@%p685 bra 	$L__BB1_273;
	setp.lt.u32 	%p686, %r31449, %r264;
	@%p686 bra 	$L__BB1_274;
	setp.gt.u32 	%p687, %r31448, %r260;
	@%p687 bra 	$L__BB1_273;
	setp.lt.u32 	%p688, %r31448, %r260;
	@%p688 bra 	$L__BB1_274;
	setp.gt.u32 	%p689, %r31447, %r263;
	@%p689 bra 	$L__BB1_273;
	setp.lt.u32 	%p690, %r31447, %r263;
	@%p690 bra 	$L__BB1_274;
	setp.gt.u32 	%p691, %r31446, %r259;
	@%p691 bra 	$L__BB1_273;
	setp.lt.u32 	%p692, %r31446, %r259;
	@%p692 bra 	$L__BB1_274;
	setp.gt.u32 	%p693, %r31445, %r262;
	@%p693 bra 	$L__BB1_273;
	setp.lt.u32 	%p694, %r31445, %r262;
	@%p694 bra 	$L__BB1_274;
	setp.gt.u32 	%p695, %r31444, %r258;
	@%p695 bra 	$L__BB1_273;
	setp.lt.u32 	%p696, %r31444, %r258;
	@%p696 bra 	$L__BB1_274;
	setp.gt.u32 	%p697, %r31443, %r261;
	@%p697 bra 	$L__BB1_273;
	setp.lt.u32 	%p698, %r31443, %r261;
	setp.lt.u32 	%p699, %r31442, %r257;
	or.pred  	%p700, %p698, %p699;
	@%p700 bra 	$L__BB1_274;
$L__BB1_273:
	// begin inline asm
	sub.cc.u32 %r31442, %r31442, %r257;
subc.cc.u32 %r31443, %r31443, %r261;
subc.cc.u32 %r31444, %r31444, %r258;
subc.cc.u32 %r31445, %r31445, %r262;
subc.cc.u32 %r31446, %r31446, %r259;
subc.cc.u32 %r31447, %r31447, %r263;
subc.cc.u32 %r31448, %r31448, %r260;
subc.u32 %r31449, %r31449, %r264;

	// end inline asm
$L__BB1_274:
	mov.b32 	%r28438, 0;
	// begin inline asm
	mad.lo.cc.u32 %r27262, %r31442, %r31443, %r28438;
	// end inline asm
	// begin inline asm
	madc.hi.cc.u32 %r27266, %r31442, %r31443, %r28438;
	// end inline asm
	// begin inline asm
	madc.lo.cc.u32 %r27270, %r31442, %r31445, %r28438;
	// end inline asm
	// begin inline asm
	madc.hi.cc.u32 %r27274, %r31442, %r31445, %r28438;
	// end inline asm
	// begin inline asm
	madc.lo.cc.u32 %r27278, %r31442, %r31447, %r28438;
	// end inline asm
	// begin inline asm
	madc.hi.cc.u32 %r27282, %r31442, %r31447, %r28438;
	// end inline asm
	// begin inline asm
	madc.lo.cc.u32 %r27286, %r31442, %r31449, %r28438;
	// end inline asm
	// begin inline asm
	madc.hi.cc.u32 %r27290, %r31442, %r31449, %r28438;
	// end inline asm
	// begin inline asm
	mad.lo.cc.u32 %r27294, %r31443, %r31442, %r27262;
	// end inline asm
	// begin inline asm
	madc.hi.cc.u32 %r27298, %r31443, %r31442, %r27266;
	// end inline asm
	// begin inline asm
	madc.lo.cc.u32 %r27302, %r31443, %r31444, %r27270;
	// end inline asm
	// begin inline asm
	madc.hi.cc.u32 %r27306, %r31443, %r31444, %r27274;
	// end inline asm
	// begin inline asm
	madc.lo.cc.u32 %r27310, %r31443, %r31446, %r27278;
	// end inline asm
	// begin inline asm
	madc.hi.cc.u32 %r27314, %r31443, %r31446, %r27282;
	// end inline asm
	// begin inline asm
	madc.lo.cc.u32 %r27318, %r31443, %r31448, %r27286;
	// end inline asm
	// begin inline asm
	madc.hi.cc.u32 %r27322, %r31443, %r31448, %r27290;
	// end inline asm
	// begin inline asm
	addc.cc.u32 %r27326, %r28438, %r28438;
	// end inline asm
	// begin inline asm
	mad.lo.cc.u32 %r27329, %r31444, %r31443, %r27302;
	// end inline asm
	// begin inline asm
	madc.hi.cc.u32 %r27333, %r31444, %r31443, %r27306;
	// end inline asm
	// begin inline asm
	madc.lo.cc.u32 %r27337, %r31444, %r31445, %r27310;
	// end inline asm
	// begin inline asm
	madc.hi.cc.u32 %r27341, %r31444, %r31445, %r27314;
	// end inline asm
	// begin inline asm
	madc.lo.cc.u32 %r27345, %r31444, %r31447, %r27318;
	// end inline asm
	// begin inline asm
	madc.hi.cc.u32 %r27349, %r31444, %r31447, %r27322;
	// end inline asm
	// begin inline asm
	madc.lo.cc.u32 %r27353, %r31444, %r31449, %r27326;
	// end inline asm
	// begin inline asm
	madc.hi.cc.u32 %r27357, %r31444, %r31449, %r28438;
	// end inline asm
	// begin inline asm
	mad.lo.cc.u32 %r27361, %r31445, %r31442, %r27329;
	// end inline asm
	// begin inline asm
	madc.hi.cc.u32 %r27365, %r31445, %r31442, %r27333;
	// end inline asm
	// begin inline asm
	madc.lo.cc.u32 %r27369, %r31445, %r31444, %r27337;
	// end inline asm
	// begin inline asm
	madc.hi.cc.u32 %r27373, %r31445, %r31444, %r27341;
	// end inline asm
	// begin inline asm
	madc.lo.cc.u32 %r27377, %r31445, %r31446, %r27345;
	// end inline asm
	// begin inline asm
	madc.hi.cc.u32 %r27381, %r31445, %r31446, %r27349;
	// end inline asm
	// begin inline asm
	madc.lo.cc.u32 %r27385, %r31445, %r31448, %r27353;
	// end inline asm
	// begin inline asm
	madc.hi.cc.u32 %r27389, %r31445, %r31448, %r27357;
	// end inline asm
	// begin inline asm
	addc.cc.u32 %r27393, %r28438, %r28438;
	// end inline asm
	// begin inline asm
	mad.lo.cc.u32 %r27396, %r31446, %r31443, %r27369;
	// end inline asm
	// begin inline asm
	madc.hi.cc.u32 %r27400, %r31446, %r31443, %r27373;
	// end inline asm
	// begin inline asm
	madc.lo.cc.u32 %r27404, %r31446, %r31445, %r27377;
	// end inline asm
	// begin inline asm
	madc.hi.cc.u32 %r27408, %r31446, %r31445, %r27381;
	// end inline asm
	// begin inline asm
	madc.lo.cc.u32 %r27412, %r31446, %r31447, %r27385;
	// end inline asm
	// begin inline asm
	madc.hi.cc.u32 %r27416, %r31446, %r31447, %r27389;
	// end inline asm
	// begin inline asm
	madc.lo.cc.u32 %r27420, %r31446, %r31449, %r27393;
	// end inline asm
	// begin inline asm
	madc.hi.cc.u32 %r27424, %r31446, %r31449, %r28438;
	// end inline asm
	// begin inline asm
	mad.lo.cc.u32 %r27428, %r31447, %r31442, %r27396;
	// end inline asm
	// begin inline asm
	madc.hi.cc.u32 %r27432, %r31447, %r31442, %r27400;
	// end inline asm
	// begin inline asm
	madc.lo.cc.u32 %r27436, %r31447, %r31444, %r27404;
	// end inline asm
	// begin inline asm
	madc.hi.cc.u32 %r27440, %r31447, %r31444, %r27408;
	// end inline asm
	// begin inline asm
	madc.lo.cc.u32 %r27444, %r31447, %r31446, %r27412;
	// end inline asm
	// begin inline asm
	madc.hi.cc.u32 %r27448, %r31447, %r31446, %r27416;
	// end inline asm
	// begin inline asm
	madc.lo.cc.u32 %r27452, %r31447, %r31448, %r27420;
	// end inline asm
	// begin inline asm
	madc.hi.cc.u32 %r27456, %r31447, %r31448, %r27424;
	// end inline asm
	// begin inline asm
	addc.cc.u32 %r27460, %r28438, %r28438;
	// end inline asm
	// begin inline asm
	mad.lo.cc.u32 %r27463, %r31448, %r31443, %r27436;
	// end inline asm
	// begin inline asm
	madc.hi.cc.u32 %r27467, %r31448, %r31443, %r27440;
	// end inline asm
	// begin inline asm
	madc.lo.cc.u32 %r27471, %r31448, %r31445, %r27444;
	// end inline asm
	// begin inline asm
	madc.hi.cc.u32 %r27475, %r31448, %r31445, %r27448;
	// end inline asm
	// begin inline asm
	madc.lo.cc.u32 %r27479, %r31448, %r31447, %r27452;
	// end inline asm
	// begin inline asm
	madc.hi.cc.u32 %r27483, %r31448, %r31447, %r27456;
	// end inline asm
	// begin inline asm
	madc.lo.cc.u32 %r27487, %r31448, %r31449, %r27460;
	// end inline asm
	// begin inline asm
	madc.hi.cc.u32 %r27491, %r31448, %r31449, %r28438;
	// end inline asm
	// begin inline asm
	mad.lo.cc.u32 %r27495, %r31449, %r31442, %r27463;
	// end inline asm
	// begin inline asm
	madc.hi.cc.u32 %r27499, %r31449, %r31442, %r27467;
	// end inline asm
	// begin inline asm
	madc.lo.cc.u32 %r27503, %r31449, %r31444, %r27471;
	// end inline asm
	// begin inline asm
	madc.hi.cc.u32 %r27507, %r31449, %r31444, %r27475;
	// end inline asm
	// begin inline asm
	madc.lo.cc.u32 %r27511, %r31449, %r31446, %r27479;
	// end inline asm
	// begin inline asm
	madc.hi.cc.u32 %r27515, %r31449, %r31446, %r27483;
	// end inline asm
	// begin inline asm
	madc.lo.cc.u32 %r27519, %r31449, %r31448, %r27487;
	// end inline asm
	// begin inline asm
	madc.hi.cc.u32 %r27523, %r31449, %r31448, %r27491;
	// end inline asm
	// begin inline asm
	addc.cc.u32 %r27527, %r28438, %r28438;
	// end inline asm
	// begin inline asm
	mad.lo.cc.u32 %r27530, %r31442, %r31442, %r28438;
	// end inline asm
	// begin inline asm
	madc.hi.cc.u32 %r27534, %r31442, %r31442, %r27294;
	// end inline asm
	// begin inline asm
	madc.lo.cc.u32 %r27538, %r31442, %r31444, %r27298;
	// end inline asm
	// begin inline asm
	madc.hi.cc.u32 %r27542, %r31442, %r31444, %r27361;
	// end inline asm
	// begin inline asm
	madc.lo.cc.u32 %r27546, %r31442, %r31446, %r27365;
	// end inline asm
	// begin inline asm
	madc.hi.cc.u32 %r27550, %r31442, %r31446, %r27428;
	// end inline asm
	// begin inline asm
	madc.lo.cc.u32 %r27554, %r31442, %r31448, %r27432;
	// end inline asm
	// begin inline asm
	madc.hi.cc.u32 %r27558, %r31442, %r31448, %r27495;
	// end inline asm
	// begin inline asm
	addc.cc.u32 %r27562, %r27499, %r28438;
	// end inline asm
	// begin inline asm
	addc.cc.u32 %r27565, %r27503, %r28438;
	// end inline asm
	// begin inline asm
	addc.cc.u32 %r27568, %r28438, %r28438;
	// end inline asm
	// begin inline asm
	mad.lo.cc.u32 %r27571, %r31443, %r31443, %r27538;
	// end inline asm
	// begin inline asm
	madc.hi.cc.u32 %r27575, %r31443, %r31443, %r27542;
	// end inline asm
	// begin inline asm
	madc.lo.cc.u32 %r27579, %r31443, %r31445, %r27546;
	// end inline asm
	// begin inline asm
	madc.hi.cc.u32 %r27583, %r31443, %r31445, %r27550;
	// end inline asm
	// begin inline asm
	madc.lo.cc.u32 %r27587, %r31443, %r31447, %r27554;
	// end inline asm
	// begin inline asm
	madc.hi.cc.u32 %r27591, %r31443, %r31447, %r27558;
	// end inline asm
	// begin inline asm
	madc.lo.cc.u32 %r27595, %r31443, %r31449, %r27562;
	// end inline asm
	// begin inline asm
	madc.hi.cc.u32 %r27599, %r31443, %r31449, %r27565;
	// end inline asm
	// begin inline asm
	addc.cc.u32 %r27603, %r27568, %r28438;
	// end inline asm
	// begin inline asm
	mad.lo.cc.u32 %r27606, %r31444, %r31442, %r27571;
	// end inline asm
	// begin inline asm
	madc.hi.cc.u32 %r27610, %r31444, %r31442, %r27575;
	// end inline asm
	// begin inline asm
	madc.lo.cc.u32 %r27614, %r31444, %r31444, %r27579;
	// end inline asm
	// begin inline asm
	madc.hi.cc.u32 %r27618, %r31444, %r31444, %r27583;
	// end inline asm
	// begin inline asm
	madc.lo.cc.u32 %r27622, %r31444, %r31446, %r27587;
	// end inline asm
	// begin inline asm
	madc.hi.cc.u32 %r27626, %r31444, %r31446, %r27591;
	// end inline asm
	// begin inline asm
	madc.lo.cc.u32 %r27630, %r31444, %r31448, %r27595;
	// end inline asm
	// begin inline asm
	madc.hi.cc.u32 %r27634, %r31444, %r31448, %r27599;
	// end inline asm
	// begin inline asm
	addc.cc.u32 %r27638, %r27507, %r27603;
	// end inline asm
	// begin inline asm
	addc.cc.u32 %r27641, %r27511, %r28438;
	// end inline asm
	// begin inline asm
	addc.cc.u32 %r27644, %r28438, %r28438;
	// end inline asm
	// begin inline asm
	mad.lo.cc.u32 %r27647, %r31445, %r31443, %r27614;
	// end inline asm
	// begin inline asm
	madc.hi.cc.u32 %r27651, %r31445, %r31443, %r27618;
	// end inline asm
	// begin inline asm
	madc.lo.cc.u32 %r27655, %r31445, %r31445, %r27622;
	// end inline asm
	// begin inline asm
	madc.hi.cc.u32 %r27659, %r31445, %r31445, %r27626;
	// end inline asm
	// begin inline asm
	madc.lo.cc.u32 %r27663, %r31445, %r31447, %r27630;
	// end inline asm
	// begin inline asm
	madc.hi.cc.u32 %r27667, %r31445, %r31447, %r27634;
	// end inline asm
	// begin inline asm
	madc.lo.cc.u32 %r27671, %r31445, %r31449, %r27638;
	// end inline asm
	// begin inline asm
	madc.hi.cc.u32 %r27675, %r31445, %r31449, %r27641;
	// end inline asm
	// begin inline asm
	addc.cc.u32 %r27679, %r27644, %r28438;
	// end inline asm
	// begin inline asm
	mad.lo.cc.u32 %r27682, %r31446, %r31442, %r27647;
	// end inline asm
	// begin inline asm
	madc.hi.cc.u32 %r27686, %r31446, %r31442, %r27651;
	// end inline asm
	// begin inline asm
	madc.lo.cc.u32 %r27690, %r31446, %r31444, %r27655;
	// end inline asm
	// begin inline asm
	madc.hi.cc.u32 %r27694, %r31446, %r31444, %r27659;
	// end inline asm
	// begin inline asm
	madc.lo.cc.u32 %r27698, %r31446, %r31446, %r27663;
	// end inline asm
	// begin inline asm
	madc.hi.cc.u32 %r27702, %r31446, %r31446, %r27667;
	// end inline asm
	// begin inline asm
	madc.lo.cc.u32 %r27706, %r31446, %r31448, %r27671;
	// end inline asm
	// begin inline asm
	madc.hi.cc.u32 %r27710, %r31446, %r31448, %r27675;
	// end inline asm
	// begin inline asm
	addc.cc.u32 %r27714, %r27515, %r27679;
	// end inline asm
	// begin inline asm
	addc.cc.u32 %r27717, %r27519, %r28438;
	// end inline asm
	// begin inline asm
	addc.cc.u32 %r27720, %r28438, %r28438;
	// end inline asm
	// begin inline asm
	mad.lo.cc.u32 %r27723, %r31447, %r31443, %r27690;
	// end inline asm
	// begin inline asm
	madc.hi.cc.u32 %r27727, %r31447, %r31443, %r27694;
	// end inline asm
	// begin inline asm
	madc.lo.cc.u32 %r27731, %r31447, %r31445, %r27698;
	// end inline asm
	// begin inline asm
	madc.hi.cc.u32 %r27735, %r31447, %r31445, %r27702;
	// end inline asm
	// begin inline asm
	madc.lo.cc.u32 %r27739, %r31447, %r31447, %r27706;
	// end inline asm
	// begin inline asm
	madc.hi.cc.u32 %r27743, %r31447, %r31447, %r27710;
	// end inline asm
	// begin inline asm
	madc.lo.cc.u32 %r27747, %r31447, %r31449, %r27714;
	// end inline asm
	// begin inline asm
	madc.hi.cc.u32 %r27751, %r31447, %r31449, %r27717;
	// end inline asm
	// begin inline asm
	addc.cc.u32 %r27755, %r27720, %r28438;
	// end inline asm
	// begin inline asm
	mad.lo.cc.u32 %r27758, %r31448, %r31442, %r27723;
	// end inline asm
	// begin inline asm
	madc.hi.cc.u32 %r27762, %r31448, %r31442, %r27727;
	// end inline asm
	// begin inline asm
	madc.lo.cc.u32 %r27766, %r31448, %r31444, %r27731;
	// end inline asm
	// begin inline asm
	madc.hi.cc.u32 %r27770, %r31448, %r31444, %r27735;
	// end inline asm
	// begin inline asm
	madc.lo.cc.u32 %r27774, %r31448, %r31446, %r27739;
	// end inline asm
	// begin inline asm
	madc.hi.cc.u32 %r27778, %r31448, %r31446, %r27743;
	// end inline asm
	// begin inline asm
	madc.lo.cc.u32 %r27782, %r31448, %r31448, %r27747;
	// end inline asm
	// begin inline asm
	madc.hi.cc.u32 %r27786, %r31448, %r31448, %r27751;
	// end inline asm
	// begin inline asm
	addc.cc.u32 %r27790, %r27523, %r27755;
	// end inline asm
	// begin inline asm
	addc.cc.u32 %r27793, %r27527, %r28438;
	// end inline asm
	// begin inline asm
	addc.cc.u32 %r27796, %r28438, %r28438;
	// end inline asm
	// begin inline asm
	mad.lo.cc.u32 %r27799, %r31449, %r31443, %r27766;
	// end inline asm
	// begin inline asm
	madc.hi.cc.u32 %r27803, %r31449, %r31443, %r27770;
	// end inline asm
	// begin inline asm
	madc.lo.cc.u32 %r27807, %r31449, %r31445, %r27774;
	// end inline asm
	// begin inline asm
	madc.hi.cc.u32 %r27811, %r31449, %r31445, %r27778;
	// end inline asm
	// begin inline asm
	madc.lo.cc.u32 %r27815, %r31449, %r31447, %r27782;
	// end inline asm
	// begin inline asm
	madc.hi.cc.u32 %r27819, %r31449, %r31447, %r27786;
	// end inline asm
	// begin inline asm
	madc.lo.cc.u32 %r27823, %r31449, %r31449, %r27790;
	// end inline asm
	// begin inline asm
	madc.hi.cc.u32 %r27827, %r31449, %r31449, %r27793;
	// end inline asm
	mov.b32 	%r28441, -1;
	// begin inline asm
	add.cc.u32 %r27831, %r28438, %r28441;
	// end inline asm
	// begin inline asm
	addc.cc.u32 %r27834, %r27530, %r28438;
	// end inline asm
	// begin inline asm
	addc.u32 %r27837, %r28438, %r28438;
	// end inline asm
	mul.lo.s32 	%r27904, %r27834, -460954743;
	ld.const.u32 	%r529, [ag_types__impls__ark_ff__fields__models__fp__Fp_ark_ff__fields__models__fp__montgomery_backend__MontBackend_ark_bn254__fields__fq__FqConfig__4___4__P];
	// begin inline asm
	mad.lo.cc.u32 %r27840, %r27904, %r529, %r27834;
	// end inline asm
	// begin inline asm
	madc.hi.cc.u32 %r27844, %r27904, %r529, %r27534;
	// end inline asm
	// begin inline asm
	madc.lo.cc.u32 %r27848, %r27904, %r258, %r27606;
	// end inline asm
	// begin inline asm
	madc.hi.cc.u32 %r27852, %r27904, %r258, %r27610;
	// end inline asm
	// begin inline asm
	madc.lo.cc.u32 %r27856, %r27904, %r259, %r27682;
	// end inline asm
	// begin inline asm
	madc.hi.cc.u32 %r27860, %r27904, %r259, %r27686;
	// end inline asm
	// begin inline asm
	madc.lo.cc.u32 %r27864, %r27904, %r260, %r27758;
	// end inline asm
	// begin inline asm
	madc.hi.cc.u32 %r27868, %r27904, %r260, %r27762;
	// end inline asm
	// begin inline asm
	addc.cc.u32 %r27872, %r28438, %r28438;
	// end inline asm
	// begin inline asm
	mad.lo.cc.u32 %r27875, %r27904, %r261, %r28438;
	// end inline asm
	// begin inline asm
	madc.hi.cc.u32 %r27879, %r27904, %r261, %r28438;
	// end inline asm
	// begin inline asm
	madc.lo.cc.u32 %r27883, %r27904, %r262, %r28438;
	// end inline asm
	// begin inline asm
	madc.hi.cc.u32 %r27887, %r27904, %r262, %r28438;
	// end inline asm
	ld.const.u32 	%r530, [ag_types__impls__ark_ff__fields__models__fp__Fp_ark_ff__fields__models__fp__montgomery_backend__MontBackend_ark_bn254__fields__fq__FqConfig__4___4__P+20];
	// begin inline asm
	madc.lo.cc.u32 %r27891, %r27904, %r530, %r28438;
	// end inline asm
	// begin inline asm
	madc.hi.cc.u32 %r27895, %r27904, %r530, %r28438;
	// end inline asm
	ld.const.u32 	%r531, [ag_types__impls__ark_ff__fields__models__fp__Fp_ark_ff__fields__models__fp__montgomery_backend__MontBackend_ark_bn254__fields__fq__FqConfig__4___4__P+28];
	// begin inline asm
	madc.lo.cc.u32 %r27899, %r27904, %r531, %r28438;
	// end inline asm
	// begin inline asm
	madc.hi.cc.u32 %r27903, %r27904, %r531, %r28438;
	// end inline asm
	// begin inline asm
	add.cc.u32 %r27907, %r27837, %r28441;
	// end inline asm
	// begin inline asm
	addc.cc.u32 %r27910, %r27875, %r27844;
	// end inline asm
	// begin inline asm
	addc.u32 %r27913, %r28438, %r28438;
	// end inline asm
	mul.lo.s32 	%r27980, %r27910, -460954743;
	// begin inline asm
	mad.lo.cc.u32 %r27916, %r27980, %r529, %r27910;
	// end inline asm
	// begin inline asm
	madc.hi.cc.u32 %r27920, %r27980, %r529, %r27879;
	// end inline asm
	// begin inline asm
	madc.lo.cc.u32 %r27924, %r27980, %r258, %r27883;
	// end inline asm
	// begin inline asm
	madc.hi.cc.u32 %r27928, %r27980, %r258, %r27887;
	// end inline asm
	// begin inline asm
	madc.lo.cc.u32 %r27932, %r27980, %r259, %r27891;
	// end inline asm
	// begin inline asm
	madc.hi.cc.u32 %r27936, %r27980, %r259, %r27895;
	// end inline asm
	// begin inline asm
	madc.lo.cc.u32 %r27940, %r27980, %r260, %r27899;
	// end inline asm
	// begin inline asm
	madc.hi.cc.u32 %r27944, %r27980, %r260, %r27903;
	// end inline asm
	// begin inline asm
	addc.cc.u32 %r27948, %r28438, %r28438;
	// end inline asm
	// begin inline asm
	mad.lo.cc.u32 %r27951, %r27980, %r261, %r27848;
	// end inline asm
	// begin inline asm
	madc.hi.cc.u32 %r27955, %r27980, %r261, %r27852;
	// end inline asm
	// begin inline asm
	madc.lo.cc.u32 %r27959, %r27980, %r262, %r27856;
	// end inline asm
	// begin inline asm
	madc.hi.cc.u32 %r27963, %r27980, %r262, %r27860;
	// end inline asm
	// begin inline asm
	madc.lo.cc.u32 %r27967, %r27980, %r530, %r27864;
	// end inline asm
	// begin inline asm
	madc.hi.cc.u32 %r27971, %r27980, %r530, %r27868;
	// end inline asm
	// begin inline asm
	madc.lo.cc.u32 %r27975, %r27980, %r531, %r27872;
	// end inline asm
	// begin inline asm
	madc.hi.cc.u32 %r27979, %r27980, %r531, %r28438;
	// end inline asm
	// begin inline asm
	add.cc.u32 %r27983, %r27913, %r28441;
	// end inline asm
	// begin inline asm
	addc.cc.u32 %r27986, %r27951, %r27920;
	// end inline asm
	// begin inline asm
	addc.u32 %r27989, %r28438, %r28438;
	// end inline asm
	mul.lo.s32 	%r28056, %r27986, -460954743;
	// begin inline asm
	mad.lo.cc.u32 %r27992, %r28056, %r529, %r27986;
	// end inline asm
	// begin inline asm
	madc.hi.cc.u32 %r27996, %r28056, %r529, %r27955;
	// end inline asm
	// begin inline asm
	madc.lo.cc.u32 %r28000, %r28056, %r258, %r27959;
	// end inline asm
	// begin inline asm
	madc.hi.cc.u32 %r28004, %r28056, %r258, %r27963;
	// end inline asm
	// begin inline asm
	madc.lo.cc.u32 %r28008, %r28056, %r259, %r27967;
	// end inline asm
	// begin inline asm
	madc.hi.cc.u32 %r28012, %r28056, %r259, %r27971;
	// end inline asm
	// begin inline asm
	madc.lo.cc.u32 %r28016, %r28056, %r260, %r27975;
	// end inline asm
	// begin inline asm
	madc.hi.cc.u32 %r28020, %r28056, %r260, %r27979;
	// end inline asm
	// begin inline asm
	addc.cc.u32 %r28024, %r28438, %r28438;
	// end inline asm
	// begin inline asm
	mad.lo.cc.u32 %r28027, %r28056, %r261, %r27924;
	// end inline asm
	// begin inline asm
	madc.hi.cc.u32 %r28031, %r28056, %r261, %r27928;
	// end inline asm
	// begin inline asm
	madc.lo.cc.u32 %r28035, %r28056, %r262, %r27932;
	// end inline asm
	// begin inline asm
	madc.hi.cc.u32 %r28039, %r28056, %r262, %r27936;
	// end inline asm
	// begin inline asm
	madc.lo.cc.u32 %r28043, %r28056, %r530, %r27940;
	// end inline asm
	// begin inline asm
	madc.hi.cc.u32 %r28047, %r28056, %r530, %r27944;
	// end inline asm
	// begin inline asm
	madc.lo.cc.u32 %r28051, %r28056, %r531, %r27948;
	// end inline asm
	// begin inline asm
	madc.hi.cc.u32 %r28055, %r28056, %r531, %r28438;
	// end inline asm
	// begin inline asm
	add.cc.u32 %r28059, %r27989, %r28441;
	// end inline asm
	// begin inline asm
	addc.cc.u32 %r28062, %r28027, %r27996;
	// end inline asm
	// begin inline asm
	addc.u32 %r28065, %r28438, %r28438;
	// end inline asm
	mul.lo.s32 	%r28132, %r28062, -460954743;
	// begin inline asm
	mad.lo.cc.u32 %r28068, %r28132, %r529, %r28062;
	// end inline asm
	// begin inline asm
	madc.hi.cc.u32 %r28072, %r28132, %r529, %r28031;
	// end inline asm
	// begin inline asm
	madc.lo.cc.u32 %r28076, %r28132, %r258, %r28035;
	// end inline asm
	// begin inline asm
	madc.hi.cc.u32 %r28080, %r28132, %r258, %r28039;
	// end inline asm
	// begin inline asm
	madc.lo.cc.u32 %r28084, %r28132, %r259, %r28043;
	// end inline asm
	// begin inline asm
	madc.hi.cc.u32 %r28088, %r28132, %r259, %r28047;
	// end inline asm
	// begin inline asm
	madc.lo.cc.u32 %r28092, %r28132, %r260, %r28051;
	// end inline asm
	// begin inline asm
	madc.hi.cc.u32 %r28096, %r28132, %r260, %r28055;
	// end inline asm
	// begin inline asm
	addc.cc.u32 %r28100, %r28438, %r28438;
	// end inline asm
	// begin inline asm
	mad.lo.cc.u32 %r28103, %r28132, %r261, %r28000;
	// end inline asm
	// begin inline asm
	madc.hi.cc.u32 %r28107, %r28132, %r261, %r28004;
	// end inline asm
	// begin inline asm
	madc.lo.cc.u32 %r28111, %r28132, %r262, %r28008;
	// end inline asm
	// begin inline asm
	madc.hi.cc.u32 %r28115, %r28132, %r262, %r28012;
	// end inline asm
	// begin inline asm
	madc.lo.cc.u32 %r28119, %r28132, %r530, %r28016;
	// end inline asm
	// begin inline asm
	madc.hi.cc.u32 %r28123, %r28132, %r530, %r28020;
	// end inline asm
	// begin inline asm
	madc.lo.cc.u32 %r28127, %r28132, %r531, %r28024;
	// end inline asm
	// begin inline asm
	madc.hi.cc.u32 %r28131, %r28132, %r531, %r28438;
	// end inline asm
	// begin inline asm
	add.cc.u32 %r28135, %r28065, %r28441;
	// end inline asm
	// begin inline asm
	addc.cc.u32 %r28138, %r28103, %r28072;
	// end inline asm
	// begin inline asm
	addc.u32 %r28141, %r28438, %r28438;
	// end inline asm
	mul.lo.s32 	%r28208, %r28138, -460954743;
	// begin inline asm
	mad.lo.cc.u32 %r28144, %r28208, %r529, %r28138;
	// end inline asm
	// begin inline asm
	madc.hi.cc.u32 %r28148, %r28208, %r529, %r28107;
	// end inline asm
	// begin inline asm
	madc.lo.cc.u32 %r28152, %r28208, %r258, %r28111;
	// end inline asm
	// begin inline asm
	madc.hi.cc.u32 %r28156, %r28208, %r258, %r28115;
	// end inline asm
	// begin inline asm
	madc.lo.cc.u32 %r28160, %r28208, %r259, %r28119;
	// end inline asm
	// begin inline asm
	madc.hi.cc.u32 %r28164, %r28208, %r259, %r28123;
	// end inline asm
	// begin inline asm
	madc.lo.cc.u32 %r28168, %r28208, %r260, %r28127;
	// end inline asm
	// begin inline asm
	madc.hi.cc.u32 %r28172, %r28208, %r260, %r28131;
	// end inline asm
	// begin inline asm
	addc.cc.u32 %r28176, %r28438, %r28438;
	// end inline asm
	// begin inline asm
	mad.lo.cc.u32 %r28179, %r28208, %r261, %r28076;
	// end inline asm
	// begin inline asm
	madc.hi.cc.u32 %r28183, %r28208, %r261, %r28080;
	// end inline asm
	// begin inline asm
	madc.lo.cc.u32 %r28187, %r28208, %r262, %r28084;
	// end inline asm
	// begin inline asm
	madc.hi.cc.u32 %r28191, %r28208, %r262, %r28088;
	// end inline asm
	// begin inline asm
	madc.lo.cc.u32 %r28195, %r28208, %r530, %r28092;
	// end inline asm
	// begin inline asm
	madc.hi.cc.u32 %r28199, %r28208, %r530, %r28096;
	// end inline asm
	// begin inline asm
	madc.lo.cc.u32 %r28203, %r28208, %r531, %r28100;
	// end inline asm
	// begin inline asm
	madc.hi.cc.u32 %r28207, %r28208, %r531, %r28438;
	// end inline asm
	// begin inline asm
	add.cc.u32 %r28211, %r28141, %r28441;
	// end inline asm
	// begin inline asm
	addc.cc.u32 %r28214, %r28179, %r28148;
	// end inline asm
	// begin inline asm
	addc.u32 %r28217, %r28438, %r28438;
	// end inline asm
	mul.lo.s32 	%r28284, %r28214, -460954743;
	// begin inline asm
	mad.lo.cc.u32 %r28220, %r28284, %r529, %r28214;
	// end inline asm
	// begin inline asm
	madc.hi.cc.u32 %r28224, %r28284, %r529, %r28183;
	// end inline asm
	// begin inline asm
	madc.lo.cc.u32 %r28228, %r28284, %r258, %r28187;
	// end inline asm
	// begin inline asm
	madc.hi.cc.u32 %r28232, %r28284, %r258, %r28191;
	// end inline asm
	// begin inline asm
	madc.lo.cc.u32 %r28236, %r28284, %r259, %r28195;
	// end inline asm
	// begin inline asm
	madc.hi.cc.u32 %r28240, %r28284, %r259, %r28199;
	// end inline asm
	// begin inline asm
	madc.lo.cc.u32 %r28244, %r28284, %r260, %r28203;
	// end inline asm
	// begin inline asm
	madc.hi.cc.u32 %r28248, %r28284, %r260, %r28207;
	// end inline asm
	// begin inline asm
	addc.cc.u32 %r28252, %r28438, %r28438;
	// end inline asm
	// begin inline asm
	mad.lo.cc.u32 %r28255, %r28284, %r261, %r28152;
	// end inline asm
	// begin inline asm
	madc.hi.cc.u32 %r28259, %r28284, %r261, %r28156;
	// end inline asm
	// begin inline asm
	madc.lo.cc.u32 %r28263, %r28284, %r262, %r28160;
	// end inline asm
	// begin inline asm
	madc.hi.cc.u32 %r28267, %r28284, %r262, %r28164;
	// end inline asm
	// begin inline asm
	madc.lo.cc.u32 %r28271, %r28284, %r530, %r28168;
	// end inline asm
	// begin inline asm
	madc.hi.cc.u32 %r28275, %r28284, %r530, %r28172;
	// end inline asm
	// begin inline asm
	madc.lo.cc.u32 %r28279, %r28284, %r531, %r28176;
	// end inline asm
	// begin inline asm
	madc.hi.cc.u32 %r28283, %r28284, %r531, %r28438;
	// end inline asm
	// begin inline asm
	add.cc.u32 %r28287, %r28217, %r28441;
	// end inline asm
	// begin inline asm
	addc.cc.u32 %r28290, %r28255, %r28224;
	// end inline asm
	// begin inline asm
	addc.u32 %r28293, %r28438, %r28438;
	// end inline asm
	mul.lo.s32 	%r28360, %r28290, -460954743;
	// begin inline asm
	mad.lo.cc.u32 %r28296, %r28360, %r529, %r28290;
	// end inline asm
	// begin inline asm
	madc.hi.cc.u32 %r28300, %r28360, %r529, %r28259;
	// end inline asm
	// begin inline asm
	madc.lo.cc.u32 %r28304, %r28360, %r258, %r28263;
	// end inline asm
	// begin inline asm
	madc.hi.cc.u32 %r28308, %r28360, %r258, %r28267;
	// end inline asm
	// begin inline asm
	madc.lo.cc.u32 %r28312, %r28360, %r259, %r28271;
	// end inline asm
	// begin inline asm
	madc.hi.cc.u32 %r28316, %r28360, %r259, %r28275;
	// end inline asm
	// begin inline asm
	madc.lo.cc.u32 %r28320, %r28360, %r260, %r28279;
	// end inline asm
	// begin inline asm
	madc.hi.cc.u32 %r28324, %r28360, %r260, %r28283;
	// end inline asm
	// begin inline asm
	addc.cc.u32 %r28328, %r28438, %r28438;
	// end inline asm
	// begin inline asm
	mad.lo.cc.u32 %r28331, %r28360, %r261, %r28228;
	// end inline asm
	// begin inline asm
	madc.hi.cc.u32 %r28335, %r28360, %r261, %r28232;
	// end inline asm
	// begin inline asm
	madc.lo.cc.u32 %r28339, %r28360, %r262, %r28236;
	// end inline asm
	// begin inline asm
	madc.hi.cc.u32 %r28343, %r28360, %r262, %r28240;
	// end inline asm
	// begin inline asm
	madc.lo.cc.u32 %r28347, %r28360, %r530, %r28244;
	// end inline asm
	// begin inline asm
	madc.hi.cc.u32 %r28351, %r28360, %r530, %r28248;
	// end inline asm
	// begin inline asm
	madc.lo.cc.u32 %r28355, %r28360, %r531, %r28252;
	// end inline asm
	// begin inline asm
	madc.hi.cc.u32 %r28359, %r28360, %r531, %r28438;
	// end inline asm
	// begin inline asm
	add.cc.u32 %r28363, %r28293, %r28441;
	// end inline asm
	// begin inline asm
	addc.cc.u32 %r28366, %r28331, %r28300;
	// end inline asm
	// begin inline asm
	addc.u32 %r28369, %r28438, %r28438;
	// end inline asm
	mul.lo.s32 	%r28436, %r28366, -460954743;
	// begin inline asm
	mad.lo.cc.u32 %r28372, %r28436, %r529, %r28366;
	// end inline asm
	// begin inline asm
	madc.hi.cc.u32 %r28376, %r28436, %r529, %r28335;
	// end inline asm
	// begin inline asm
	madc.lo.cc.u32 %r28380, %r28436, %r258, %r28339;
	// end inline asm
	// begin inline asm
	madc.hi.cc.u32 %r28384, %r28436, %r258, %r28343;
	// end inline asm
	// begin inline asm
	madc.lo.cc.u32 %r28388, %r28436, %r259, %r28347;
	// end inline asm
	// begin inline asm
	madc.hi.cc.u32 %r28392, %r28436, %r259, %r28351;
	// end inline asm
	// begin inline asm
	madc.lo.cc.u32 %r28396, %r28436, %r260, %r28355;
	// end inline asm
	// begin inline asm
	madc.hi.cc.u32 %r28400, %r28436, %r260, %r28359;
	// end inline asm
	// begin inline asm
	addc.cc.u32 %r28404, %r28438, %r28438;
	// end inline asm
	// begin inline asm
	mad.lo.cc.u32 %r28407, %r28436, %r261, %r28304;
	// end inline asm
	// begin inline asm
	madc.hi.cc.u32 %r28411, %r28436, %r261, %r28308;
	// end inline asm
	// begin inline asm
	madc.lo.cc.u32 %r28415, %r28436, %r262, %r28312;
	// end inline asm
	// begin inline asm
	madc.hi.cc.u32 %r28419, %r28436, %r262, %r28316;
	// end inline asm
	// begin inline asm
	madc.lo.cc.u32 %r28423, %r28436, %r530, %r28320;
	// end inline asm
	// begin inline asm
	madc.hi.cc.u32 %r28427, %r28436, %r530, %r28324;
	// end inline asm
	// begin inline asm
	madc.lo.cc.u32 %r28431, %r28436, %r531, %r28328;
	// end inline asm
	// begin inline asm
	madc.hi.cc.u32 %r28435, %r28436, %r531, %r28438;
	// end inline asm
	// begin inline asm
	add.cc.u32 %r28439, %r28369, %r28441;
	// end inline asm
	// begin inline asm
	addc.cc.u32 %r28442, %r28407, %r28376;
	// end inline asm
	// begin inline asm
	addc.cc.u32 %r28445, %r28411, %r28380;
	// end inline asm
	// begin inline asm
	addc.cc.u32 %r28448, %r28415, %r28384;
	// end inline asm
	// begin inline asm
	addc.cc.u32 %r28451, %r28419, %r28388;
	// end inline asm
	// begin inline asm
	addc.cc.u32 %r28454, %r28423, %r28392;
	// end inline asm
	// begin inline asm
	addc.cc.u32 %r28457, %r28427, %r28396;
	// end inline asm
	// begin inline asm
	addc.cc.u32 %r28460, %r28431, %r28400;
	// end inline asm
	// begin inline asm
	addc.cc.u32 %r28463, %r28435, %r28404;
	// end inline asm
	// begin inline asm
	add.cc.u32 %r31450, %r27799, %r28442;
	// end inline asm
	// begin inline asm
	addc.cc.u32 %r31451, %r27803, %r28445;
	// end inline asm
	// begin inline asm
	addc.cc.u32 %r31452, %r27807, %r28448;
	// end inline asm
	// begin inline asm
	addc.cc.u32 %r31453, %r27811, %r28451;
	// end inline asm
	// begin inline asm
	addc.cc.u32 %r31454, %r27815, %r28454;
	// end inline asm
	// begin inline asm
	addc.cc.u32 %r31455, %r27819, %r28457;
	// end inline asm
	// begin inline asm
	addc.cc.u32 %r31456, %r27823, %r28460;
	// end inline asm
	// begin inline asm
	addc.u32 %r31457, %r27827, %r28463;
	// end inline asm
	setp.gt.u32 	%p701, %r31457, %r531;
	@%p701 bra 	$L__BB1_288;
	setp.lt.u32 	%p702, %r31457, %r531;
	@%p702 bra 	$L__BB1_289;
	setp.gt.u32 	%p703, %r31456, %r260;
	@%p703 bra 	$L__BB1_288;
	setp.lt.u32 	%p704, %r31456, %r260;
	@%p704 bra 	$L__BB1_289;
	setp.gt.u32 	%p705, %r31455, %r530;
	@%p705 bra 	$L__BB1_288;
	setp.lt.u32 	%p706, %r31455, %r530;
	@%p706 bra 	$L__BB1_289;
	setp.gt.u32 	%p707, %r31454, %r259;
	@%p707 bra 	$L__BB1_288;
	setp.lt.u32 	%p708, %r31454, %r259;
	@%p708 bra 	$L__BB1_289;
	setp.gt.u32 	%p709, %r31453, %r262;
	@%p709 bra 	$L__BB1_288;
	setp.lt.u32 	%p710, %r31453, %r262;
	@%p710 bra 	$L__BB1_289;
	setp.gt.u32 	%p711, %r31452, %r258;
	@%p711 bra 	$L__BB1_288;
	setp.lt.u32 	%p712, %r31452, %r258;
	@%p712 bra 	$L__BB1_289;
	setp.gt.u32 	%p713, %r31451, %r261;
	@%p713 bra 	$L__BB1_288;
	setp.lt.u32 	%p714, %r31451, %r261;
	setp.lt.u32 	%p715, %r31450, %r529;
	or.pred  	%p716, %p714, %p715;
	@%p716 bra 	$L__BB1_289;
$L__BB1_288:
	// begin inline asm
	sub.cc.u32 %r31450, %r31450, %r529;
subc.cc.u32 %r31451, %r31451, %r261;
subc.cc.u32 %r31452, %r31452, %r258;
subc.cc.u32 %r31453, %r31453, %r262;
subc.cc.u32 %r31454, %r31454, %r259;
subc.cc.u32 %r31455, %r31455, %r530;
subc.cc.u32 %r31456, %r31456, %r260;
subc.u32 %r31457, %r31457, %r531;

	// end inline asm
$L__BB1_289:
	mov.b32 	%r29690, 0;
	// begin inline asm
	mad.lo.cc.u32 %r28514, %r1383, %r31659, %r29690;
	// end inline asm
	// begin inline asm
	madc.hi.cc.u32 %r28518, %r1383, %r31659, %r29690;
	// end inline asm
	// begin inline asm
	madc.lo.cc.u32 %r28522, %r1383, %r31661, %r29690;
	// end inline asm
	// begin inline asm
	madc.hi.cc.u32 %r28526, %r1383, %r31661, %r29690;
	// end inline asm
	// begin inline asm
	madc.lo.cc.u32 %r28530, %r1383, %r31663, %r29690;
	// end inline asm
	// begin inline asm
	madc.hi.cc.u32 %r28534, %r1383, %r31663, %r29690;
	// end inline asm
	// begin inline asm
	madc.lo.cc.u32 %r28538, %r1383, %r31665, %r29690;
	// end inline asm
	// begin inline asm
	madc.hi.cc.u32 %r28542, %r1383, %r31665, %r29690;
	// end inline asm
	// begin inline asm
	mad.lo.cc.u32 %r28546, %r1384, %r31658, %r28514;
	// end inline asm
	// begin inline asm
	madc.hi.cc.u32 %r28550, %r1384, %r31658, %r28518;
	// end inline asm
	// begin inline asm
	madc.lo.cc.u32 %r28554, %r1384, %r31660, %r28522;
	// end inline asm
	// begin inline asm
	madc.hi.cc.u32 %r28558, %r1384, %r31660, %r28526;
	// end inline asm
	// begin inline asm
	madc.lo.cc.u32 %r28562, %r1384, %r31662, %r28530;
	// end inline asm
	// begin inline asm
	madc.hi.cc.u32 %r28566, %r1384, %r31662, %r28534;
	// end inline asm
	// begin inline asm
	madc.lo.cc.u32 %r28570, %r1384, %r31664, %r28538;
	// end inline asm
	// begin inline asm
	madc.hi.cc.u32 %r28574, %r1384, %r31664, %r28542;
	// end inline asm
	// begin inline asm
	addc.cc.u32 %r28578, %r29690, %r29690;
	// end inline asm
	// begin inline asm
	mad.lo.cc.u32 %r28581, %r1385, %r31659, %r28554;
	// end inline asm
	// begin inline asm
	madc.hi.cc.u32 %r28585, %r1385, %r31659, %r28558;
	// end inline asm
	// begin inline asm
	madc.lo.cc.u32 %r28589, %r1385, %r31661, %r28562;
	// end inline asm
	// begin inline asm
	madc.hi.cc.u32 %r28593, %r1385, %r31661, %r28566;
	// end inline asm
	// begin inline asm
	madc.lo.cc.u32 %r28597, %r1385, %r31663, %r28570;
	// end inline asm
	// begin inline asm
	madc.hi.cc.u32 %r28601, %r1385, %r31663, %r28574;
	// end inline asm
	// begin inline asm
	madc.lo.cc.u32 %r28605, %r1385, %r31665, %r28578;
	// end inline asm
	// begin inline asm
	madc.hi.cc.u32 %r28609, %r1385, %r31665, %r29690;
	// end inline asm
	// begin inline asm
	mad.lo.cc.u32 %r28613, %r1386, %r31658, %r28581;
	// end inline asm
	// begin inline asm
	madc.hi.cc.u32 %r28617, %r1386, %r31658, %r28585;
	// end inline asm
	// begin inline asm
	madc.lo.cc.u32 %r28621, %r1386, %r31660, %r28589;
	// end inline asm
	// begin inline asm
	madc.hi.cc.u32 %r28625, %r1386, %r31660, %r28593;
	// end inline asm
	// begin inline asm
	madc.lo.cc.u32 %r28629, %r1386, %r31662, %r28597;
	// end inline asm
	// begin inline asm
	madc.hi.cc.u32 %r28633, %r1386, %r31662, %r28601;
	// end inline asm
	// begin inline asm
	madc.lo.cc.u32 %r28637, %r1386, %r31664, %r28605;
	// end inline asm
	// begin inline asm
	madc.hi.cc.u32 %r28641, %r1386, %r31664, %r28609;
	// end inline asm
	// begin inline asm
	addc.cc.u32 %r28645, %r29690, %r29690;
	// end inline asm
	// begin inline asm
	mad.lo.cc.u32 %r28648, %r1387, %r31659, %r28621;
	// end inline asm
	// begin inline asm
	madc.hi.cc.u32 %r28652, %r1387, %r31659, %r28625;
	// end inline asm
	// begin inline asm
	madc.lo.cc.u32 %r28656, %r1387, %r31661, %r28629;
	// end inline asm
	// begin inline asm
	madc.hi.cc.u32 %r28660, %r1387, %r31661, %r28633;
	// end inline asm
	// begin inline asm
	madc.lo.cc.u32 %r28664, %r1387, %r31663, %r28637;
	// end inline asm
	// begin inline asm
	madc.hi.cc.u32 %r28668, %r1387, %r31663, %r28641;
	// end inline asm
	// begin inline asm
	madc.lo.cc.u32 %r28672, %r1387, %r31665, %r28645;
	// end inline asm
	// begin inline asm
	madc.hi.cc.u32 %r28676, %r1387, %r31665, %r29690;
	// end inline asm
	// begin inline asm
	mad.lo.cc.u32 %r28680, %r1388, %r31658, %r28648;
	// end inline asm
	// begin inline asm
	madc.hi.cc.u32 %r28684, %r1388, %r31658, %r28652;
	// end inline asm
	// begin inline asm
	madc.lo.cc.u32 %r28688, %r1388, %r31660, %r28656;
	// end inline asm
	// begin inline asm
	madc.hi.cc.u32 %r28692, %r1388, %r31660, %r28660;
	// end inline asm
	// begin inline asm
	madc.lo.cc.u32 %r28696, %r1388, %r31662, %r28664;
	// end inline asm
	// begin inline asm
	madc.hi.cc.u32 %r28700, %r1388, %r31662, %r28668;
	// end inline asm
	// begin inline asm
	madc.lo.cc.u32 %r28704, %r1388, %r31664, %r28672;
	// end inline asm
	// begin inline asm
	madc.hi.cc.u32 %r28708, %r1388, %r31664, %r28676;
	// end inline asm
	// begin inline asm
	addc.cc.u32 %r28712, %r29690, %r29690;
	// end inline asm
	// begin inline asm
	mad.lo.cc.u32 %r28715, %r1389, %r31659, %r28688;
	// end inline asm
	// begin inline asm
	madc.hi.cc.u32 %r28719, %r1389, %r31659, %r28692;
	// end inline asm
	// begin inline asm
	madc.lo.cc.u32 %r28723, %r1389, %r31661, %r28696;
	// end inline asm
	// begin inline asm
	madc.hi.cc.u32 %r28727, %r1389, %r31661, %r28700;
	// end inline asm
	// begin inline asm
	madc.lo.cc.u32 %r28731, %r1389, %r31663, %r28704;
	// end inline asm
	// begin inline asm
	madc.hi.cc.u32 %r28735, %r1389, %r31663, %r28708;
	// end inline asm
	// begin inline asm
	madc.lo.cc.u32 %r28739, %r1389, %r31665, %r28712;
	// end inline asm
	// begin inline asm
	madc.hi.cc.u32 %r28743, %r1389, %r31665, %r29690;
	// end inline asm
	// begin inline asm
	mad.lo.cc.u32 %r28747, %r1390, %r31658, %r28715;
	// end inline asm
	// begin inline asm
	madc.hi.cc.u32 %r28751, %r1390, %r31658, %r28719;
	// end inline asm
	// begin inline asm
	madc.lo.cc.u32 %r28755, %r1390, %r31660, %r28723;
	// end inline asm
	// begin inline asm
	madc.hi.cc.u32 %r28759, %r1390, %r31660, %r28727;
	// end inline asm
	// begin inline asm
	madc.lo.cc.u32 %r28763, %r1390, %r31662, %r28731;
	// end inline asm
	// begin inline asm
	madc.hi.cc.u32 %r28767, %r1390, %r31662, %r28735;
	// end inline asm
	// begin inline asm
	madc.lo.cc.u32 %r28771, %r1390, %r31664, %r28739;
	// end inline asm
	// begin inline asm
	madc.hi.cc.u32 %r28775, %r1390, %r31664, %r28743;
	// end inline asm
	// begin inline asm
	addc.cc.u32 %r28779, %r29690, %r29690;
	// end inline asm
	// begin inline asm
	mad.lo.cc.u32 %r28782, %r1383, %r31658, %r29690;
	// end inline asm
	// begin inline asm
	madc.hi.cc.u32 %r28786, %r1383, %r31658, %r28546;
	// end inline asm
	// begin inline asm
	madc.lo.cc.u32 %r28790, %r1383, %r31660, %r28550;
	// end inline asm
	// begin inline asm
	madc.hi.cc.u32 %r28794, %r1383, %r31660, %r28613;
	// end inline asm
	// begin inline asm
	madc.lo.cc.u32 %r28798, %r1383, %r31662, %r28617;
	// end inline asm
	// begin inline asm
	madc.hi.cc.u32 %r28802, %r1383, %r31662, %r28680;
	// end inline asm
	// begin inline asm
	madc.lo.cc.u32 %r28806, %r1383, %r31664, %r28684;
	// end inline asm
	// begin inline asm
	madc.hi.cc.u32 %r28810, %r1383, %r31664, %r28747;
	// end inline asm
	// begin inline asm
	addc.cc.u32 %r28814, %r28751, %r29690;
	// end inline asm
	// begin inline asm
	addc.cc.u32 %r28817, %r28755, %r29690;
	// end inline asm
	// begin inline asm
	addc.cc.u32 %r28820, %r29690, %r29690;
	// end inline asm
	// begin inline asm
	mad.lo.cc.u32 %r28823, %r1384, %r31659, %r28790;
	// end inline asm
	// begin inline asm
	madc.hi.cc.u32 %r28827, %r1384, %r31659, %r28794;
	// end inline asm
	// begin inline asm
	madc.lo.cc.u32 %r28831, %r1384, %r31661, %r28798;
	// end inline asm
	// begin inline asm
	madc.hi.cc.u32 %r28835, %r1384, %r31661, %r28802;
	// end inline asm
	// begin inline asm
	madc.lo.cc.u32 %r28839, %r1384, %r31663, %r28806;
	// end inline asm
	// begin inline asm
	madc.hi.cc.u32 %r28843, %r1384, %r31663, %r28810;
	// end inline asm
	// begin inline asm
	madc.lo.cc.u32 %r28847, %r1384, %r31665, %r28814;
	// end inline asm
	// begin inline asm
	madc.hi.cc.u32 %r28851, %r1384, %r31665, %r28817;
	// end inline asm
	// begin inline asm
	addc.cc.u32 %r28855, %r28820, %r29690;
	// end inline asm
	// begin inline asm
	mad.lo.cc.u32 %r28858, %r1385, %r31658, %r28823;
	// end inline asm
	// begin inline asm
	madc.hi.cc.u32 %r28862, %r1385, %r31658, %r28827;
	// end inline asm
	// begin inline asm
	madc.lo.cc.u32 %r28866, %r1385, %r31660, %r28831;
	// end inline asm
	// begin inline asm
	madc.hi.cc.u32 %r28870, %r1385, %r31660, %r28835;
	// end inline asm
	// begin inline asm
	madc.lo.cc.u32 %r28874, %r1385, %r31662, %r28839;
	// end inline asm
	// begin inline asm
	madc.hi.cc.u32 %r28878, %r1385, %r31662, %r28843;
	// end inline asm
	// begin inline asm
	madc.lo.cc.u32 %r28882, %r1385, %r31664, %r28847;
	// end inline asm
	// begin inline asm
	madc.hi.cc.u32 %r28886, %r1385, %r31664, %r28851;
	// end inline asm
	// begin inline asm
	addc.cc.u32 %r28890, %r28759, %r28855;
	// end inline asm
	// begin inline asm
	addc.cc.u32 %r28893, %r28763, %r29690;
	// end inline asm
	// begin inline asm
	addc.cc.u32 %r28896, %r29690, %r29690;
	// end inline asm
	// begin inline asm
	mad.lo.cc.u32 %r28899, %r1386, %r31659, %r28866;
	// end inline asm
	// begin inline asm
	madc.hi.cc.u32 %r28903, %r1386, %r31659, %r28870;
	// end inline asm
	// begin inline asm
	madc.lo.cc.u32 %r28907, %r1386, %r31661, %r28874;
	// end inline asm
	// begin inline asm
	madc.hi.cc.u32 %r28911, %r1386, %r31661, %r28878;
	// end inline asm
	// begin inline asm
	madc.lo.cc.u32 %r28915, %r1386, %r31663, %r28882;
	// end inline asm
	// begin inline asm
	madc.hi.cc.u32 %r28919, %r1386, %r31663, %r28886;
	// end inline asm
	// begin inline asm
	madc.lo.cc.u32 %r28923, %r1386, %r31665, %r28890;
	// end inline asm
	// begin inline asm
	madc.hi.cc.u32 %r28927, %r1386, %r31665, %r28893;
	// end inline asm
	// begin inline asm
	addc.cc.u32 %r28931, %r28896, %r29690;
	// end inline asm
	// begin inline asm
	mad.lo.cc.u32 %r28934, %r1387, %r31658, %r28899;
	// end inline asm
	// begin inline asm
	madc.hi.cc.u32 %r28938, %r1387, %r31658, %r28903;
	// end inline asm
	// begin inline asm
	madc.lo.cc.u32 %r28942, %r1387, %r31660, %r28907;
	// end inline asm
	// begin inline asm
	madc.hi.cc.u32 %r28946, %r1387, %r31660, %r28911;
	// end inline asm
	// begin inline asm
	madc.lo.cc.u32 %r28950, %r1387, %r31662, %r28915;
	// end inline asm
	// begin inline asm
	madc.hi.cc.u32 %r28954, %r1387, %r31662, %r28919;
	// end inline asm
	// begin inline asm
	madc.lo.cc.u32 %r28958, %r1387, %r31664, %r28923;
	// end inline asm
	// begin inline asm
	madc.hi.cc.u32 %r28962, %r1387, %r31664, %r28927;
	// end inline asm
	// begin inline asm
	addc.cc.u32 %r28966, %r28767, %r28931;
	// end inline asm
	// begin inline asm
	addc.cc.u32 %r28969, %r28771, %r29690;
	// end inline asm
	// begin inline asm
	addc.cc.u32 %r28972, %r29690, %r29690;
	// end inline asm
	// begin inline asm
	mad.lo.cc.u32 %r28975, %r1388, %r31659, %r28942;
	// end inline asm
	// begin inline asm
	madc.hi.cc.u32 %r28979, %r1388, %r31659, %r28946;
	// end inline asm
	// begin inline asm
	madc.lo.cc.u32 %r28983, %r1388, %r31661, %r28950;
	// end inline asm
	// begin inline asm
	madc.hi.cc.u32 %r28987, %r1388, %r31661, %r28954;
	// end inline asm
	// begin inline asm
	madc.lo.cc.u32 %r28991, %r1388, %r31663, %r28958;
	// end inline asm
	// begin inline asm
	madc.hi.cc.u32 %r28995, %r1388, %r31663, %r28962;
	// end inline asm
	// begin inline asm
	madc.lo.cc.u32 %r28999, %r1388, %r31665, %r28966;
	// end inline asm
	// begin inline asm
	madc.hi.cc.u32 %r29003, %r1388, %r31665, %r28969;
	// end inline asm
	// begin inline asm
	addc.cc.u32 %r29007, %r28972, %r29690;
	// end inline asm
	// begin inline asm
	mad.lo.cc.u32 %r29010, %r1389, %r31658, %r28975;
	// end inline asm
	// begin inline asm
	madc.hi.cc.u32 %r29014, %r1389, %r31658, %r28979;
	// end inline asm
	// begin inline asm
	madc.lo.cc.u32 %r29018, %r1389, %r31660, %r28983;
	// end inline asm
	// begin inline asm
	madc.hi.cc.u32 %r29022, %r1389, %r31660, %r28987;
	// end inline asm
	// begin inline asm
	madc.lo.cc.u32 %r29026, %r1389, %r31662, %r28991;
	// end inline asm
	// begin inline asm
	madc.hi.cc.u32 %r29030, %r1389, %r31662, %r28995;
	// end inline asm
	// begin inline asm
	madc.lo.cc.u32 %r29034, %r1389, %r31664, %r28999;
	// end inline asm
	// begin inline asm
	madc.hi.cc.u32 %r29038, %r1389, %r31664, %r29003;
	// end inline asm
	// begin inline asm
	addc.cc.u32 %r29042, %r28775, %r29007;
	// end inline asm
	// begin inline asm
	addc.cc.u32 %r29045, %r28779, %r29690;
	// end inline asm
	// begin inline asm
	addc.cc.u32 %r29048, %r29690, %r29690;
	// end inline asm
	// begin inline asm
	mad.lo.cc.u32 %r29051, %r1390, %r31659, %r29018;
	// end inline asm
	// begin inline asm
	madc.hi.cc.u32 %r29055, %r1390, %r31659, %r29022;
	// end inline asm
	// begin inline asm
	madc.lo.cc.u32 %r29059, %r1390, %r31661, %r29026;
	// end inline asm
	// begin inline asm
	madc.hi.cc.u32 %r29063, %r1390, %r31661, %r29030;
	// end inline asm
	// begin inline asm
	madc.lo.cc.u32 %r29067, %r1390, %r31663, %r29034;
	// end inline asm
	// begin inline asm
	madc.hi.cc.u32 %r29071, %r1390, %r31663, %r29038;
	// end inline asm
	// begin inline asm
	madc.lo.cc.u32 %r29075, %r1390, %r31665, %r29042;
	// end inline asm
	// begin inline asm
	madc.hi.cc.u32 %r29079, %r1390, %r31665, %r29045;
	// end inline asm
	mov.b32 	%r29693, -1;
	// begin inline asm
	add.cc.u32 %r29083, %r29690, %r29693;
	// end inline asm
	// begin inline asm
	addc.cc.u32 %r29086, %r28782, %r29690;
	// end inline asm
	// begin inline asm
	addc.u32 %r29089, %r29690, %r29690;
	// end inline asm
	mul.lo.s32 	%r29156, %r29086, -460954743;
	// begin inline asm
	mad.lo.cc.u32 %r29092, %r29156, %r529, %r29086;
	// end inline asm
	// begin inline asm
	madc.hi.cc.u32 %r29096, %r29156, %r529, %r28786;
	// end inline asm
	// begin inline asm
	madc.lo.cc.u32 %r29100, %r29156, %r258, %r28858;
	// end inline asm
	// begin inline asm
	madc.hi.cc.u32 %r29104, %r29156, %r258, %r28862;
	// end inline asm
	// begin inline asm
	madc.lo.cc.u32 %r29108, %r29156, %r259, %r28934;
	// end inline asm
	// begin inline asm
	madc.hi.cc.u32 %r29112, %r29156, %r259, %r28938;
	// end inline asm
	// begin inline asm
	madc.lo.cc.u32 %r29116, %r29156, %r260, %r29010;
	// end inline asm
	// begin inline asm
	madc.hi.cc.u32 %r29120, %r29156, %r260, %r29014;
	// end inline asm
	// begin inline asm
	addc.cc.u32 %r29124, %r29690, %r29690;
	// end inline asm
	// begin inline asm
	mad.lo.cc.u32 %r29127, %r29156, %r261, %r29690;
	// end inline asm
	// begin inline asm
	madc.hi.cc.u32 %r29131, %r29156, %r261, %r29690;
	// end inline asm
	// begin inline asm
	madc.lo.cc.u32 %r29135, %r29156, %r262, %r29690;
	// end inline asm
	// begin inline asm
	madc.hi.cc.u32 %r29139, %r29156, %r262, %r29690;
	// end inline asm
	// begin inline asm
	madc.lo.cc.u32 %r29143, %r29156, %r530, %r29690;
	// end inline asm
	// begin inline asm
	madc.hi.cc.u32 %r29147, %r29156, %r530, %r29690;
	// end inline asm
	// begin inline asm
	madc.lo.cc.u32 %r29151, %r29156, %r531, %r29690;
	// end inline asm
	// begin inline asm
	madc.hi.cc.u32 %r29155, %r29156, %r531, %r29690;
	// end inline asm
	// begin inline asm
	add.cc.u32 %r29159, %r29089, %r29693;
	// end inline asm
	// begin inline asm
	addc.cc.u32 %r29162, %r29127, %r29096;
	// end inline asm
	// begin inline asm
	addc.u32 %r29165, %r29690, %r29690;
	// end inline asm
	mul.lo.s32 	%r29232, %r29162, -460954743;
	// begin inline asm
	mad.lo.cc.u32 %r29168, %r29232, %r529, %r29162;
	// end inline asm
	// begin inline asm
	madc.hi.cc.u32 %r29172, %r29232, %r529, %r29131;
	// end inline asm
	// begin inline asm
	madc.lo.cc.u32 %r29176, %r29232, %r258, %r29135;
	// end inline asm
	// begin inline asm
	madc.hi.cc.u32 %r29180, %r29232, %r258, %r29139;
	// end inline asm
	// begin inline asm
	madc.lo.cc.u32 %r29184, %r29232, %r259, %r29143;
	// end inline asm
	// begin inline asm
	madc.hi.cc.u32 %r29188, %r29232, %r259, %r29147;
	// end inline asm
	// begin inline asm
	madc.lo.cc.u32 %r29192, %r29232, %r260, %r29151;
	// end inline asm
	// begin inline asm
	madc.hi.cc.u32 %r29196, %r29232, %r260, %r29155;
	// end inline asm
	// begin inline asm
	addc.cc.u32 %r29200, %r29690, %r29690;
	// end inline asm
	// begin inline asm
	mad.lo.cc.u32 %r29203, %r29232, %r261, %r29100;
	// end inline asm
	// begin inline asm
	madc.hi.cc.u32 %r29207, %r29232, %r261, %r29104;
	// end inline asm
	// begin inline asm
	madc.lo.cc.u32 %r29211, %r29232, %r262, %r29108;
	// end inline asm
	// begin inline asm
	madc.hi.cc.u32 %r29215, %r29232, %r262, %r29112;
	// end inline asm
	// begin inline asm
	madc.lo.cc.u32 %r29219, %r29232, %r530, %r29116;
	// end inline asm
	// begin inline asm
	madc.hi.cc.u32 %r29223, %r29232, %r530, %r29120;
	// end inline asm
	// begin inline asm
	madc.lo.cc.u32 %r29227, %r29232, %r531, %r29124;
	// end inline asm
	// begin inline asm
	madc.hi.cc.u32 %r29231, %r29232, %r531, %r29690;
	// end inline asm
	// begin inline asm
	add.cc.u32 %r29235, %r29165, %r29693;
	// end inline asm
	// begin inline asm
	addc.cc.u32 %r29238, %r29203, %r29172;
	// end inline asm
	// begin inline asm
	addc.u32 %r29241, %r29690, %r29690;
	// end inline asm
	mul.lo.s32 	%r29308, %r29238, -460954743;
	// begin inline asm
	mad.lo.cc.u32 %r29244, %r29308, %r529, %r29238;
	// end inline asm
	// begin inline asm
	madc.hi.cc.u32 %r29248, %r29308, %r529, %r29207;
	// end inline asm
	// begin inline asm
	madc.lo.cc.u32 %r29252, %r29308, %r258, %r29211;
	// end inline asm
	// begin inline asm
	madc.hi.cc.u32 %r29256, %r29308, %r258, %r29215;
	// end inline asm
	// begin inline asm
	madc.lo.cc.u32 %r29260, %r29308, %r259, %r29219;
	// end inline asm
	// begin inline asm
	madc.hi.cc.u32 %r29264, %r29308, %r259, %r29223;
	// end inline asm
	// begin inline asm
	madc.lo.cc.u32 %r29268, %r29308, %r260, %r29227;
	// end inline asm
	// begin inline asm
	madc.hi.cc.u32 %r29272, %r29308, %r260, %r29231;
	// end inline asm
	// begin inline asm
	addc.cc.u32 %r29276, %r29690, %r29690;
	// end inline asm
	// begin inline asm
	mad.lo.cc.u32 %r29279, %r29308, %r261, %r29176;
	// end inline asm
	// begin inline asm
	madc.hi.cc.u32 %r29283, %r29308, %r261, %r29180;
	// end inline asm
	// begin inline asm
	madc.lo.cc.u32 %r29287, %r29308, %r262, %r29184;
	// end inline asm
	// begin inline asm
	madc.hi.cc.u32 %r29291, %r29308, %r262, %r29188;
	// end inline asm
	// begin inline asm
	madc.lo.cc.u32 %r29295, %r29308, %r530, %r29192;
	// end inline asm
	// begin inline asm
	madc.hi.cc.u32 %r29299, %r29308, %r530, %r29196;
	// end inline asm
	// begin inline asm
	madc.lo.cc.u32 %r29303, %r29308, %r531, %r29200;
	// end inline asm
	// begin inline asm
	madc.hi.cc.u32 %r29307, %r29308, %r531, %r29690;
	// end inline asm
	// begin inline asm
	add.cc.u32 %r29311, %r29241, %r29693;
	// end inline asm
	// begin inline asm
	addc.cc.u32 %r29314, %r29279, %r29248;
	// end inline asm
	// begin inline asm
	addc.u32 %r29317, %r29690, %r29690;
	// end inline asm
	mul.lo.s32 	%r29384, %r29314, -460954743;
	// begin inline asm
	mad.lo.cc.u32 %r29320, %r29384, %r529, %r29314;
	// end inline asm
	// begin inline asm
	madc.hi.cc.u32 %r29324, %r29384, %r529, %r29283;
	// end inline asm
	// begin inline asm
	madc.lo.cc.u32 %r29328, %r29384, %r258, %r29287;
	// end inline asm
	// begin inline asm
	madc.hi.cc.u32 %r29332, %r29384, %r258, %r29291;
	// end inline asm
	// begin inline asm
	madc.lo.cc.u32 %r29336, %r29384, %r259, %r29295;
	// end inline asm
	// begin inline asm
	madc.hi.cc.u32 %r29340, %r29384, %r259, %r29299;
	// end inline asm
	// begin inline asm
	madc.lo.cc.u32 %r29344, %r29384, %r260, %r29303;
	// end inline asm
	// begin inline asm
	madc.hi.cc.u32 %r29348, %r29384, %r260, %r29307;
	// end inline asm
	// begin inline asm
	addc.cc.u32 %r29352, %r29690, %r29690;
	// end inline asm
	// begin inline asm
	mad.lo.cc.u32 %r29355, %r29384, %r261, %r29252;
	// end inline asm
	// begin inline asm
	madc.hi.cc.u32 %r29359, %r29384, %r261, %r29256;
	// end inline asm
	// begin inline asm
	madc.lo.cc.u32 %r29363, %r29384, %r262, %r29260;
	// end inline asm
	// begin inline asm
	madc.hi.cc.u32 %r29367, %r29384, %r262, %r29264;
	// end inline asm
	// begin inline asm
	madc.lo.cc.u32 %r29371, %r29384, %r530, %r29268;
	// end inline asm
	// begin inline asm
	madc.hi.cc.u32 %r29375, %r29384, %r530, %r29272;
	// end inline asm
	// begin inline asm
	madc.lo.cc.u32 %r29379, %r29384, %r531, %r29276;
	// end inline asm
	// begin inline asm
	madc.hi.cc.u32 %r29383, %r29384, %r531, %r29690;
	// end inline asm
	// begin inline asm
	add.cc.u32 %r29387, %r29317, %r29693;
	// end inline asm
	// begin inline asm
	addc.cc.u32 %r29390, %r29355, %r29324;
	// end inline asm
	// begin inline asm
	addc.u32 %r29393, %r29690, %r29690;
	// end inline asm
	mul.lo.s32 	%r29460, %r29390, -460954743;
	// begin inline asm
	mad.lo.cc.u32 %r29396, %r29460, %r529, %r29390;
	// end inline asm
	// begin inline asm
	madc.hi.cc.u32 %r29400, %r29460, %r529, %r29359;
	// end inline asm
	// begin inline asm
	madc.lo.cc.u32 %r29404, %r29460, %r258, %r29363;
	// end inline asm
	// begin inline asm
	madc.hi.cc.u32 %r29408, %r29460, %r258, %r29367;
	// end inline asm
	// begin inline asm
	madc.lo.cc.u32 %r29412, %r29460, %r259, %r29371;
	// end inline asm
	// begin inline asm
	madc.hi.cc.u32 %r29416, %r29460, %r259, %r29375;
	// end inline asm
	// begin inline asm
	madc.lo.cc.u32 %r29420, %r29460, %r260, %r29379;
	// end inline asm
	// begin inline asm
	madc.hi.cc.u32 %r29424, %r29460, %r260, %r29383;
	// end inline asm
	// begin inline asm
	addc.cc.u32 %r29428, %r29690, %r29690;
	// end inline asm
	// begin inline asm
	mad.lo.cc.u32 %r29431, %r29460, %r261, %r29328;
	// end inline asm
	// begin inline asm
	madc.hi.cc.u32 %r29435, %r29460, %r261, %r29332;
	// end inline asm
	// begin inline asm
	madc.lo.cc.u32 %r29439, %r29460, %r262, %r29336;
	// end inline asm
	// begin inline asm
	madc.hi.cc.u32 %r29443, %r29460, %r262, %r29340;
	// end inline asm
	// begin inline asm
	madc.lo.cc.u32 %r29447, %r29460, %r530, %r29344;
	// end inline asm
	// begin inline asm
	madc.hi.cc.u32 %r29451, %r29460, %r530, %r29348;
	// end inline asm
	// begin inline asm
	madc.lo.cc.u32 %r29455, %r29460, %r531, %r29352;
	// end inline asm
	// begin inline asm
	madc.hi.cc.u32 %r29459, %r29460, %r531, %r29690;
	// end inline asm
	// begin inline asm
	add.cc.u32 %r29463, %r29393, %r29693;
	// end inline asm
	// begin inline asm
	addc.cc.u32 %r29466, %r29431, %r29400;
	// end inline asm
	// begin inline asm
	addc.u32 %r29469, %r29690, %r29690;
	// end inline asm
	mul.lo.s32 	%r29536, %r29466, -460954743;
	// begin inline asm
	mad.lo.cc.u32 %r29472, %r29536, %r529, %r29466;
	// end inline asm
	// begin inline asm
	madc.hi.cc.u32 %r29476, %r29536, %r529, %r29435;
	// end inline asm
	// begin inline asm
	madc.lo.cc.u32 %r29480, %r29536, %r258, %r29439;
	// end inline asm
	// begin inline asm
	madc.hi.cc.u32 %r29484, %r29536, %r258, %r29443;
	// end inline asm
	// begin inline asm
	madc.lo.cc.u32 %r29488, %r29536, %r259, %r29447;
	// end inline asm
	// begin inline asm
	madc.hi.cc.u32 %r29492, %r29536, %r259, %r29451;
	// end inline asm
	// begin inline asm
	madc.lo.cc.u32 %r29496, %r29536, %r260, %r29455;
	// end inline asm
	// begin inline asm
	madc.hi.cc.u32 %r29500, %r29536, %r260, %r29459;
	// end inline asm
	// begin inline asm
	addc.cc.u32 %r29504, %r29690, %r29690;
	// end inline asm
	// begin inline asm
	mad.lo.cc.u32 %r29507, %r29536, %r261, %r29404;
	// end inline asm
	// begin inline asm
	madc.hi.cc.u32 %r29511, %r29536, %r261, %r29408;
	// end inline asm
	// begin inline asm
	madc.lo.cc.u32 %r29515, %r29536, %r262, %r29412;
	// end inline asm
	// begin inline asm
	madc.hi.cc.u32 %r29519, %r29536, %r262, %r29416;
	// end inline asm
	// begin inline asm
	madc.lo.cc.u32 %r29523, %r29536, %r530, %r29420;
	// end inline asm
	// begin inline asm
	madc.hi.cc.u32 %r29527, %r29536, %r530, %r29424;
	// end inline asm
	// begin inline asm
	madc.lo.cc.u32 %r29531, %r29536, %r531, %r29428;
	// end inline asm
	// begin inline asm
	madc.hi.cc.u32 %r29535, %r29536, %r531, %r29690;
	// end inline asm
	// begin inline asm
	add.cc.u32 %r29539, %r29469, %r29693;
	// end inline asm
	// begin inline asm
	addc.cc.u32 %r29542, %r29507, %r29476;
	// end inline asm
	// begin inline asm
	addc.u32 %r29545, %r29690, %r29690;
	// end inline asm
	mul.lo.s32 	%r29612, %r29542, -460954743;
	// begin inline asm
	mad.lo.cc.u32 %r29548, %r29612, %r529, %r29542;
	// end inline asm
	// begin inline asm
	madc.hi.cc.u32 %r29552, %r29612, %r529, %r29511;
	// end inline asm
	// begin inline asm
	madc.lo.cc.u32 %r29556, %r29612, %r258, %r29515;
	// end inline asm
	// begin inline asm
	madc.hi.cc.u32 %r29560, %r29612, %r258, %r29519;
	// end inline asm
	// begin inline asm
	madc.lo.cc.u32 %r29564, %r29612, %r259, %r29523;
	// end inline asm
	// begin inline asm
	madc.hi.cc.u32 %r29568, %r29612, %r259, %r29527;
	// end inline asm
	// begin inline asm
	madc.lo.cc.u32 %r29572, %r29612, %r260, %r29531;
	// end inline asm
	// begin inline asm
	madc.hi.cc.u32 %r29576, %r29612, %r260, %r29535;
	// end inline asm
	// begin inline asm
	addc.cc.u32 %r29580, %r29690, %r29690;
	// end inline asm
	// begin inline asm
	mad.lo.cc.u32 %r29583, %r29612, %r261, %r29480;
	// end inline asm
	// begin inline asm
	madc.hi.cc.u32 %r29587, %r29612, %r261, %r29484;
	// end inline asm
	// begin inline asm
	madc.lo.cc.u32 %r29591, %r29612, %r262, %r29488;
	// end inline asm
	// begin inline asm
	madc.hi.cc.u32 %r29595, %r29612, %r262, %r29492;
	// end inline asm
	// begin inline asm
	madc.lo.cc.u32 %r29599, %r29612, %r530, %r29496;
	// end inline asm
	// begin inline asm
	madc.hi.cc.u32 %r29603, %r29612, %r530, %r29500;
	// end inline asm
	// begin inline asm
	madc.lo.cc.u32 %r29607, %r29612, %r531, %r29504;
	// end inline asm
	// begin inline asm
	madc.hi.cc.u32 %r29611, %r29612, %r531, %r29690;
	// end inline asm
	// begin inline asm
	add.cc.u32 %r29615, %r29545, %r29693;
	// end inline asm
	// begin inline asm
	addc.cc.u32 %r29618, %r29583, %r29552;
	// end inline asm
	// begin inline asm
	addc.u32 %r29621, %r29690, %r29690;
	// end inline asm
	mul.lo.s32 	%r29688, %r29618, -460954743;
	// begin inline asm
	mad.lo.cc.u32 %r29624, %r29688, %r529, %r29618;
	// end inline asm
	// begin inline asm
	madc.hi.cc.u32 %r29628, %r29688, %r529, %r29587;
	// end inline asm
	// begin inline asm
	madc.lo.cc.u32 %r29632, %r29688, %r258, %r29591;
	// end inline asm
	// begin inline asm
	madc.hi.cc.u32 %r29636, %r29688, %r258, %r29595;
	// end inline asm
	// begin inline asm
	madc.lo.cc.u32 %r29640, %r29688, %r259, %r29599;
	// end inline asm
	// begin inline asm
	madc.hi.cc.u32 %r29644, %r29688, %r259, %r29603;
	// end inline asm
	// begin inline asm
	madc.lo.cc.u32 %r29648, %r29688, %r260, %r29607;
	// end inline asm
	// begin inline asm
	madc.hi.cc.u32 %r29652, %r29688, %r260, %r29611;
	// end inline asm
	// begin inline asm
	addc.cc.u32 %r29656, %r29690, %r29690;
	// end inline asm
	// begin inline asm
	mad.lo.cc.u32 %r29659, %r29688, %r261, %r29556;
	// end inline asm
	// begin inline asm
	madc.hi.cc.u32 %r29663, %r29688, %r261, %r29560;
	// end inline asm
	// begin inline asm
	madc.lo.cc.u32 %r29667, %r29688, %r262, %r29564;
	// end inline asm
	// begin inline asm
	madc.hi.cc.u32 %r29671, %r29688, %r262, %r29568;
	// end inline asm
	// begin inline asm
	madc.lo.cc.u32 %r29675, %r29688, %r530, %r29572;
	// end inline asm
	// begin inline asm
	madc.hi.cc.u32 %r29679, %r29688, %r530, %r29576;
	// end inline asm
	// begin inline asm
	madc.lo.cc.u32 %r29683, %r29688, %r531, %r29580;
	// end inline asm
	// begin inline asm
	madc.hi.cc.u32 %r29687, %r29688, %r531, %r29690;
	// end inline asm
	// begin inline asm
	add.cc.u32 %r29691, %r29621, %r29693;
	// end inline asm
	// begin inline asm
	addc.cc.u32 %r29694, %r29659, %r29628;
	// end inline asm
	// begin inline asm
	addc.cc.u32 %r29697, %r29663, %r29632;
	// end inline asm
	// begin inline asm
	addc.cc.u32 %r29700, %r29667, %r29636;
	// end inline asm
	// begin inline asm
	addc.cc.u32 %r29703, %r29671, %r29640;
	// end inline asm
	// begin inline asm
	addc.cc.u32 %r29706, %r29675, %r29644;
	// end inline asm
	// begin inline asm
	addc.cc.u32 %r29709, %r29679, %r29648;
	// end inline asm
	// begin inline asm
	addc.cc.u32 %r29712, %r29683, %r29652;
	// end inline asm
	// begin inline asm
	addc.cc.u32 %r29715, %r29687, %r29656;
	// end inline asm
	// begin inline asm
	add.cc.u32 %r31458, %r29051, %r29694;
	// end inline asm
	// begin inline asm
	addc.cc.u32 %r31459, %r29055, %r29697;
	// end inline asm
	// begin inline asm
	addc.cc.u32 %r31460, %r29059, %r29700;
	// end inline asm
	// begin inline asm
	addc.cc.u32 %r31461, %r29063, %r29703;
	// end inline asm
	// begin inline asm
	addc.cc.u32 %r31462, %r29067, %r29706;
	// end inline asm
	// begin inline asm
	addc.cc.u32 %r31463, %r29071, %r29709;
	// end inline asm
	// begin inline asm
	addc.cc.u32 %r31464, %r29075, %r29712;
	// end inline asm
	// begin inline asm
	addc.u32 %r31465, %r29079, %r29715;
	// end inline asm
	setp.gt.u32 	%p717, %r31465, %r531;
	@%p717 bra 	$L__BB1_303;
	setp.lt.u32 	%p718, %r31465, %r531;
	@%p718 bra 	$L__BB1_304;
	setp.gt.u32 	%p719, %r31464, %r260;
	@%p719 bra 	$L__BB1_303;
	setp.lt.u32 	%p720, %r31464, %r260;
	@%p720 bra 	$L__BB1_304;
	setp.gt.u32 	%p721, %r31463, %r530;
	@%p721 bra 	$L__BB1_303;
	setp.lt.u32 	%p722, %r31463, %r530;
	@%p722 bra 	$L__BB1_304;
	setp.gt.u32 	%p723, %r31462, %r259;
	@%p723 bra 	$L__BB1_303;
	setp.lt.u32 	%p724, %r31462, %r259;
	@%p724 bra 	$L__BB1_304;
	setp.gt.u32 	%p725, %r31461, %r262;
	@%p725 bra 	$L__BB1_303;
	setp.lt.u32 	%p726, %r31461, %r262;
	@%p726 bra 	$L__BB1_304;
	setp.gt.u32 	%p727, %r31460, %r258;
	@%p727 bra 	$L__BB1_303;
	setp.lt.u32 	%p728, %r31460, %r258;
	@%p728 bra 	$L__BB1_304;
	setp.gt.u32 	%p729, %r31459, %r261;
	@%p729 bra 	$L__BB1_303;
	setp.lt.u32 	%p730, %r31459, %r261;
	setp.lt.u32 	%p731, %r31458, %r529;
	or.pred  	%p732, %p730, %p731;
	@%p732 bra 	$L__BB1_304;
$L__BB1_303:
	// begin inline asm
	sub.cc.u32 %r31458, %r31458, %r529;
subc.cc.u32 %r31459, %r31459, %r261;
subc.cc.u32 %r31460, %r31460, %r258;
subc.cc.u32 %r31461, %r31461, %r262;
subc.cc.u32 %r31462, %r31462, %r259;
subc.cc.u32 %r31463, %r31463, %r530;
subc.cc.u32 %r31464, %r31464, %r260;
subc.u32 %r31465, %r31465, %r531;

	// end inline asm
$L__BB1_304:
	shf.l.wrap.b32 	%r31690, %r31464, %r31465, 1;
	shf.l.wrap.b32 	%r31691, %r31463, %r31464, 1;
	shf.l.wrap.b32 	%r31692, %r31462, %r31463, 1;
	shf.l.wrap.b32 	%r31693, %r31461, %r31462, 1;
	shf.l.wrap.b32 	%r31694, %r31460, %r31461, 1;
	shf.l.wrap.b32 	%r31695, %r31459, %r31460, 1;
	shf.l.wrap.b32 	%r31696, %r31458, %r31459, 1;
	shl.b32 	%r31697, %r31458, 1;
	setp.gt.u32 	%p733, %r31690, %r531;
	@%p733 bra 	$L__BB1_318;
	setp.lt.u32 	%p734, %r31690, %r531;
	@%p734 bra 	$L__BB1_319;
	setp.gt.u32 	%p735, %r31691, %r260;
	@%p735 bra 	$L__BB1_318;
	setp.lt.u32 	%p736, %r31691, %r260;
	@%p736 bra 	$L__BB1_319;
	setp.gt.u32 	%p737, %r31692, %r530;
	@%p737 bra 	$L__BB1_318;
	setp.lt.u32 	%p738, %r31692, %r530;
	@%p738 bra 	$L__BB1_319;
	setp.gt.u32 	%p739, %r31693, %r259;
	@%p739 bra 	$L__BB1_318;
	setp.lt.u32 	%p740, %r31693, %r259;
	@%p740 bra 	$L__BB1_319;
	setp.gt.u32 	%p741, %r31694, %r262;
	@%p741 bra 	$L__BB1_318;
	setp.lt.u32 	%p742, %r31694, %r262;
	@%p742 bra 	$L__BB1_319;
	setp.gt.u32 	%p743, %r31695, %r258;
	@%p743 bra 	$L__BB1_318;
	setp.lt.u32 	%p744, %r31695, %r258;
	@%p744 bra 	$L__BB1_319;
	setp.gt.u32 	%p745, %r31696, %r261;
	@%p745 bra 	$L__BB1_318;
	setp.lt.u32 	%p746, %r31696, %r261;
	setp.lt.u32 	%p747, %r31697, %r529;
	or.pred  	%p748, %p746, %p747;
	@%p748 bra 	$L__BB1_319;
$L__BB1_318:
	// begin inline asm
	sub.cc.u32 %r31697, %r31697, %r529;
subc.cc.u32 %r31696, %r31696, %r261;
subc.cc.u32 %r31695, %r31695, %r258;
subc.cc.u32 %r31694, %r31694, %r262;
subc.cc.u32 %r31693, %r31693, %r259;
subc.cc.u32 %r31692, %r31692, %r530;
subc.cc.u32 %r31691, %r31691, %r260;
subc.u32 %r31690, %r31690, %r531;

	// end inline asm
$L__BB1_319:
	mov.u32 	%r31479, %r31455;
	mov.u32 	%r31474, %r31450;
	mov.u32 	%r31481, %r31457;
	mov.u32 	%r31476, %r31452;
	mov.u32 	%r31478, %r31454;
	mov.u32 	%r31480, %r31456;
	mov.u32 	%r31475, %r31451;
	mov.u32 	%r31477, %r31453;
	// begin inline asm
	sub.cc.u32 %r31474, %r31474, %r31426;
subc.cc.u32 %r31475, %r31475, %r31427;
subc.cc.u32 %r31476, %r31476, %r31428;
subc.cc.u32 %r31477, %r31477, %r31429;
subc.cc.u32 %r31478, %r31478, %r31430;
subc.cc.u32 %r31479, %r31479, %r31431;
subc.cc.u32 %r31480, %r31480, %r31432;
subc.u32 %r31481, %r31481, %r31433;

	// end inline asm
	setp.gt.u32 	%p749, %r31457, %r31433;
	@%p749 bra 	$L__BB1_334;
	setp.ge.u32 	%p750, %r31457, %r31433;
	@%p750 bra 	$L__BB1_321;
	bra.uni 	$L__BB1_333;
$L__BB1_321:
	setp.gt.u32 	%p751, %r31456, %r31432;
	@%p751 bra 	$L__BB1_334;
	setp.lt.u32 	%p752, %r31456, %r31432;
	@%p752 bra 	$L__BB1_333;
	setp.gt.u32 	%p753, %r31455, %r31431;
	@%p753 bra 	$L__BB1_334;
	setp.lt.u32 	%p754, %r31455, %r31431;
	@%p754 bra 	$L__BB1_333;
	setp.gt.u32 	%p755, %r31454, %r31430;
	@%p755 bra 	$L__BB1_334;
	setp.lt.u32 	%p756, %r31454, %r31430;
	@%p756 bra 	$L__BB1_333;
	setp.gt.u32 	%p757, %r31453, %r31429;
	@%p757 bra 	$L__BB1_334;
	setp.lt.u32 	%p758, %r31453, %r31429;
	@%p758 bra 	$L__BB1_333;
	setp.gt.u32 	%p759, %r31452, %r31428;
	@%p759 bra 	$L__BB1_334;
	setp.lt.u32 	%p760, %r31452, %r31428;
	@%p760 bra 	$L__BB1_333;
	setp.gt.u32 	%p761, %r31451, %r31427;
	@%p761 bra 	$L__BB1_334;
	setp.lt.u32 	%p762, %r31451, %r31427;
	setp.lt.u32 	%p763, %r31450, %r31426;
	or.pred  	%p764, %p762, %p763;
	@%p764 bra 	$L__BB1_333;
	bra.uni 	$L__BB1_334;
$L__BB1_333:
	// begin inline asm
	add.cc.u32 %r31474, %r31474, %r529;
addc.cc.u32 %r31475, %r31475, %r261;
addc.cc.u32 %r31476, %r31476, %r258;
addc.cc.u32 %r31477, %r31477, %r262;
addc.cc.u32 %r31478, %r31478, %r259;
addc.cc.u32 %r31479, %r31479, %r530;
addc.cc.u32 %r31480, %r31480, %r260;
addc.u32 %r31481, %r31481, %r531;

	// end inline asm
$L__BB1_334:
	mov.u32 	%r31711, %r31476;
	mov.u32 	%r31709, %r31478;
	mov.u32 	%r31707, %r31480;
	mov.u32 	%r31712, %r31475;
	mov.u32 	%r31710, %r31477;
	mov.u32 	%r31708, %r31479;
	mov.u32 	%r31713, %r31474;
	mov.u32 	%r31706, %r31481;
	// begin inline asm
	sub.cc.u32 %r31713, %r31713, %r31426;
subc.cc.u32 %r31712, %r31712, %r31427;
subc.cc.u32 %r31711, %r31711, %r31428;
subc.cc.u32 %r31710, %r31710, %r31429;
subc.cc.u32 %r31709, %r31709, %r31430;
subc.cc.u32 %r31708, %r31708, %r31431;
subc.cc.u32 %r31707, %r31707, %r31432;
subc.u32 %r31706, %r31706, %r31433;

	// end inline asm
	setp.gt.u32 	%p766, %r31481, %r31433;
	mov.pred 	%p765, 0;
	mov.pred 	%p890, %p765;
	@%p766 bra 	$L__BB1_348;
	setp.ge.u32 	%p768, %r31481, %r31433;
	mov.pred 	%p767, -1;
	mov.pred 	%p890, %p767;
	@%p768 bra 	$L__BB1_336;
	bra.uni 	$L__BB1_348;
$L__BB1_336:
	setp.gt.u32 	%p770, %r31480, %r31432;
	mov.pred 	%p890, %p765;
	@%p770 bra 	$L__BB1_348;
	setp.lt.u32 	%p772, %r31480, %r31432;
	mov.pred 	%p890, %p767;
	@%p772 bra 	$L__BB1_348;
	setp.gt.u32 	%p774, %r31479, %r31431;
	mov.pred 	%p890, %p765;
	@%p774 bra 	$L__BB1_348;
	setp.lt.u32 	%p776, %r31479, %r31431;
	mov.pred 	%p890, %p767;
	@%p776 bra 	$L__BB1_348;
	setp.gt.u32 	%p778, %r31478, %r31430;
	mov.pred 	%p890, %p765;
	@%p778 bra 	$L__BB1_348;
	setp.lt.u32 	%p780, %r31478, %r31430;
	mov.pred 	%p890, %p767;
	@%p780 bra 	$L__BB1_348;
	setp.gt.u32 	%p782, %r31477, %r31429;
	mov.pred 	%p890, %p765;
	@%p782 bra 	$L__BB1_348;
	setp.lt.u32 	%p784, %r31477, %r31429;
	mov.pred 	%p890, %p767;
	@%p784 bra 	$L__BB1_348;
	setp.gt.u32 	%p786, %r31476, %r31428;
	mov.pred 	%p890, %p765;
	@%p786 bra 	$L__BB1_348;
	setp.lt.u32 	%p788, %r31476, %r31428;
	mov.pred 	%p890, %p767;
	@%p788 bra 	$L__BB1_348;
	setp.gt.u32 	%p790, %r31475, %r31427;
	mov.pred 	%p890, %p765;
	@%p790 bra 	$L__BB1_348;
	setp.lt.u32 	%p791, %r31475, %r31427;
	setp.lt.u32 	%p792, %r31474, %r31426;
	or.pred  	%p890, %p791, %p792;
$L__BB1_348:
	not.pred 	%p793, %p890;
	@%p793 bra 	$L__BB1_350;
	// begin inline asm
	add.cc.u32 %r31713, %r31713, %r529;
addc.cc.u32 %r31712, %r31712, %r261;
addc.cc.u32 %r31711, %r31711, %r258;
addc.cc.u32 %r31710, %r31710, %r262;
addc.cc.u32 %r31709, %r31709, %r259;
addc.cc.u32 %r31708, %r31708, %r530;
addc.cc.u32 %r31707, %r31707, %r260;
addc.u32 %r31706, %r31706, %r531;

	// end inline asm
$L__BB1_350:
	shf.l.wrap.b32 	%r31497, %r31392, %r31393, 1;
	shf.l.wrap.b32 	%r31496, %r31391, %r31392, 1;
	shf.l.wrap.b32 	%r31495, %r31390, %r31391, 1;
	shf.l.wrap.b32 	%r31494, %r31389, %r31390, 1;
	shf.l.wrap.b32 	%r31493, %r31388, %r31389, 1;
	shf.l.wrap.b32 	%r31492, %r31387, %r31388, 1;
	shf.l.wrap.b32 	%r31491, %r31386, %r31387, 1;
	shl.b32 	%r31490, %r31386, 1;
	setp.gt.u32 	%p794, %r31497, %r531;
	@%p794 bra 	$L__BB1_364;
	setp.lt.u32 	%p795, %r31497, %r531;
	@%p795 bra 	$L__BB1_365;
	setp.gt.u32 	%p796, %r31496, %r260;
	@%p796 bra 	$L__BB1_364;
	setp.lt.u32 	%p797, %r31496, %r260;
	@%p797 bra 	$L__BB1_365;
	setp.gt.u32 	%p798, %r31495, %r530;
	@%p798 bra 	$L__BB1_364;
	setp.lt.u32 	%p799, %r31495, %r530;
	@%p799 bra 	$L__BB1_365;
	setp.gt.u32 	%p800, %r31494, %r259;
	@%p800 bra 	$L__BB1_364;
	setp.lt.u32 	%p801, %r31494, %r259;
	@%p801 bra 	$L__BB1_365;
	setp.gt.u32 	%p802, %r31493, %r262;
	@%p802 bra 	$L__BB1_364;
	setp.lt.u32 	%p803, %r31493, %r262;
	@%p803 bra 	$L__BB1_365;
	setp.gt.u32 	%p804, %r31492, %r258;
	@%p804 bra 	$L__BB1_364;
	setp.lt.u32 	%p805, %r31492, %r258;
	@%p805 bra 	$L__BB1_365;
	setp.gt.u32 	%p806, %r31491, %r261;
	@%p806 bra 	$L__BB1_364;
	setp.lt.u32 	%p807, %r31491, %r261;
	setp.lt.u32 	%p808, %r31490, %r529;
	or.pred  	%p809, %p807, %p808;
	@%p809 bra 	$L__BB1_365;
$L__BB1_364:
	// begin inline asm
	sub.cc.u32 %r31490, %r31490, %r529;
subc.cc.u32 %r31491, %r31491, %r261;
subc.cc.u32 %r31492, %r31492, %r258;
subc.cc.u32 %r31493, %r31493, %r262;
subc.cc.u32 %r31494, %r31494, %r259;
subc.cc.u32 %r31495, %r31495, %r530;
subc.cc.u32 %r31496, %r31496, %r260;
subc.u32 %r31497, %r31497, %r531;

	// end inline asm
$L__BB1_365:
	shf.l.wrap.b32 	%r31505, %r31496, %r31497, 1;
	shf.l.wrap.b32 	%r31504, %r31495, %r31496, 1;
	shf.l.wrap.b32 	%r31503, %r31494, %r31495, 1;
	shf.l.wrap.b32 	%r31502, %r31493, %r31494, 1;
	shf.l.wrap.b32 	%r31501, %r31492, %r31493, 1;
	shf.l.wrap.b32 	%r31500, %r31491, %r31492, 1;
	shf.l.wrap.b32 	%r31499, %r31490, %r31491, 1;
	shl.b32 	%r31498, %r31490, 1;
	setp.gt.u32 	%p810, %r31505, %r531;
	@%p810 bra 	$L__BB1_379;
	setp.lt.u32 	%p811, %r31505, %r531;
	@%p811 bra 	$L__BB1_380;
	setp.gt.u32 	%p812, %r31504, %r260;
	@%p812 bra 	$L__BB1_379;
	setp.lt.u32 	%p813, %r31504, %r260;
	@%p813 bra 	$L__BB1_380;
	setp.gt.u32 	%p814, %r31503, %r530;
	@%p814 bra 	$L__BB1_379;
	setp.lt.u32 	%p815, %r31503, %r530;
	@%p815 bra 	$L__BB1_380;
	setp.gt.u32 	%p816, %r31502, %r259;
	@%p816 bra 	$L__BB1_379;
	setp.lt.u32 	%p817, %r31502, %r259;
	@%p817 bra 	$L__BB1_380;
	setp.gt.u32 	%p818, %r31501, %r262;
	@%p818 bra 	$L__BB1_379;
	setp.lt.u32 	%p819, %r31501, %r262;
	@%p819 bra 	$L__BB1_380;
	setp.gt.u32 	%p820, %r31500, %r258;
	@%p820 bra 	$L__BB1_379;
	setp.lt.u32 	%p821, %r31500, %r258;
	@%p821 bra 	$L__BB1_380;
	setp.gt.u32 	%p822, %r31499, %r261;
	@%p822 bra 	$L__BB1_379;
	setp.lt.u32 	%p823, %r31499, %r261;
	setp.lt.u32 	%p824, %r31498, %r529;
	or.pred  	%p825, %p823, %p824;
	@%p825 bra 	$L__BB1_380;
$L__BB1_379:
	// begin inline asm
	sub.cc.u32 %r31498, %r31498, %r529;
subc.cc.u32 %r31499, %r31499, %r261;
subc.cc.u32 %r31500, %r31500, %r258;
subc.cc.u32 %r31501, %r31501, %r262;
subc.cc.u32 %r31502, %r31502, %r259;
subc.cc.u32 %r31503, %r31503, %r530;
subc.cc.u32 %r31504, %r31504, %r260;
subc.u32 %r31505, %r31505, %r531;

	// end inline asm
$L__BB1_380:
	shf.l.wrap.b32 	%r31513, %r31504, %r31505, 1;
	shf.l.wrap.b32 	%r31512, %r31503, %r31504, 1;
	shf.l.wrap.b32 	%r31511, %r31502, %r31503, 1;
	shf.l.wrap.b32 	%r31510, %r31501, %r31502, 1;
	shf.l.wrap.b32 	%r31509, %r31500, %r31501, 1;
	shf.l.wrap.b32 	%r31508, %r31499, %r31500, 1;
	shf.l.wrap.b32 	%r31507, %r31498, %r31499, 1;
	shl.b32 	%r31506, %r31498, 1;
	setp.gt.u32 	%p826, %r31513, %r531;
	@%p826 bra 	$L__BB1_394;
	setp.lt.u32 	%p827, %r31513, %r531;
	@%p827 bra 	$L__BB1_395;
	setp.gt.u32 	%p828, %r31512, %r260;
	@%p828 bra 	$L__BB1_394;
	setp.lt.u32 	%p829, %r31512, %r260;
	@%p829 bra 	$L__BB1_395;
	setp.gt.u32 	%p830, %r31511, %r530;
	@%p830 bra 	$L__BB1_394;
	setp.lt.u32 	%p831, %r31511, %r530;
	@%p831 bra 	$L__BB1_395;
	setp.gt.u32 	%p832, %r31510, %r259;
	@%p832 bra 	$L__BB1_394;
	setp.lt.u32 	%p833, %r31510, %r259;
	@%p833 bra 	$L__BB1_395;
	setp.gt.u32 	%p834, %r31509, %r262;
	@%p834 bra 	$L__BB1_394;
	setp.lt.u32 	%p835, %r31509, %r262;
	@%p835 bra 	$L__BB1_395;
	setp.gt.u32 	%p836, %r31508, %r258;
	@%p836 bra 	$L__BB1_394;
	setp.lt.u32 	%p837, %r31508, %r258;
	@%p837 bra 	$L__BB1_395;
	setp.gt.u32 	%p838, %r31507, %r261;
	@%p838 bra 	$L__BB1_394;
	setp.lt.u32 	%p839, %r31507, %r261;
	setp.lt.u32 	%p840, %r31506, %r529;
	or.pred  	%p841, %p839, %p840;
	@%p841 bra 	$L__BB1_395;
$L__BB1_394:
	// begin inline asm
	sub.cc.u32 %r31506, %r31506, %r529;
subc.cc.u32 %r31507, %r31507, %r261;
subc.cc.u32 %r31508, %r31508, %r258;
subc.cc.u32 %r31509, %r31509, %r262;
subc.cc.u32 %r31510, %r31510, %r259;
subc.cc.u32 %r31511, %r31511, %r530;
subc.cc.u32 %r31512, %r31512, %r260;
subc.u32 %r31513, %r31513, %r531;

	// end inline asm
$L__BB1_395:
	mov.u32 	%r31516, %r31428;
	mov.u32 	%r31518, %r31430;
	mov.u32 	%r31520, %r31432;
	mov.u32 	%r31515, %r31427;
	mov.u32 	%r31517, %r31429;
	mov.u32 	%r31519, %r31431;
	mov.u32 	%r31514, %r31426;
	mov.u32 	%r31521, %r31433;
	// begin inline asm
	sub.cc.u32 %r31514, %r31514, %r31713;
subc.cc.u32 %r31515, %r31515, %r31712;
subc.cc.u32 %r31516, %r31516, %r31711;
subc.cc.u32 %r31517, %r31517, %r31710;
subc.cc.u32 %r31518, %r31518, %r31709;
subc.cc.u32 %r31519, %r31519, %r31708;
subc.cc.u32 %r31520, %r31520, %r31707;
subc.u32 %r31521, %r31521, %r31706;

	// end inline asm
	setp.gt.u32 	%p842, %r31433, %r31706;
	@%p842 bra 	$L__BB1_410;
	setp.ge.u32 	%p843, %r31433, %r31706;
	@%p843 bra 	$L__BB1_397;
	bra.uni 	$L__BB1_409;
$L__BB1_397:
	setp.gt.u32 	%p844, %r31432, %r31707;
	@%p844 bra 	$L__BB1_410;
	setp.lt.u32 	%p845, %r31432, %r31707;
	@%p845 bra 	$L__BB1_409;
	setp.gt.u32 	%p846, %r31431, %r31708;
	@%p846 bra 	$L__BB1_410;
	setp.lt.u32 	%p847, %r31431, %r31708;
	@%p847 bra 	$L__BB1_409;
	setp.gt.u32 	%p848, %r31430, %r31709;
	@%p848 bra 	$L__BB1_410;
	setp.lt.u32 	%p849, %r31430, %r31709;
	@%p849 bra 	$L__BB1_409;
	setp.gt.u32 	%p850, %r31429, %r31710;
	@%p850 bra 	$L__BB1_410;
	setp.lt.u32 	%p851, %r31429, %r31710;
	@%p851 bra 	$L__BB1_409;
	setp.gt.u32 	%p852, %r31428, %r31711;
	@%p852 bra 	$L__BB1_410;
	setp.lt.u32 	%p853, %r31428, %r31711;
	@%p853 bra 	$L__BB1_409;
	setp.gt.u32 	%p854, %r31427, %r31712;
	@%p854 bra 	$L__BB1_410;
	setp.lt.u32 	%p855, %r31427, %r31712;
	setp.lt.u32 	%p856, %r31426, %r31713;
	or.pred  	%p857, %p855, %p856;
	@%p857 bra 	$L__BB1_409;
	bra.uni 	$L__BB1_410;
$L__BB1_409:
	// begin inline asm
	add.cc.u32 %r31514, %r31514, %r529;
addc.cc.u32 %r31515, %r31515, %r261;
addc.cc.u32 %r31516, %r31516, %r258;
addc.cc.u32 %r31517, %r31517, %r262;
addc.cc.u32 %r31518, %r31518, %r259;
addc.cc.u32 %r31519, %r31519, %r530;
addc.cc.u32 %r31520, %r31520, %r260;
addc.u32 %r31521, %r31521, %r531;

	// end inline asm
$L__BB1_410:
	mov.b32 	%r31182, 0;
	// begin inline asm
	mad.lo.cc.u32 %r30006, %r31514, %r31443, %r31182;
	// end inline asm
	// begin inline asm
	madc.hi.cc.u32 %r30010, %r31514, %r31443, %r31182;
	// end inline asm
	// begin inline asm
	madc.lo.cc.u32 %r30014, %r31514, %r31445, %r31182;
	// end inline asm
	// begin inline asm
	madc.hi.cc.u32 %r30018, %r31514, %r31445, %r31182;
	// end inline asm
	// begin inline asm
	madc.lo.cc.u32 %r30022, %r31514, %r31447, %r31182;
	// end inline asm
	// begin inline asm
	madc.hi.cc.u32 %r30026, %r31514, %r31447, %r31182;
	// end inline asm
	// begin inline asm
	madc.lo.cc.u32 %r30030, %r31514, %r31449, %r31182;
	// end inline asm
	// begin inline asm
	madc.hi.cc.u32 %r30034, %r31514, %r31449, %r31182;
	// end inline asm
	// begin inline asm
	mad.lo.cc.u32 %r30038, %r31515, %r31442, %r30006;
	// end inline asm
	// begin inline asm
	madc.hi.cc.u32 %r30042, %r31515, %r31442, %r30010;
	// end inline asm
	// begin inline asm
	madc.lo.cc.u32 %r30046, %r31515, %r31444, %r30014;
	// end inline asm
	// begin inline asm
	madc.hi.cc.u32 %r30050, %r31515, %r31444, %r30018;
	// end inline asm
	// begin inline asm
	madc.lo.cc.u32 %r30054, %r31515, %r31446, %r30022;
	// end inline asm
	// begin inline asm
	madc.hi.cc.u32 %r30058, %r31515, %r31446, %r30026;
	// end inline asm
	// begin inline asm
	madc.lo.cc.u32 %r30062, %r31515, %r31448, %r30030;
	// end inline asm
	// begin inline asm
	madc.hi.cc.u32 %r30066, %r31515, %r31448, %r30034;
	// end inline asm
	// begin inline asm
	addc.cc.u32 %r30070, %r31182, %r31182;
	// end inline asm
	// begin inline asm
	mad.lo.cc.u32 %r30073, %r31516, %r31443, %r30046;
	// end inline asm
	// begin inline asm
	madc.hi.cc.u32 %r30077, %r31516, %r31443, %r30050;
	// end inline asm
	// begin inline asm
	madc.lo.cc.u32 %r30081, %r31516, %r31445, %r30054;
	// end inline asm
	// begin inline asm
	madc.hi.cc.u32 %r30085, %r31516, %r31445, %r30058;
	// end inline asm
	// begin inline asm
	madc.lo.cc.u32 %r30089, %r31516, %r31447, %r30062;
	// end inline asm
	// begin inline asm
	madc.hi.cc.u32 %r30093, %r31516, %r31447, %r30066;
	// end inline asm
	// begin inline asm
	madc.lo.cc.u32 %r30097, %r31516, %r31449, %r30070;
	// end inline asm
	// begin inline asm
	madc.hi.cc.u32 %r30101, %r31516, %r31449, %r31182;
	// end inline asm
	// begin inline asm
	mad.lo.cc.u32 %r30105, %r31517, %r31442, %r30073;
	// end inline asm
	// begin inline asm
	madc.hi.cc.u32 %r30109, %r31517, %r31442, %r30077;
	// end inline asm
	// begin inline asm
	madc.lo.cc.u32 %r30113, %r31517, %r31444, %r30081;
	// end inline asm
	// begin inline asm
	madc.hi.cc.u32 %r30117, %r31517, %r31444, %r30085;
	// end inline asm
	// begin inline asm
	madc.lo.cc.u32 %r30121, %r31517, %r31446, %r30089;
	// end inline asm
	// begin inline asm
	madc.hi.cc.u32 %r30125, %r31517, %r31446, %r30093;
	// end inline asm
	// begin inline asm
	madc.lo.cc.u32 %r30129, %r31517, %r31448, %r30097;
	// end inline asm
	// begin inline asm
	madc.hi.cc.u32 %r30133, %r31517, %r31448, %r30101;
	// end inline asm
	// begin inline asm
	addc.cc.u32 %r30137, %r31182, %r31182;
	// end inline asm
	// begin inline asm
	mad.lo.cc.u32 %r30140, %r31518, %r31443, %r30113;
	// end inline asm
	// begin inline asm
	madc.hi.cc.u32 %r30144, %r31518, %r31443, %r30117;
	// end inline asm
	// begin inline asm
	madc.lo.cc.u32 %r30148, %r31518, %r31445, %r30121;
	// end inline asm
	// begin inline asm
	madc.hi.cc.u32 %r30152, %r31518, %r31445, %r30125;
	// end inline asm
	// begin inline asm
	madc.lo.cc.u32 %r30156, %r31518, %r31447, %r30129;
	// end inline asm
	// begin inline asm
	madc.hi.cc.u32 %r30160, %r31518, %r31447, %r30133;
	// end inline asm
	// begin inline asm
	madc.lo.cc.u32 %r30164, %r31518, %r31449, %r30137;
	// end inline asm
	// begin inline asm
	madc.hi.cc.u32 %r30168, %r31518, %r31449, %r31182;
	// end inline asm
	// begin inline asm
	mad.lo.cc.u32 %r30172, %r31519, %r31442, %r30140;
	// end inline asm
	// begin inline asm
	madc.hi.cc.u32 %r30176, %r31519, %r31442, %r30144;
	// end inline asm
	// begin inline asm
	madc.lo.cc.u32 %r30180, %r31519, %r31444, %r30148;
	// end inline asm
	// begin inline asm
	madc.hi.cc.u32 %r30184, %r31519, %r31444, %r30152;
	// end inline asm
	// begin inline asm
	madc.lo.cc.u32 %r30188, %r31519, %r31446, %r30156;
	// end inline asm
	// begin inline asm
	madc.hi.cc.u32 %r30192, %r31519, %r31446, %r30160;
	// end inline asm
	// begin inline asm
	madc.lo.cc.u32 %r30196, %r31519, %r31448, %r30164;
	// end inline asm
	// begin inline asm
	madc.hi.cc.u32 %r30200, %r31519, %r31448, %r30168;
	// end inline asm
	// begin inline asm
	addc.cc.u32 %r30204, %r31182, %r31182;
	// end inline asm
	// begin inline asm
	mad.lo.cc.u32 %r30207, %r31520, %r31443, %r30180;
	// end inline asm
	// begin inline asm
	madc.hi.cc.u32 %r30211, %r31520, %r31443, %r30184;
	// end inline asm
	// begin inline asm
	madc.lo.cc.u32 %r30215, %r31520, %r31445, %r30188;
	// end inline asm
	// begin inline asm
	madc.hi.cc.u32 %r30219, %r31520, %r31445, %r30192;
	// end inline asm
	// begin inline asm
	madc.lo.cc.u32 %r30223, %r31520, %r31447, %r30196;
	// end inline asm
	// begin inline asm
	madc.hi.cc.u32 %r30227, %r31520, %r31447, %r30200;
	// end inline asm
	// begin inline asm
	madc.lo.cc.u32 %r30231, %r31520, %r31449, %r30204;
	// end inline asm
	// begin inline asm
	madc.hi.cc.u32 %r30235, %r31520, %r31449, %r31182;
	// end inline asm
	// begin inline asm
	mad.lo.cc.u32 %r30239, %r31521, %r31442, %r30207;
	// end inline asm
	// begin inline asm
	madc.hi.cc.u32 %r30243, %r31521, %r31442, %r30211;
	// end inline asm
	// begin inline asm
	madc.lo.cc.u32 %r30247, %r31521, %r31444, %r30215;
	// end inline asm
	// begin inline asm
	madc.hi.cc.u32 %r30251, %r31521, %r31444, %r30219;
	// end inline asm
	// begin inline asm
	madc.lo.cc.u32 %r30255, %r31521, %r31446, %r30223;
	// end inline asm
	// begin inline asm
	madc.hi.cc.u32 %r30259, %r31521, %r31446, %r30227;
	// end inline asm
	// begin inline asm
	madc.lo.cc.u32 %r30263, %r31521, %r31448, %r30231;
	// end inline asm
	// begin inline asm
	madc.hi.cc.u32 %r30267, %r31521, %r31448, %r30235;
	// end inline asm
	// begin inline asm
	addc.cc.u32 %r30271, %r31182, %r31182;
	// end inline asm
	// begin inline asm
	mad.lo.cc.u32 %r30274, %r31514, %r31442, %r31182;
	// end inline asm
	// begin inline asm
	madc.hi.cc.u32 %r30278, %r31514, %r31442, %r30038;
	// end inline asm
	// begin inline asm
	madc.lo.cc.u32 %r30282, %r31514, %r31444, %r30042;
	// end inline asm
	// begin inline asm
	madc.hi.cc.u32 %r30286, %r31514, %r31444, %r30105;
	// end inline asm
	// begin inline asm
	madc.lo.cc.u32 %r30290, %r31514, %r31446, %r30109;
	// end inline asm
	// begin inline asm
	madc.hi.cc.u32 %r30294, %r31514, %r31446, %r30172;
	// end inline asm
	// begin inline asm
	madc.lo.cc.u32 %r30298, %r31514, %r31448, %r30176;
	// end inline asm
	// begin inline asm
	madc.hi.cc.u32 %r30302, %r31514, %r31448, %r30239;
	// end inline asm
	// begin inline asm
	addc.cc.u32 %r30306, %r30243, %r31182;
	// end inline asm
	// begin inline asm
	addc.cc.u32 %r30309, %r30247, %r31182;
	// end inline asm
	// begin inline asm
	addc.cc.u32 %r30312, %r31182, %r31182;
	// end inline asm
	// begin inline asm
	mad.lo.cc.u32 %r30315, %r31515, %r31443, %r30282;
	// end inline asm
	// begin inline asm
	madc.hi.cc.u32 %r30319, %r31515, %r31443, %r30286;
	// end inline asm
	// begin inline asm
	madc.lo.cc.u32 %r30323, %r31515, %r31445, %r30290;
	// end inline asm
	// begin inline asm
	madc.hi.cc.u32 %r30327, %r31515, %r31445, %r30294;
	// end inline asm
	// begin inline asm
	madc.lo.cc.u32 %r30331, %r31515, %r31447, %r30298;
	// end inline asm
	// begin inline asm
	madc.hi.cc.u32 %r30335, %r31515, %r31447, %r30302;
	// end inline asm
	// begin inline asm
	madc.lo.cc.u32 %r30339, %r31515, %r31449, %r30306;
	// end inline asm
	// begin inline asm
	madc.hi.cc.u32 %r30343, %r31515, %r31449, %r30309;
	// end inline asm
	// begin inline asm
	addc.cc.u32 %r30347, %r30312, %r31182;
	// end inline asm
	// begin inline asm
	mad.lo.cc.u32 %r30350, %r31516, %r31442, %r30315;
	// end inline asm
	// begin inline asm
	madc.hi.cc.u32 %r30354, %r31516, %r31442, %r30319;
	// end inline asm
	// begin inline asm
	madc.lo.cc.u32 %r30358, %r31516, %r31444, %r30323;
	// end inline asm
	// begin inline asm
	madc.hi.cc.u32 %r30362, %r31516, %r31444, %r30327;
	// end inline asm
	// begin inline asm
	madc.lo.cc.u32 %r30366, %r31516, %r31446, %r30331;
	// end inline asm
	// begin inline asm
	madc.hi.cc.u32 %r30370, %r31516, %r31446, %r30335;
	// end inline asm
	// begin inline asm
	madc.lo.cc.u32 %r30374, %r31516, %r31448, %r30339;
	// end inline asm
	// begin inline asm
	madc.hi.cc.u32 %r30378, %r31516, %r31448, %r30343;
	// end inline asm
	// begin inline asm
	addc.cc.u32 %r30382, %r30251, %r30347;
	// end inline asm
	// begin inline asm
	addc.cc.u32 %r30385, %r30255, %r31182;
	// end inline asm
	// begin inline asm
	addc.cc.u32 %r30388, %r31182, %r31182;
	// end inline asm
	// begin inline asm
	mad.lo.cc.u32 %r30391, %r31517, %r31443, %r30358;
	// end inline asm
	// begin inline asm
	madc.hi.cc.u32 %r30395, %r31517, %r31443, %r30362;
	// end inline asm
	// begin inline asm
	madc.lo.cc.u32 %r30399, %r31517, %r31445, %r30366;
	// end inline asm
	// begin inline asm
	madc.hi.cc.u32 %r30403, %r31517, %r31445, %r30370;
	// end inline asm
	// begin inline asm
	madc.lo.cc.u32 %r30407, %r31517, %r31447, %r30374;
	// end inline asm
	// begin inline asm
	madc.hi.cc.u32 %r30411, %r31517, %r31447, %r30378;
	// end inline asm
	// begin inline asm
	madc.lo.cc.u32 %r30415, %r31517, %r31449, %r30382;
	// end inline asm
	// begin inline asm
	madc.hi.cc.u32 %r30419, %r31517, %r31449, %r30385;
	// end inline asm
	// begin inline asm
	addc.cc.u32 %r30423, %r30388, %r31182;
	// end inline asm
	// begin inline asm
	mad.lo.cc.u32 %r30426, %r31518, %r31442, %r30391;
	// end inline asm
	// begin inline asm
	madc.hi.cc.u32 %r30430, %r31518, %r31442, %r30395;
	// end inline asm
	// begin inline asm
	madc.lo.cc.u32 %r30434, %r31518, %r31444, %r30399;
	// end inline asm
	// begin inline asm
	madc.hi.cc.u32 %r30438, %r31518, %r31444, %r30403;
	// end inline asm
	// begin inline asm
	madc.lo.cc.u32 %r30442, %r31518, %r31446, %r30407;
	// end inline asm
	// begin inline asm
	madc.hi.cc.u32 %r30446, %r31518, %r31446, %r30411;
	// end inline asm
	// begin inline asm
	madc.lo.cc.u32 %r30450, %r31518, %r31448, %r30415;
	// end inline asm
	// begin inline asm
	madc.hi.cc.u32 %r30454, %r31518, %r31448, %r30419;
	// end inline asm
	// begin inline asm
	addc.cc.u32 %r30458, %r30259, %r30423;
	// end inline asm
	// begin inline asm
	addc.cc.u32 %r30461, %r30263, %r31182;
	// end inline asm
	// begin inline asm
	addc.cc.u32 %r30464, %r31182, %r31182;
	// end inline asm
	// begin inline asm
	mad.lo.cc.u32 %r30467, %r31519, %r31443, %r30434;
	// end inline asm
	// begin inline asm
	madc.hi.cc.u32 %r30471, %r31519, %r31443, %r30438;
	// end inline asm
	// begin inline asm
	madc.lo.cc.u32 %r30475, %r31519, %r31445, %r30442;
	// end inline asm
	// begin inline asm
	madc.hi.cc.u32 %r30479, %r31519, %r31445, %r30446;
	// end inline asm
	// begin inline asm
	madc.lo.cc.u32 %r30483, %r31519, %r31447, %r30450;
	// end inline asm
	// begin inline asm
	madc.hi.cc.u32 %r30487, %r31519, %r31447, %r30454;
	// end inline asm
	// begin inline asm
	madc.lo.cc.u32 %r30491, %r31519, %r31449, %r30458;
	// end inline asm
	// begin inline asm
	madc.hi.cc.u32 %r30495, %r31519, %r31449, %r30461;
	// end inline asm
	// begin inline asm
	addc.cc.u32 %r30499, %r30464, %r31182;
	// end inline asm
	// begin inline asm
	mad.lo.cc.u32 %r30502, %r31520, %r31442, %r30467;
	// end inline asm
	// begin inline asm
	madc.hi.cc.u32 %r30506, %r31520, %r31442, %r30471;
	// end inline asm
	// begin inline asm
	madc.lo.cc.u32 %r30510, %r31520, %r31444, %r30475;
	// end inline asm
	// begin inline asm
	madc.hi.cc.u32 %r30514, %r31520, %r31444, %r30479;
	// end inline asm
	// begin inline asm
	madc.lo.cc.u32 %r30518, %r31520, %r31446, %r30483;
	// end inline asm
	// begin inline asm
	madc.hi.cc.u32 %r30522, %r31520, %r31446, %r30487;
	// end inline asm
	// begin inline asm
	madc.lo.cc.u32 %r30526, %r31520, %r31448, %r30491;
	// end inline asm
	// begin inline asm
	madc.hi.cc.u32 %r30530, %r31520, %r31448, %r30495;
	// end inline asm
	// begin inline asm
	addc.cc.u32 %r30534, %r30267, %r30499;
	// end inline asm
	// begin inline asm
	addc.cc.u32 %r30537, %r30271, %r31182;
	// end inline asm
	// begin inline asm
	addc.cc.u32 %r30540, %r31182, %r31182;
	// end inline asm
	// begin inline asm
	mad.lo.cc.u32 %r30543, %r31521, %r31443, %r30510;
	// end inline asm
	// begin inline asm
	madc.hi.cc.u32 %r30547, %r31521, %r31443, %r30514;
	// end inline asm
	// begin inline asm
	madc.lo.cc.u32 %r30551, %r31521, %r31445, %r30518;
	// end inline asm
	// begin inline asm
	madc.hi.cc.u32 %r30555, %r31521, %r31445, %r30522;
	// end inline asm
	// begin inline asm
	madc.lo.cc.u32 %r30559, %r31521, %r31447, %r30526;
	// end inline asm
	// begin inline asm
	madc.hi.cc.u32 %r30563, %r31521, %r31447, %r30530;
	// end inline asm
	// begin inline asm
	madc.lo.cc.u32 %r30567, %r31521, %r31449, %r30534;
	// end inline asm
	// begin inline asm
	madc.hi.cc.u32 %r30571, %r31521, %r31449, %r30537;
	// end inline asm
	mov.b32 	%r31185, -1;
	// begin inline asm
	add.cc.u32 %r30575, %r31182, %r31185;
	// end inline asm
	// begin inline asm
	addc.cc.u32 %r30578, %r30274, %r31182;
	// end inline asm
	// begin inline asm
	addc.u32 %r30581, %r31182, %r31182;
	// end inline asm
	mul.lo.s32 	%r30648, %r30578, -460954743;
	// begin inline asm
	mad.lo.cc.u32 %r30584, %r30648, %r529, %r30578;
	// end inline asm
	// begin inline asm
	madc.hi.cc.u32 %r30588, %r30648, %r529, %r30278;
	// end inline asm
	// begin inline asm
	madc.lo.cc.u32 %r30592, %r30648, %r258, %r30350;
	// end inline asm
	// begin inline asm
	madc.hi.cc.u32 %r30596, %r30648, %r258, %r30354;
	// end inline asm
	// begin inline asm
	madc.lo.cc.u32 %r30600, %r30648, %r259, %r30426;
	// end inline asm
	// begin inline asm
	madc.hi.cc.u32 %r30604, %r30648, %r259, %r30430;
	// end inline asm
	// begin inline asm
	madc.lo.cc.u32 %r30608, %r30648, %r260, %r30502;
	// end inline asm
	// begin inline asm
	madc.hi.cc.u32 %r30612, %r30648, %r260, %r30506;
	// end inline asm
	// begin inline asm
	addc.cc.u32 %r30616, %r31182, %r31182;
	// end inline asm
	// begin inline asm
	mad.lo.cc.u32 %r30619, %r30648, %r261, %r31182;
	// end inline asm
	// begin inline asm
	madc.hi.cc.u32 %r30623, %r30648, %r261, %r31182;
	// end inline asm
	// begin inline asm
	madc.lo.cc.u32 %r30627, %r30648, %r262, %r31182;
	// end inline asm
	// begin inline asm
	madc.hi.cc.u32 %r30631, %r30648, %r262, %r31182;
	// end inline asm
	// begin inline asm
	madc.lo.cc.u32 %r30635, %r30648, %r530, %r31182;
	// end inline asm
	// begin inline asm
	madc.hi.cc.u32 %r30639, %r30648, %r530, %r31182;
	// end inline asm
	// begin inline asm
	madc.lo.cc.u32 %r30643, %r30648, %r531, %r31182;
	// end inline asm
	// begin inline asm
	madc.hi.cc.u32 %r30647, %r30648, %r531, %r31182;
	// end inline asm
	// begin inline asm
	add.cc.u32 %r30651, %r30581, %r31185;
	// end inline asm
	// begin inline asm
	addc.cc.u32 %r30654, %r30619, %r30588;
	// end inline asm
	// begin inline asm
	addc.u32 %r30657, %r31182, %r31182;
	// end inline asm
	mul.lo.s32 	%r30724, %r30654, -460954743;
	// begin inline asm
	mad.lo.cc.u32 %r30660, %r30724, %r529, %r30654;
	// end inline asm
	// begin inline asm
	madc.hi.cc.u32 %r30664, %r30724, %r529, %r30623;
	// end inline asm
	// begin inline asm
	madc.lo.cc.u32 %r30668, %r30724, %r258, %r30627;
	// end inline asm
	// begin inline asm
	madc.hi.cc.u32 %r30672, %r30724, %r258, %r30631;
	// end inline asm
	// begin inline asm
	madc.lo.cc.u32 %r30676, %r30724, %r259, %r30635;
	// end inline asm
	// begin inline asm
	madc.hi.cc.u32 %r30680, %r30724, %r259, %r30639;
	// end inline asm
	// begin inline asm
	madc.lo.cc.u32 %r30684, %r30724, %r260, %r30643;
	// end inline asm
	// begin inline asm
	madc.hi.cc.u32 %r30688, %r30724, %r260, %r30647;
	// end inline asm
	// begin inline asm
	addc.cc.u32 %r30692, %r31182, %r31182;
	// end inline asm
	// begin inline asm
	mad.lo.cc.u32 %r30695, %r30724, %r261, %r30592;
	// end inline asm
	// begin inline asm
	madc.hi.cc.u32 %r30699, %r30724, %r261, %r30596;
	// end inline asm
	// begin inline asm
	madc.lo.cc.u32 %r30703, %r30724, %r262, %r30600;
	// end inline asm
	// begin inline asm
	madc.hi.cc.u32 %r30707, %r30724, %r262, %r30604;
	// end inline asm
	// begin inline asm
	madc.lo.cc.u32 %r30711, %r30724, %r530, %r30608;
	// end inline asm
	// begin inline asm
	madc.hi.cc.u32 %r30715, %r30724, %r530, %r30612;
	// end inline asm
	// begin inline asm
	madc.lo.cc.u32 %r30719, %r30724, %r531, %r30616;
	// end inline asm
	// begin inline asm
	madc.hi.cc.u32 %r30723, %r30724, %r531, %r31182;
	// end inline asm
	// begin inline asm
	add.cc.u32 %r30727, %r30657, %r31185;
	// end inline asm
	// begin inline asm
	addc.cc.u32 %r30730, %r30695, %r30664;
	// end inline asm
	// begin inline asm
	addc.u32 %r30733, %r31182, %r31182;
	// end inline asm
	mul.lo.s32 	%r30800, %r30730, -460954743;
	// begin inline asm
	mad.lo.cc.u32 %r30736, %r30800, %r529, %r30730;
	// end inline asm
	// begin inline asm
	madc.hi.cc.u32 %r30740, %r30800, %r529, %r30699;
	// end inline asm
	// begin inline asm
	madc.lo.cc.u32 %r30744, %r30800, %r258, %r30703;
	// end inline asm
	// begin inline asm
	madc.hi.cc.u32 %r30748, %r30800, %r258, %r30707;
	// end inline asm
	// begin inline asm
	madc.lo.cc.u32 %r30752, %r30800, %r259, %r30711;
	// end inline asm
	// begin inline asm
	madc.hi.cc.u32 %r30756, %r30800, %r259, %r30715;
	// end inline asm
	// begin inline asm
	madc.lo.cc.u32 %r30760, %r30800, %r260, %r30719;
	// end inline asm
	// begin inline asm
	madc.hi.cc.u32 %r30764, %r30800, %r260, %r30723;
	// end inline asm
	// begin inline asm
	addc.cc.u32 %r30768, %r31182, %r31182;
	// end inline asm
	// begin inline asm
	mad.lo.cc.u32 %r30771, %r30800, %r261, %r30668;
	// end inline asm
	// begin inline asm
	madc.hi.cc.u32 %r30775, %r30800, %r261, %r30672;
	// end inline asm
	// begin inline asm
	madc.lo.cc.u32 %r30779, %r30800, %r262, %r30676;
	// end inline asm
	// begin inline asm
	madc.hi.cc.u32 %r30783, %r30800, %r262, %r30680;
	// end inline asm
	// begin inline asm
	madc.lo.cc.u32 %r30787, %r30800, %r530, %r30684;
	// end inline asm
	// begin inline asm
	madc.hi.cc.u32 %r30791, %r30800, %r530, %r30688;
	// end inline asm
	// begin inline asm
	madc.lo.cc.u32 %r30795, %r30800, %r531, %r30692;
	// end inline asm
	// begin inline asm
	madc.hi.cc.u32 %r30799, %r30800, %r531, %r31182;
	// end inline asm
	// begin inline asm
	add.cc.u32 %r30803, %r30733, %r31185;
	// end inline asm
	// begin inline asm
	addc.cc.u32 %r30806, %r30771, %r30740;
	// end inline asm
	// begin inline asm
	addc.u32 %r30809, %r31182, %r31182;
	// end inline asm
	mul.lo.s32 	%r30876, %r30806, -460954743;
	// begin inline asm
	mad.lo.cc.u32 %r30812, %r30876, %r529, %r30806;
	// end inline asm
	// begin inline asm
	madc.hi.cc.u32 %r30816, %r30876, %r529, %r30775;
	// end inline asm
	// begin inline asm
	madc.lo.cc.u32 %r30820, %r30876, %r258, %r30779;
	// end inline asm
	// begin inline asm
	madc.hi.cc.u32 %r30824, %r30876, %r258, %r30783;
	// end inline asm
	// begin inline asm
	madc.lo.cc.u32 %r30828, %r30876, %r259, %r30787;
	// end inline asm
	// begin inline asm
	madc.hi.cc.u32 %r30832, %r30876, %r259, %r30791;
	// end inline asm
	// begin inline asm
	madc.lo.cc.u32 %r30836, %r30876, %r260, %r30795;
	// end inline asm
	// begin inline asm
	madc.hi.cc.u32 %r30840, %r30876, %r260, %r30799;
	// end inline asm
	// begin inline asm
	addc.cc.u32 %r30844, %r31182, %r31182;
	// end inline asm
	// begin inline asm
	mad.lo.cc.u32 %r30847, %r30876, %r261, %r30744;
	// end inline asm
	// begin inline asm
	madc.hi.cc.u32 %r30851, %r30876, %r261, %r30748;
	// end inline asm
	// begin inline asm
	madc.lo.cc.u32 %r30855, %r30876, %r262, %r30752;
	// end inline asm
	// begin inline asm
	madc.hi.cc.u32 %r30859, %r30876, %r262, %r30756;
	// end inline asm
	// begin inline asm
	madc.lo.cc.u32 %r30863, %r30876, %r530, %r30760;
	// end inline asm
	// begin inline asm
	madc.hi.cc.u32 %r30867, %r30876, %r530, %r30764;
	// end inline asm
	// begin inline asm
	madc.lo.cc.u32 %r30871, %r30876, %r531, %r30768;
	// end inline asm
	// begin inline asm
	madc.hi.cc.u32 %r30875, %r30876, %r531, %r31182;
	// end inline asm
	// begin inline asm
	add.cc.u32 %r30879, %r30809, %r31185;
	// end inline asm
	// begin inline asm
	addc.cc.u32 %r30882, %r30847, %r30816;
	// end inline asm
	// begin inline asm
	addc.u32 %r30885, %r31182, %r31182;
	// end inline asm
	mul.lo.s32 	%r30952, %r30882, -460954743;
	// begin inline asm
	mad.lo.cc.u32 %r30888, %r30952, %r529, %r30882;
	// end inline asm
	// begin inline asm
	madc.hi.cc.u32 %r30892, %r30952, %r529, %r30851;
	// end inline asm
	// begin inline asm
	madc.lo.cc.u32 %r30896, %r30952, %r258, %r30855;
	// end inline asm
	// begin inline asm
	madc.hi.cc.u32 %r30900, %r30952, %r258, %r30859;
	// end inline asm
	// begin inline asm
	madc.lo.cc.u32 %r30904, %r30952, %r259, %r30863;
	// end inline asm
	// begin inline asm
	madc.hi.cc.u32 %r30908, %r30952, %r259, %r30867;
	// end inline asm
	// begin inline asm
	madc.lo.cc.u32 %r30912, %r30952, %r260, %r30871;
	// end inline asm
	// begin inline asm
	madc.hi.cc.u32 %r30916, %r30952, %r260, %r30875;
	// end inline asm
	// begin inline asm
	addc.cc.u32 %r30920, %r31182, %r31182;
	// end inline asm
	// begin inline asm
	mad.lo.cc.u32 %r30923, %r30952, %r261, %r30820;
	// end inline asm
	// begin inline asm
	madc.hi.cc.u32 %r30927, %r30952, %r261, %r30824;
	// end inline asm
	// begin inline asm
	madc.lo.cc.u32 %r30931, %r30952, %r262, %r30828;
	// end inline asm
	// begin inline asm
	madc.hi.cc.u32 %r30935, %r30952, %r262, %r30832;
	// end inline asm
	// begin inline asm
	madc.lo.cc.u32 %r30939, %r30952, %r530, %r30836;
	// end inline asm
	// begin inline asm
	madc.hi.cc.u32 %r30943, %r30952, %r530, %r30840;
	// end inline asm
	// begin inline asm
	madc.lo.cc.u32 %r30947, %r30952, %r531, %r30844;
	// end inline asm
	// begin inline asm
	madc.hi.cc.u32 %r30951, %r30952, %r531, %r31182;
	// end inline asm
	// begin inline asm
	add.cc.u32 %r30955, %r30885, %r31185;
	// end inline asm
	// begin inline asm
	addc.cc.u32 %r30958, %r30923, %r30892;
	// end inline asm
	// begin inline asm
	addc.u32 %r30961, %r31182, %r31182;
	// end inline asm
	mul.lo.s32 	%r31028, %r30958, -460954743;
	// begin inline asm
	mad.lo.cc.u32 %r30964, %r31028, %r529, %r30958;
	// end inline asm
	// begin inline asm
	madc.hi.cc.u32 %r30968, %r31028, %r529, %r30927;
	// end inline asm
	// begin inline asm
	madc.lo.cc.u32 %r30972, %r31028, %r258, %r30931;
	// end inline asm
	// begin inline asm
	madc.hi.cc.u32 %r30976, %r31028, %r258, %r30935;
	// end inline asm
	// begin inline asm
	madc.lo.cc.u32 %r30980, %r31028, %r259, %r30939;
	// end inline asm
	// begin inline asm
	madc.hi.cc.u32 %r30984, %r31028, %r259, %r30943;
	// end inline asm
	// begin inline asm
	madc.lo.cc.u32 %r30988, %r31028, %r260, %r30947;
	// end inline asm
	// begin inline asm
	madc.hi.cc.u32 %r30992, %r31028, %r260, %r30951;
	// end inline asm
	// begin inline asm
	addc.cc.u32 %r30996, %r31182, %r31182;
	// end inline asm
	// begin inline asm
	mad.lo.cc.u32 %r30999, %r31028, %r261, %r30896;
	// end inline asm
	// begin inline asm
	madc.hi.cc.u32 %r31003, %r31028, %r261, %r30900;
	// end inline asm
	// begin inline asm
	madc.lo.cc.u32 %r31007, %r31028, %r262, %r30904;
	// end inline asm
	// begin inline asm
	madc.hi.cc.u32 %r31011, %r31028, %r262, %r30908;
	// end inline asm
	// begin inline asm
	madc.lo.cc.u32 %r31015, %r31028, %r530, %r30912;
	// end inline asm
	// begin inline asm
	madc.hi.cc.u32 %r31019, %r31028, %r530, %r30916;
	// end inline asm
	// begin inline asm
	madc.lo.cc.u32 %r31023, %r31028, %r531, %r30920;
	// end inline asm
	// begin inline asm
	madc.hi.cc.u32 %r31027, %r31028, %r531, %r31182;
	// end inline asm
	// begin inline asm
	add.cc.u32 %r31031, %r30961, %r31185;
	// end inline asm
	// begin inline asm
	addc.cc.u32 %r31034, %r30999, %r30968;
	// end inline asm
	// begin inline asm
	addc.u32 %r31037, %r31182, %r31182;
	// end inline asm
	mul.lo.s32 	%r31104, %r31034, -460954743;
	// begin inline asm
	mad.lo.cc.u32 %r31040, %r31104, %r529, %r31034;
	// end inline asm
	// begin inline asm
	madc.hi.cc.u32 %r31044, %r31104, %r529, %r31003;
	// end inline asm
	// begin inline asm
	madc.lo.cc.u32 %r31048, %r31104, %r258, %r31007;
	// end inline asm
	// begin inline asm
	madc.hi.cc.u32 %r31052, %r31104, %r258, %r31011;
	// end inline asm
	// begin inline asm
	madc.lo.cc.u32 %r31056, %r31104, %r259, %r31015;
	// end inline asm
	// begin inline asm
	madc.hi.cc.u32 %r31060, %r31104, %r259, %r31019;
	// end inline asm
	// begin inline asm
	madc.lo.cc.u32 %r31064, %r31104, %r260, %r31023;
	// end inline asm
	// begin inline asm
	madc.hi.cc.u32 %r31068, %r31104, %r260, %r31027;
	// end inline asm
	// begin inline asm
	addc.cc.u32 %r31072, %r31182, %r31182;
	// end inline asm
	// begin inline asm
	mad.lo.cc.u32 %r31075, %r31104, %r261, %r30972;
	// end inline asm
	// begin inline asm
	madc.hi.cc.u32 %r31079, %r31104, %r261, %r30976;
	// end inline asm
	// begin inline asm
	madc.lo.cc.u32 %r31083, %r31104, %r262, %r30980;
	// end inline asm
	// begin inline asm
	madc.hi.cc.u32 %r31087, %r31104, %r262, %r30984;
	// end inline asm
	// begin inline asm
	madc.lo.cc.u32 %r31091, %r31104, %r530, %r30988;
	// end inline asm
	// begin inline asm
	madc.hi.cc.u32 %r31095, %r31104, %r530, %r30992;
	// end inline asm
	// begin inline asm
	madc.lo.cc.u32 %r31099, %r31104, %r531, %r30996;
	// end inline asm
	// begin inline asm
	madc.hi.cc.u32 %r31103, %r31104, %r531, %r31182;
	// end inline asm
	// begin inline asm
	add.cc.u32 %r31107, %r31037, %r31185;
	// end inline asm
	// begin inline asm
	addc.cc.u32 %r31110, %r31075, %r31044;
	// end inline asm
	// begin inline asm
	addc.u32 %r31113, %r31182, %r31182;
	// end inline asm
	mul.lo.s32 	%r31180, %r31110, -460954743;
	// begin inline asm
	mad.lo.cc.u32 %r31116, %r31180, %r529, %r31110;
	// end inline asm
	// begin inline asm
	madc.hi.cc.u32 %r31120, %r31180, %r529, %r31079;
	// end inline asm
	// begin inline asm
	madc.lo.cc.u32 %r31124, %r31180, %r258, %r31083;
	// end inline asm
	// begin inline asm
	madc.hi.cc.u32 %r31128, %r31180, %r258, %r31087;
	// end inline asm
	// begin inline asm
	madc.lo.cc.u32 %r31132, %r31180, %r259, %r31091;
	// end inline asm
	// begin inline asm
	madc.hi.cc.u32 %r31136, %r31180, %r259, %r31095;
	// end inline asm
	// begin inline asm
	madc.lo.cc.u32 %r31140, %r31180, %r260, %r31099;
	// end inline asm
	// begin inline asm
	madc.hi.cc.u32 %r31144, %r31180, %r260, %r31103;
	// end inline asm
	// begin inline asm
	addc.cc.u32 %r31148, %r31182, %r31182;
	// end inline asm
	// begin inline asm
	mad.lo.cc.u32 %r31151, %r31180, %r261, %r31048;
	// end inline asm
	// begin inline asm
	madc.hi.cc.u32 %r31155, %r31180, %r261, %r31052;
	// end inline asm
	// begin inline asm
	madc.lo.cc.u32 %r31159, %r31180, %r262, %r31056;
	// end inline asm
	// begin inline asm
	madc.hi.cc.u32 %r31163, %r31180, %r262, %r31060;
	// end inline asm
	// begin inline asm
	madc.lo.cc.u32 %r31167, %r31180, %r530, %r31064;
	// end inline asm
	// begin inline asm
	madc.hi.cc.u32 %r31171, %r31180, %r530, %r31068;
	// end inline asm
	// begin inline asm
	madc.lo.cc.u32 %r31175, %r31180, %r531, %r31072;
	// end inline asm
	// begin inline asm
	madc.hi.cc.u32 %r31179, %r31180, %r531, %r31182;
	// end inline asm
	// begin inline asm
	add.cc.u32 %r31183, %r31113, %r31185;
	// end inline asm
	// begin inline asm
	addc.cc.u32 %r31186, %r31151, %r31120;
	// end inline asm
	// begin inline asm
	addc.cc.u32 %r31189, %r31155, %r31124;
	// end inline asm
	// begin inline asm
	addc.cc.u32 %r31192, %r31159, %r31128;
	// end inline asm
	// begin inline asm
	addc.cc.u32 %r31195, %r31163, %r31132;
	// end inline asm
	// begin inline asm
	addc.cc.u32 %r31198, %r31167, %r31136;
	// end inline asm
	// begin inline asm
	addc.cc.u32 %r31201, %r31171, %r31140;
	// end inline asm
	// begin inline asm
	addc.cc.u32 %r31204, %r31175, %r31144;
	// end inline asm
	// begin inline asm
	addc.cc.u32 %r31207, %r31179, %r31148;
	// end inline asm
	// begin inline asm
	add.cc.u32 %r31522, %r30543, %r31186;
	// end inline asm
	// begin inline asm
	addc.cc.u32 %r31523, %r30547, %r31189;
	// end inline asm
	// begin inline asm
	addc.cc.u32 %r31524, %r30551, %r31192;
	// end inline asm
	// begin inline asm
	addc.cc.u32 %r31525, %r30555, %r31195;
	// end inline asm
	// begin inline asm
	addc.cc.u32 %r31526, %r30559, %r31198;
	// end inline asm
	// begin inline asm
	addc.cc.u32 %r31527, %r30563, %r31201;
	// end inline asm
	// begin inline asm
	addc.cc.u32 %r31528, %r30567, %r31204;
	// end inline asm
	// begin inline asm
	addc.u32 %r31529, %r30571, %r31207;
	// end inline asm
	setp.gt.u32 	%p858, %r31529, %r531;
	@%p858 bra 	$L__BB1_424;
	setp.lt.u32 	%p859, %r31529, %r531;
	@%p859 bra 	$L__BB1_425;
	setp.gt.u32 	%p860, %r31528, %r260;
	@%p860 bra 	$L__BB1_424;
	setp.lt.u32 	%p861, %r31528, %r260;
	@%p861 bra 	$L__BB1_425;
	setp.gt.u32 	%p862, %r31527, %r530;
	@%p862 bra 	$L__BB1_424;
	setp.lt.u32 	%p863, %r31527, %r530;
	@%p863 bra 	$L__BB1_425;
	setp.gt.u32 	%p864, %r31526, %r259;
	@%p864 bra 	$L__BB1_424;
	setp.lt.u32 	%p865, %r31526, %r259;
	@%p865 bra 	$L__BB1_425;
	setp.gt.u32 	%p866, %r31525, %r262;
	@%p866 bra 	$L__BB1_424;
	setp.lt.u32 	%p867, %r31525, %r262;
	@%p867 bra 	$L__BB1_425;
	setp.gt.u32 	%p868, %r31524, %r258;
	@%p868 bra 	$L__BB1_424;
	setp.lt.u32 	%p869, %r31524, %r258;
	@%p869 bra 	$L__BB1_425;
	setp.gt.u32 	%p870, %r31523, %r261;
	@%p870 bra 	$L__BB1_424;
	setp.lt.u32 	%p871, %r31523, %r261;
	setp.lt.u32 	%p872, %r31522, %r529;
	or.pred  	%p873, %p871, %p872;
	@%p873 bra 	$L__BB1_425;
$L__BB1_424:
	// begin inline asm
	sub.cc.u32 %r31522, %r31522, %r529;
subc.cc.u32 %r31523, %r31523, %r261;
subc.cc.u32 %r31524, %r31524, %r258;
subc.cc.u32 %r31525, %r31525, %r262;
subc.cc.u32 %r31526, %r31526, %r259;
subc.cc.u32 %r31527, %r31527, %r530;
subc.cc.u32 %r31528, %r31528, %r260;
subc.u32 %r31529, %r31529, %r531;

	// end inline asm
$L__BB1_425:
	mov.u32 	%r31705, %r31522;
	mov.u32 	%r31698, %r31529;
	mov.u32 	%r31703, %r31524;
	mov.u32 	%r31701, %r31526;
	mov.u32 	%r31699, %r31528;
	mov.u32 	%r31704, %r31523;
	mov.u32 	%r31702, %r31525;
	mov.u32 	%r31700, %r31527;
	// begin inline asm
	sub.cc.u32 %r31705, %r31705, %r31506;
subc.cc.u32 %r31704, %r31704, %r31507;
subc.cc.u32 %r31703, %r31703, %r31508;
subc.cc.u32 %r31702, %r31702, %r31509;
subc.cc.u32 %r31701, %r31701, %r31510;
subc.cc.u32 %r31700, %r31700, %r31511;
subc.cc.u32 %r31699, %r31699, %r31512;
subc.u32 %r31698, %r31698, %r31513;

	// end inline asm
	setp.gt.u32 	%p874, %r31529, %r31513;
	@%p874 bra 	$L__BB1_756;
	setp.ge.u32 	%p875, %r31529, %r31513;
	@%p875 bra 	$L__BB1_427;
	bra.uni 	$L__BB1_439;
$L__BB1_427:
	setp.gt.u32 	%p876, %r31528, %r31512;
	@%p876 bra 	$L__BB1_756;
	setp.lt.u32 	%p877, %r31528, %r31512;
	@%p877 bra 	$L__BB1_439;
	setp.gt.u32 	%p878, %r31527, %r31511;
	@%p878 bra 	$L__BB1_756;
	setp.lt.u32 	%p879, %r31527, %r31511;
	@%p879 bra 	$L__BB1_439;
	setp.gt.u32 	%p880, %r31526, %r31510;
	@%p880 bra 	$L__BB1_756;
	setp.lt.u32 	%p881, %r31526, %r31510;
	@%p881 bra 	$L__BB1_439;
	setp.gt.u32 	%p882, %r31525, %r31509;
	@%p882 bra 	$L__BB1_756;
	setp.lt.u32 	%p883, %r31525, %r31509;
	@%p883 bra 	$L__BB1_439;
	setp.gt.u32 	%p884, %r31524, %r31508;
	@%p884 bra 	$L__BB1_756;
	setp.lt.u32 	%p885, %r31524, %r31508;
	@%p885 bra 	$L__BB1_439;
	setp.gt.u32 	%p886, %r31523, %r31507;
	@%p886 bra 	$L__BB1_756;
	setp.lt.u32 	%p887, %r31523, %r31507;
	setp.lt.u32 	%p888, %r31522, %r31506;
	or.pred  	%p889, %p887, %p888;
	@%p889 bra 	$L__BB1_439;
	bra.uni 	$L__BB1_756;
$L__BB1_439:
	// begin inline asm
	add.cc.u32 %r31705, %r31705, %r529;
addc.cc.u32 %r31704, %r31704, %r261;
addc.cc.u32 %r31703, %r31703, %r258;
addc.cc.u32 %r31702, %r31702, %r262;
addc.cc.u32 %r31701, %r31701, %r259;
addc.cc.u32 %r31700, %r31700, %r530;
addc.cc.u32 %r31699, %r31699, %r260;
addc.u32 %r31698, %r31698, %r531;

	// end inline asm
	bra.uni 	$L__BB1_756;
$L__BB1_440:
	setp.gt.u32 	%p195, %r31331, %r31323;
	@%p195 bra 	$L__BB1_455;
	setp.lt.u32 	%p196, %r31331, %r31323;
	@%p196 bra 	$L__BB1_454;
	setp.gt.u32 	%p197, %r31332, %r31324;
	@%p197 bra 	$L__BB1_455;
	setp.lt.u32 	%p198, %r31332, %r31324;
	@%p198 bra 	$L__BB1_454;
	setp.gt.u32 	%p199, %r31333, %r31325;
	@%p199 bra 	$L__BB1_455;
	setp.lt.u32 	%p200, %r31333, %r31325;
	@%p200 bra 	$L__BB1_454;
	setp.gt.u32 	%p201, %r31334, %r31326;
	@%p201 bra 	$L__BB1_455;
	setp.lt.u32 	%p202, %r31334, %r31326;
	@%p202 bra 	$L__BB1_454;
	setp.gt.u32 	%p203, %r31335, %r31327;
	@%p203 bra 	$L__BB1_455;
	setp.lt.u32 	%p204, %r31335, %r31327;
	@%p204 bra 	$L__BB1_454;
	setp.gt.u32 	%p205, %r31336, %r31328;
	@%p205 bra 	$L__BB1_455;
	setp.lt.u32 	%p206, %r31336, %r31328;
	setp.lt.u32 	%p207, %r31337, %r31329;
	or.pred  	%p208, %p206, %p207;
	@%p208 bra 	$L__BB1_454;
	bra.uni 	$L__BB1_455;
$L__BB1_452:
	mov.u32 	%r31535, %r31332;
	mov.u32 	%r31533, %r31334;
	mov.u32 	%r31531, %r31336;
	mov.u32 	%r31536, %r31331;
	mov.u32 	%r31534, %r31333;
	mov.u32 	%r31532, %r31335;
	mov.u32 	%r31537, %r31330;
	mov.u32 	%r31530, %r31337;
	// begin inline asm
	sub.cc.u32 %r31530, %r31530, %r31329;
subc.cc.u32 %r31531, %r31531, %r31328;
subc.cc.u32 %r31532, %r31532, %r31327;
subc.cc.u32 %r31533, %r31533, %r31326;
subc.cc.u32 %r31534, %r31534, %r31325;
subc.cc.u32 %r31535, %r31535, %r31324;
subc.cc.u32 %r31536, %r31536, %r31323;
subc.u32 %r31537, %r31537, %r31322;

	// end inline asm
	setp.gt.u32 	%p193, %r31330, %r31322;
	@%p193 bra 	$L__BB1_455;
	setp.ge.u32 	%p194, %r31330, %r31322;
	@%p194 bra 	$L__BB1_440;
$L__BB1_454:
	// begin inline asm
	add.cc.u32 %r31530, %r31530, %r257;
addc.cc.u32 %r31531, %r31531, %r261;
addc.cc.u32 %r31532, %r31532, %r258;
addc.cc.u32 %r31533, %r31533, %r262;
addc.cc.u32 %r31534, %r31534, %r259;
addc.cc.u32 %r31535, %r31535, %r263;
addc.cc.u32 %r31536, %r31536, %r260;
addc.u32 %r31537, %r31537, %r264;

	// end inline asm
$L__BB1_455:
	shf.l.wrap.b32 	%r31545, %r31536, %r31537, 1;
	shf.l.wrap.b32 	%r31544, %r31535, %r31536, 1;
	shf.l.wrap.b32 	%r31543, %r31534, %r31535, 1;
	shf.l.wrap.b32 	%r31542, %r31533, %r31534, 1;
	shf.l.wrap.b32 	%r31541, %r31532, %r31533, 1;
	shf.l.wrap.b32 	%r31540, %r31531, %r31532, 1;
	shf.l.wrap.b32 	%r31539, %r31530, %r31531, 1;
	shl.b32 	%r31538, %r31530, 1;
	setp.gt.u32 	%p209, %r31545, %r264;
	@%p209 bra 	$L__BB1_469;
	setp.lt.u32 	%p210, %r31545, %r264;
	@%p210 bra 	$L__BB1_470;
	setp.gt.u32 	%p211, %r31544, %r260;
	@%p211 bra 	$L__BB1_469;
	setp.lt.u32 	%p212, %r31544, %r260;
	@%p212 bra 	$L__BB1_470;
	setp.gt.u32 	%p213, %r31543, %r263;
	@%p213 bra 	$L__BB1_469;
	setp.lt.u32 	%p214, %r31543, %r263;
	@%p214 bra 	$L__BB1_470;
	setp.gt.u32 	%p215, %r31542, %r259;
	@%p215 bra 	$L__BB1_469;
	setp.lt.u32 	%p216, %r31542, %r259;
	@%p216 bra 	$L__BB1_470;
	setp.gt.u32 	%p217, %r31541, %r262;
	@%p217 bra 	$L__BB1_469;
	setp.lt.u32 	%p218, %r31541, %r262;
	@%p218 bra 	$L__BB1_470;
	setp.gt.u32 	%p219, %r31540, %r258;
	@%p219 bra 	$L__BB1_469;
	setp.lt.u32 	%p220, %r31540, %r258;
	@%p220 bra 	$L__BB1_470;
	setp.gt.u32 	%p221, %r31539, %r261;
	@%p221 bra 	$L__BB1_469;
	setp.lt.u32 	%p222, %r31539, %r261;
	setp.lt.u32 	%p223, %r31538, %r257;
	or.pred  	%p224, %p222, %p223;
	@%p224 bra 	$L__BB1_470;
$L__BB1_469:
	// begin inline asm
	sub.cc.u32 %r31538, %r31538, %r257;
subc.cc.u32 %r31539, %r31539, %r261;
subc.cc.u32 %r31540, %r31540, %r258;
subc.cc.u32 %r31541, %r31541, %r262;
subc.cc.u32 %r31542, %r31542, %r259;
subc.cc.u32 %r31543, %r31543, %r263;
subc.cc.u32 %r31544, %r31544, %r260;
subc.u32 %r31545, %r31545, %r264;

	// end inline asm
$L__BB1_470:
	mov.b32 	%r12694, 0;
	// begin inline asm
	mad.lo.cc.u32 %r11518, %r31538, %r31539, %r12694;
	// end inline asm
	// begin inline asm
	madc.hi.cc.u32 %r11522, %r31538, %r31539, %r12694;
	// end inline asm
	// begin inline asm
	madc.lo.cc.u32 %r11526, %r31538, %r31541, %r12694;
	// end inline asm
	// begin inline asm
	madc.hi.cc.u32 %r11530, %r31538, %r31541, %r12694;
	// end inline asm
	// begin inline asm
	madc.lo.cc.u32 %r11534, %r31538, %r31543, %r12694;
	// end inline asm
	// begin inline asm
	madc.hi.cc.u32 %r11538, %r31538, %r31543, %r12694;
	// end inline asm
	// begin inline asm
	madc.lo.cc.u32 %r11542, %r31538, %r31545, %r12694;
	// end inline asm
	// begin inline asm
	madc.hi.cc.u32 %r11546, %r31538, %r31545, %r12694;
	// end inline asm
	// begin inline asm
	mad.lo.cc.u32 %r11550, %r31539, %r31538, %r11518;
	// end inline asm
	// begin inline asm
	madc.hi.cc.u32 %r11554, %r31539, %r31538, %r11522;
	// end inline asm
	// begin inline asm
	madc.lo.cc.u32 %r11558, %r31539, %r31540, %r11526;
	// end inline asm
	// begin inline asm
	madc.hi.cc.u32 %r11562, %r31539, %r31540, %r11530;
	// end inline asm
	// begin inline asm
	madc.lo.cc.u32 %r11566, %r31539, %r31542, %r11534;
	// end inline asm
	// begin inline asm
	madc.hi.cc.u32 %r11570, %r31539, %r31542, %r11538;
	// end inline asm
	// begin inline asm
	madc.lo.cc.u32 %r11574, %r31539, %r31544, %r11542;
	// end inline asm
	// begin inline asm
	madc.hi.cc.u32 %r11578, %r31539, %r31544, %r11546;
	// end inline asm
	// begin inline asm
	addc.cc.u32 %r11582, %r12694, %r12694;
	// end inline asm
	// begin inline asm
	mad.lo.cc.u32 %r11585, %r31540, %r31539, %r11558;
	// end inline asm
	// begin inline asm
	madc.hi.cc.u32 %r11589, %r31540, %r31539, %r11562;
	// end inline asm
	// begin inline asm
	madc.lo.cc.u32 %r11593, %r31540, %r31541, %r11566;
	// end inline asm
	// begin inline asm
	madc.hi.cc.u32 %r11597, %r31540, %r31541, %r11570;
	// end inline asm
	// begin inline asm
	madc.lo.cc.u32 %r11601, %r31540, %r31543, %r11574;
	// end inline asm
	// begin inline asm
	madc.hi.cc.u32 %r11605, %r31540, %r31543, %r11578;
	// end inline asm
	// begin inline asm
	madc.lo.cc.u32 %r11609, %r31540, %r31545, %r11582;
	// end inline asm
	// begin inline asm
	madc.hi.cc.u32 %r11613, %r31540, %r31545, %r12694;
	// end inline asm
	// begin inline asm
	mad.lo.cc.u32 %r11617, %r31541, %r31538, %r11585;
	// end inline asm
	// begin inline asm
	madc.hi.cc.u32 %r11621, %r31541, %r31538, %r11589;
	// end inline asm
	// begin inline asm
	madc.lo.cc.u32 %r11625, %r31541, %r31540, %r11593;
	// end inline asm
	// begin inline asm
	madc.hi.cc.u32 %r11629, %r31541, %r31540, %r11597;
	// end inline asm
	// begin inline asm
	madc.lo.cc.u32 %r11633, %r31541, %r31542, %r11601;
	// end inline asm
	// begin inline asm
	madc.hi.cc.u32 %r11637, %r31541, %r31542, %r11605;
	// end inline asm
	// begin inline asm
	madc.lo.cc.u32 %r11641, %r31541, %r31544, %r11609;
	// end inline asm
	// begin inline asm
	madc.hi.cc.u32 %r11645, %r31541, %r31544, %r11613;
	// end inline asm
	// begin inline asm
	addc.cc.u32 %r11649, %r12694, %r12694;
	// end inline asm
	// begin inline asm
	mad.lo.cc.u32 %r11652, %r31542, %r31539, %r11625;
	// end inline asm
	// begin inline asm
	madc.hi.cc.u32 %r11656, %r31542, %r31539, %r11629;
	// end inline asm
	// begin inline asm
	madc.lo.cc.u32 %r11660, %r31542, %r31541, %r11633;
	// end inline asm
	// begin inline asm
	madc.hi.cc.u32 %r11664, %r31542, %r31541, %r11637;
	// end inline asm
	// begin inline asm
	madc.lo.cc.u32 %r11668, %r31542, %r31543, %r11641;
	// end inline asm
	// begin inline asm
	madc.hi.cc.u32 %r11672, %r31542, %r31543, %r11645;
	// end inline asm
	// begin inline asm
	madc.lo.cc.u32 %r11676, %r31542, %r31545, %r11649;
	// end inline asm
	// begin inline asm
	madc.hi.cc.u32 %r11680, %r31542, %r31545, %r12694;
	// end inline asm
	// begin inline asm
	mad.lo.cc.u32 %r11684, %r31543, %r31538, %r11652;
	// end inline asm
	// begin inline asm
	madc.hi.cc.u32 %r11688, %r31543, %r31538, %r11656;
	// end inline asm
	// begin inline asm
	madc.lo.cc.u32 %r11692, %r31543, %r31540, %r11660;
	// end inline asm
	// begin inline asm
	madc.hi.cc.u32 %r11696, %r31543, %r31540, %r11664;
	// end inline asm
	// begin inline asm
	madc.lo.cc.u32 %r11700, %r31543, %r31542, %r11668;
	// end inline asm
	// begin inline asm
	madc.hi.cc.u32 %r11704, %r31543, %r31542, %r11672;
	// end inline asm
	// begin inline asm
	madc.lo.cc.u32 %r11708, %r31543, %r31544, %r11676;
	// end inline asm
	// begin inline asm
	madc.hi.cc.u32 %r11712, %r31543, %r31544, %r11680;
	// end inline asm
	// begin inline asm
	addc.cc.u32 %r11716, %r12694, %r12694;
	// end inline asm
	// begin inline asm
	mad.lo.cc.u32 %r11719, %r31544, %r31539, %r11692;
	// end inline asm
	// begin inline asm
	madc.hi.cc.u32 %r11723, %r31544, %r31539, %r11696;
	// end inline asm
	// begin inline asm
	madc.lo.cc.u32 %r11727, %r31544, %r31541, %r11700;
	// end inline asm
	// begin inline asm
	madc.hi.cc.u32 %r11731, %r31544, %r31541, %r11704;
	// end inline asm
	// begin inline asm
	madc.lo.cc.u32 %r11735, %r31544, %r31543, %r11708;
	// end inline asm
	// begin inline asm
	madc.hi.cc.u32 %r11739, %r31544, %r31543, %r11712;
	// end inline asm
	// begin inline asm
	madc.lo.cc.u32 %r11743, %r31544, %r31545, %r11716;
	// end inline asm
	// begin inline asm
	madc.hi.cc.u32 %r11747, %r31544, %r31545, %r12694;
	// end inline asm
	// begin inline asm
	mad.lo.cc.u32 %r11751, %r31545, %r31538, %r11719;
	// end inline asm
	// begin inline asm
	madc.hi.cc.u32 %r11755, %r31545, %r31538, %r11723;
	// end inline asm
	// begin inline asm
	madc.lo.cc.u32 %r11759, %r31545, %r31540, %r11727;
	// end inline asm
	// begin inline asm
	madc.hi.cc.u32 %r11763, %r31545, %r31540, %r11731;
	// end inline asm
	// begin inline asm
	madc.lo.cc.u32 %r11767, %r31545, %r31542, %r11735;
	// end inline asm
	// begin inline asm
	madc.hi.cc.u32 %r11771, %r31545, %r31542, %r11739;
	// end inline asm
	// begin inline asm
	madc.lo.cc.u32 %r11775, %r31545, %r31544, %r11743;
	// end inline asm
	// begin inline asm
	madc.hi.cc.u32 %r11779, %r31545, %r31544, %r11747;
	// end inline asm
	// begin inline asm
	addc.cc.u32 %r11783, %r12694, %r12694;
	// end inline asm
	// begin inline asm
	mad.lo.cc.u32 %r11786, %r31538, %r31538, %r12694;
	// end inline asm
	// begin inline asm
	madc.hi.cc.u32 %r11790, %r31538, %r31538, %r11550;
	// end inline asm
	// begin inline asm
	madc.lo.cc.u32 %r11794, %r31538, %r31540, %r11554;
	// end inline asm
	// begin inline asm
	madc.hi.cc.u32 %r11798, %r31538, %r31540, %r11617;
	// end inline asm
	// begin inline asm
	madc.lo.cc.u32 %r11802, %r31538, %r31542, %r11621;
	// end inline asm
	// begin inline asm
	madc.hi.cc.u32 %r11806, %r31538, %r31542, %r11684;
	// end inline asm
	// begin inline asm
	madc.lo.cc.u32 %r11810, %r31538, %r31544, %r11688;
	// end inline asm
	// begin inline asm
	madc.hi.cc.u32 %r11814, %r31538, %r31544, %r11751;
	// end inline asm
	// begin inline asm
	addc.cc.u32 %r11818, %r11755, %r12694;
	// end inline asm
	// begin inline asm
	addc.cc.u32 %r11821, %r11759, %r12694;
	// end inline asm
	// begin inline asm
	addc.cc.u32 %r11824, %r12694, %r12694;
	// end inline asm
	// begin inline asm
	mad.lo.cc.u32 %r11827, %r31539, %r31539, %r11794;
	// end inline asm
	// begin inline asm
	madc.hi.cc.u32 %r11831, %r31539, %r31539, %r11798;
	// end inline asm
	// begin inline asm
	madc.lo.cc.u32 %r11835, %r31539, %r31541, %r11802;
	// end inline asm
	// begin inline asm
	madc.hi.cc.u32 %r11839, %r31539, %r31541, %r11806;
	// end inline asm
	// begin inline asm
	madc.lo.cc.u32 %r11843, %r31539, %r31543, %r11810;
	// end inline asm
	// begin inline asm
	madc.hi.cc.u32 %r11847, %r31539, %r31543, %r11814;
	// end inline asm
	// begin inline asm
	madc.lo.cc.u32 %r11851, %r31539, %r31545, %r11818;
	// end inline asm
	// begin inline asm
	madc.hi.cc.u32 %r11855, %r31539, %r31545, %r11821;
	// end inline asm
	// begin inline asm
	addc.cc.u32 %r11859, %r11824, %r12694;
	// end inline asm
	// begin inline asm
	mad.lo.cc.u32 %r11862, %r31540, %r31538, %r11827;
	// end inline asm
	// begin inline asm
	madc.hi.cc.u32 %r11866, %r31540, %r31538, %r11831;
	// end inline asm
	// begin inline asm
	madc.lo.cc.u32 %r11870, %r31540, %r31540, %r11835;
	// end inline asm
	// begin inline asm
	madc.hi.cc.u32 %r11874, %r31540, %r31540, %r11839;
	// end inline asm
	// begin inline asm
	madc.lo.cc.u32 %r11878, %r31540, %r31542, %r11843;
	// end inline asm
	// begin inline asm
	madc.hi.cc.u32 %r11882, %r31540, %r31542, %r11847;
	// end inline asm
	// begin inline asm
	madc.lo.cc.u32 %r11886, %r31540, %r31544, %r11851;
	// end inline asm
	// begin inline asm
	madc.hi.cc.u32 %r11890, %r31540, %r31544, %r11855;
	// end inline asm
	// begin inline asm
	addc.cc.u32 %r11894, %r11763, %r11859;
	// end inline asm
	// begin inline asm
	addc.cc.u32 %r11897, %r11767, %r12694;
	// end inline asm
	// begin inline asm
	addc.cc.u32 %r11900, %r12694, %r12694;
	// end inline asm
	// begin inline asm
	mad.lo.cc.u32 %r11903, %r31541, %r31539, %r11870;
	// end inline asm
	// begin inline asm
	madc.hi.cc.u32 %r11907, %r31541, %r31539, %r11874;
	// end inline asm
	// begin inline asm
	madc.lo.cc.u32 %r11911, %r31541, %r31541, %r11878;
	// end inline asm
	// begin inline asm
	madc.hi.cc.u32 %r11915, %r31541, %r31541, %r11882;
	// end inline asm
	// begin inline asm
	madc.lo.cc.u32 %r11919, %r31541, %r31543, %r11886;
	// end inline asm
	// begin inline asm
	madc.hi.cc.u32 %r11923, %r31541, %r31543, %r11890;
	// end inline asm
	// begin inline asm
	madc.lo.cc.u32 %r11927, %r31541, %r31545, %r11894;
	// end inline asm
	// begin inline asm
	madc.hi.cc.u32 %r11931, %r31541, %r31545, %r11897;
	// end inline asm
	// begin inline asm
	addc.cc.u32 %r11935, %r11900, %r12694;
	// end inline asm
	// begin inline asm
	mad.lo.cc.u32 %r11938, %r31542, %r31538, %r11903;
	// end inline asm
	// begin inline asm
	madc.hi.cc.u32 %r11942, %r31542, %r31538, %r11907;
	// end inline asm
	// begin inline asm
	madc.lo.cc.u32 %r11946, %r31542, %r31540, %r11911;
	// end inline asm
	// begin inline asm
	madc.hi.cc.u32 %r11950, %r31542, %r31540, %r11915;
	// end inline asm
	// begin inline asm
	madc.lo.cc.u32 %r11954, %r31542, %r31542, %r11919;
	// end inline asm
	// begin inline asm
	madc.hi.cc.u32 %r11958, %r31542, %r31542, %r11923;
	// end inline asm
	// begin inline asm
	madc.lo.cc.u32 %r11962, %r31542, %r31544, %r11927;
	// end inline asm
	// begin inline asm
	madc.hi.cc.u32 %r11966, %r31542, %r31544, %r11931;
	// end inline asm
	// begin inline asm
	addc.cc.u32 %r11970, %r11771, %r11935;
	// end inline asm
	// begin inline asm
	addc.cc.u32 %r11973, %r11775, %r12694;
	// end inline asm
	// begin inline asm
	addc.cc.u32 %r11976, %r12694, %r12694;
	// end inline asm
	// begin inline asm
	mad.lo.cc.u32 %r11979, %r31543, %r31539, %r11946;
	// end inline asm
	// begin inline asm
	madc.hi.cc.u32 %r11983, %r31543, %r31539, %r11950;
	// end inline asm
	// begin inline asm
	madc.lo.cc.u32 %r11987, %r31543, %r31541, %r11954;
	// end inline asm
	// begin inline asm
	madc.hi.cc.u32 %r11991, %r31543, %r31541, %r11958;
	// end inline asm
	// begin inline asm
	madc.lo.cc.u32 %r11995, %r31543, %r31543, %r11962;
	// end inline asm
	// begin inline asm
	madc.hi.cc.u32 %r11999, %r31543, %r31543, %r11966;
	// end inline asm
	// begin inline asm
	madc.lo.cc.u32 %r12003, %r31543, %r31545, %r11970;
	// end inline asm
	// begin inline asm
	madc.hi.cc.u32 %r12007, %r31543, %r31545, %r11973;
	// end inline asm
	// begin inline asm
	addc.cc.u32 %r12011, %r11976, %r12694;
	// end inline asm
	// begin inline asm
	mad.lo.cc.u32 %r12014, %r31544, %r31538, %r11979;
	// end inline asm
	// begin inline asm
	madc.hi.cc.u32 %r12018, %r31544, %r31538, %r11983;
	// end inline asm
	// begin inline asm
	madc.lo.cc.u32 %r12022, %r31544, %r31540, %r11987;
	// end inline asm
	// begin inline asm
	madc.hi.cc.u32 %r12026, %r31544, %r31540, %r11991;
	// end inline asm
	// begin inline asm
	madc.lo.cc.u32 %r12030, %r31544, %r31542, %r11995;
	// end inline asm
	// begin inline asm
	madc.hi.cc.u32 %r12034, %r31544, %r31542, %r11999;
	// end inline asm
	// begin inline asm
	madc.lo.cc.u32 %r12038, %r31544, %r31544, %r12003;
	// end inline asm
	// begin inline asm
	madc.hi.cc.u32 %r12042, %r31544, %r31544, %r12007;
	// end inline asm
	// begin inline asm
	addc.cc.u32 %r12046, %r11779, %r12011;
	// end inline asm
	// begin inline asm
	addc.cc.u32 %r12049, %r11783, %r12694;
	// end inline asm
	// begin inline asm
	addc.cc.u32 %r12052, %r12694, %r12694;
	// end inline asm
	// begin inline asm
	mad.lo.cc.u32 %r12055, %r31545, %r31539, %r12022;
	// end inline asm
	// begin inline asm
	madc.hi.cc.u32 %r12059, %r31545, %r31539, %r12026;
	// end inline asm
	// begin inline asm
	madc.lo.cc.u32 %r12063, %r31545, %r31541, %r12030;
	// end inline asm
	// begin inline asm
	madc.hi.cc.u32 %r12067, %r31545, %r31541, %r12034;
	// end inline asm
	// begin inline asm
	madc.lo.cc.u32 %r12071, %r31545, %r31543, %r12038;
	// end inline asm
	// begin inline asm
	madc.hi.cc.u32 %r12075, %r31545, %r31543, %r12042;
	// end inline asm
	// begin inline asm
	madc.lo.cc.u32 %r12079, %r31545, %r31545, %r12046;
	// end inline asm
	// begin inline asm
	madc.hi.cc.u32 %r12083, %r31545, %r31545, %r12049;
	// end inline asm
	mov.b32 	%r12697, -1;
	// begin inline asm
	add.cc.u32 %r12087, %r12694, %r12697;
	// end inline asm
	// begin inline asm
	addc.cc.u32 %r12090, %r11786, %r12694;
	// end inline asm
	// begin inline asm
	addc.u32 %r12093, %r12694, %r12694;
	// end inline asm
	mul.lo.s32 	%r12160, %r12090, -460954743;
	ld.const.u32 	%r839, [ag_types__impls__ark_ff__fields__models__fp__Fp_ark_ff__fields__models__fp__montgomery_backend__MontBackend_ark_bn254__fields__fq__FqConfig__4___4__P];
	// begin inline asm
	mad.lo.cc.u32 %r12096, %r12160, %r839, %r12090;
	// end inline asm
	// begin inline asm
	madc.hi.cc.u32 %r12100, %r12160, %r839, %r11790;
	// end inline asm
	ld.const.u32 	%r840, [ag_types__impls__ark_ff__fields__models__fp__Fp_ark_ff__fields__models__fp__montgomery_backend__MontBackend_ark_bn254__fields__fq__FqConfig__4___4__P+8];
	// begin inline asm
	madc.lo.cc.u32 %r12104, %r12160, %r840, %r11862;
	// end inline asm
	// begin inline asm
	madc.hi.cc.u32 %r12108, %r12160, %r840, %r11866;
	// end inline asm
	ld.const.u32 	%r841, [ag_types__impls__ark_ff__fields__models__fp__Fp_ark_ff__fields__models__fp__montgomery_backend__MontBackend_ark_bn254__fields__fq__FqConfig__4___4__P+16];
	// begin inline asm
	madc.lo.cc.u32 %r12112, %r12160, %r841, %r11938;
	// end inline asm
	// begin inline asm
	madc.hi.cc.u32 %r12116, %r12160, %r841, %r11942;
	// end inline asm
	ld.const.u32 	%r842, [ag_types__impls__ark_ff__fields__models__fp__Fp_ark_ff__fields__models__fp__montgomery_backend__MontBackend_ark_bn254__fields__fq__FqConfig__4___4__P+24];
	// begin inline asm
	madc.lo.cc.u32 %r12120, %r12160, %r842, %r12014;
	// end inline asm
	// begin inline asm
	madc.hi.cc.u32 %r12124, %r12160, %r842, %r12018;
	// end inline asm
	// begin inline asm
	addc.cc.u32 %r12128, %r12694, %r12694;
	// end inline asm
	ld.const.u32 	%r843, [ag_types__impls__ark_ff__fields__models__fp__Fp_ark_ff__fields__models__fp__montgomery_backend__MontBackend_ark_bn254__fields__fq__FqConfig__4___4__P+4];
	// begin inline asm
	mad.lo.cc.u32 %r12131, %r12160, %r843, %r12694;
	// end inline asm
	// begin inline asm
	madc.hi.cc.u32 %r12135, %r12160, %r843, %r12694;
	// end inline asm
	ld.const.u32 	%r844, [ag_types__impls__ark_ff__fields__models__fp__Fp_ark_ff__fields__models__fp__montgomery_backend__MontBackend_ark_bn254__fields__fq__FqConfig__4___4__P+12];
	// begin inline asm
	madc.lo.cc.u32 %r12139, %r12160, %r844, %r12694;
	// end inline asm
	// begin inline asm
	madc.hi.cc.u32 %r12143, %r12160, %r844, %r12694;
	// end inline asm
	ld.const.u32 	%r845, [ag_types__impls__ark_ff__fields__models__fp__Fp_ark_ff__fields__models__fp__montgomery_backend__MontBackend_ark_bn254__fields__fq__FqConfig__4___4__P+20];
	// begin inline asm
	madc.lo.cc.u32 %r12147, %r12160, %r845, %r12694;
	// end inline asm
	// begin inline asm
	madc.hi.cc.u32 %r12151, %r12160, %r845, %r12694;
	// end inline asm
	ld.const.u32 	%r846, [ag_types__impls__ark_ff__fields__models__fp__Fp_ark_ff__fields__models__fp__montgomery_backend__MontBackend_ark_bn254__fields__fq__FqConfig__4___4__P+28];
	// begin inline asm
	madc.lo.cc.u32 %r12155, %r12160, %r846, %r12694;
	// end inline asm
	// begin inline asm
	madc.hi.cc.u32 %r12159, %r12160, %r846, %r12694;
	// end inline asm
	// begin inline asm
	add.cc.u32 %r12163, %r12093, %r12697;
	// end inline asm
	// begin inline asm
	addc.cc.u32 %r12166, %r12131, %r12100;
	// end inline asm
	// begin inline asm
	addc.u32 %r12169, %r12694, %r12694;
	// end inline asm
	mul.lo.s32 	%r12236, %r12166, -460954743;
	// begin inline asm
	mad.lo.cc.u32 %r12172, %r12236, %r839, %r12166;
	// end inline asm
	// begin inline asm
	madc.hi.cc.u32 %r12176, %r12236, %r839, %r12135;
	// end inline asm
	// begin inline asm
	madc.lo.cc.u32 %r12180, %r12236, %r840, %r12139;
	// end inline asm
	// begin inline asm
	madc.hi.cc.u32 %r12184, %r12236, %r840, %r12143;
	// end inline asm
	// begin inline asm
	madc.lo.cc.u32 %r12188, %r12236, %r841, %r12147;
	// end inline asm
	// begin inline asm
	madc.hi.cc.u32 %r12192, %r12236, %r841, %r12151;
	// end inline asm
	// begin inline asm
	madc.lo.cc.u32 %r12196, %r12236, %r842, %r12155;
	// end inline asm
	// begin inline asm
	madc.hi.cc.u32 %r12200, %r12236, %r842, %r12159;
	// end inline asm
	// begin inline asm
	addc.cc.u32 %r12204, %r12694, %r12694;
	// end inline asm
	// begin inline asm
	mad.lo.cc.u32 %r12207, %r12236, %r843, %r12104;
	// end inline asm
	// begin inline asm
	madc.hi.cc.u32 %r12211, %r12236, %r843, %r12108;
	// end inline asm
	// begin inline asm
	madc.lo.cc.u32 %r12215, %r12236, %r844, %r12112;
	// end inline asm
	// begin inline asm
	madc.hi.cc.u32 %r12219, %r12236, %r844, %r12116;
	// end inline asm
	// begin inline asm
	madc.lo.cc.u32 %r12223, %r12236, %r845, %r12120;
	// end inline asm
	// begin inline asm
	madc.hi.cc.u32 %r12227, %r12236, %r845, %r12124;
	// end inline asm
	// begin inline asm
	madc.lo.cc.u32 %r12231, %r12236, %r846, %r12128;
	// end inline asm
	// begin inline asm
	madc.hi.cc.u32 %r12235, %r12236, %r846, %r12694;
	// end inline asm
	// begin inline asm
	add.cc.u32 %r12239, %r12169, %r12697;
	// end inline asm
	// begin inline asm
	addc.cc.u32 %r12242, %r12207, %r12176;
	// end inline asm
	// begin inline asm
	addc.u32 %r12245, %r12694, %r12694;
	// end inline asm
	mul.lo.s32 	%r12312, %r12242, -460954743;
	// begin inline asm
	mad.lo.cc.u32 %r12248, %r12312, %r839, %r12242;
	// end inline asm
	// begin inline asm
	madc.hi.cc.u32 %r12252, %r12312, %r839, %r12211;
	// end inline asm
	// begin inline asm
	madc.lo.cc.u32 %r12256, %r12312, %r840, %r12215;
	// end inline asm
	// begin inline asm
	madc.hi.cc.u32 %r12260, %r12312, %r840, %r12219;
	// end inline asm
	// begin inline asm
	madc.lo.cc.u32 %r12264, %r12312, %r841, %r12223;
	// end inline asm
	// begin inline asm
	madc.hi.cc.u32 %r12268, %r12312, %r841, %r12227;
	// end inline asm
	// begin inline asm
	madc.lo.cc.u32 %r12272, %r12312, %r842, %r12231;
	// end inline asm
	// begin inline asm
	madc.hi.cc.u32 %r12276, %r12312, %r842, %r12235;
	// end inline asm
	// begin inline asm
	addc.cc.u32 %r12280, %r12694, %r12694;
	// end inline asm
	// begin inline asm
	mad.lo.cc.u32 %r12283, %r12312, %r843, %r12180;
	// end inline asm
	// begin inline asm
	madc.hi.cc.u32 %r12287, %r12312, %r843, %r12184;
	// end inline asm
	// begin inline asm
	madc.lo.cc.u32 %r12291, %r12312, %r844, %r12188;
	// end inline asm
	// begin inline asm
	madc.hi.cc.u32 %r12295, %r12312, %r844, %r12192;
	// end inline asm
	// begin inline asm
	madc.lo.cc.u32 %r12299, %r12312, %r845, %r12196;
	// end inline asm
	// begin inline asm
	madc.hi.cc.u32 %r12303, %r12312, %r845, %r12200;
	// end inline asm
	// begin inline asm
	madc.lo.cc.u32 %r12307, %r12312, %r846, %r12204;
	// end inline asm
	// begin inline asm
	madc.hi.cc.u32 %r12311, %r12312, %r846, %r12694;
	// end inline asm
	// begin inline asm
	add.cc.u32 %r12315, %r12245, %r12697;
	// end inline asm
	// begin inline asm
	addc.cc.u32 %r12318, %r12283, %r12252;
	// end inline asm
	// begin inline asm
	addc.u32 %r12321, %r12694, %r12694;
	// end inline asm
	mul.lo.s32 	%r12388, %r12318, -460954743;
	// begin inline asm
	mad.lo.cc.u32 %r12324, %r12388, %r839, %r12318;
	// end inline asm
	// begin inline asm
	madc.hi.cc.u32 %r12328, %r12388, %r839, %r12287;
	// end inline asm
	// begin inline asm
	madc.lo.cc.u32 %r12332, %r12388, %r840, %r12291;
	// end inline asm
	// begin inline asm
	madc.hi.cc.u32 %r12336, %r12388, %r840, %r12295;
	// end inline asm
	// begin inline asm
	madc.lo.cc.u32 %r12340, %r12388, %r841, %r12299;
	// end inline asm
	// begin inline asm
	madc.hi.cc.u32 %r12344, %r12388, %r841, %r12303;
	// end inline asm
	// begin inline asm
	madc.lo.cc.u32 %r12348, %r12388, %r842, %r12307;
	// end inline asm
	// begin inline asm
	madc.hi.cc.u32 %r12352, %r12388, %r842, %r12311;
	// end inline asm
	// begin inline asm
	addc.cc.u32 %r12356, %r12694, %r12694;
	// end inline asm
	// begin inline asm
	mad.lo.cc.u32 %r12359, %r12388, %r843, %r12256;
	// end inline asm
	// begin inline asm
	madc.hi.cc.u32 %r12363, %r12388, %r843, %r12260;
	// end inline asm
	// begin inline asm
	madc.lo.cc.u32 %r12367, %r12388, %r844, %r12264;
	// end inline asm
	// begin inline asm
	madc.hi.cc.u32 %r12371, %r12388, %r844, %r12268;
	// end inline asm
	// begin inline asm
	madc.lo.cc.u32 %r12375, %r12388, %r845, %r12272;
	// end inline asm
	// begin inline asm
	madc.hi.cc.u32 %r12379, %r12388, %r845, %r12276;
	// end inline asm
	// begin inline asm
	madc.lo.cc.u32 %r12383, %r12388, %r846, %r12280;
	// end inline asm
	// begin inline asm
	madc.hi.cc.u32 %r12387, %r12388, %r846, %r12694;
	// end inline asm
	// begin inline asm
	add.cc.u32 %r12391, %r12321, %r12697;
	// end inline asm
	// begin inline asm
	addc.cc.u32 %r12394, %r12359, %r12328;
	// end inline asm
	// begin inline asm
	addc.u32 %r12397, %r12694, %r12694;
	// end inline asm
	mul.lo.s32 	%r12464, %r12394, -460954743;
	// begin inline asm
	mad.lo.cc.u32 %r12400, %r12464, %r839, %r12394;
	// end inline asm
	// begin inline asm
	madc.hi.cc.u32 %r12404, %r12464, %r839, %r12363;
	// end inline asm
	// begin inline asm
	madc.lo.cc.u32 %r12408, %r12464, %r840, %r12367;
	// end inline asm
	// begin inline asm
	madc.hi.cc.u32 %r12412, %r12464, %r840, %r12371;
	// end inline asm
	// begin inline asm
	madc.lo.cc.u32 %r12416, %r12464, %r841, %r12375;
	// end inline asm
	// begin inline asm
	madc.hi.cc.u32 %r12420, %r12464, %r841, %r12379;
	// end inline asm
	// begin inline asm
	madc.lo.cc.u32 %r12424, %r12464, %r842, %r12383;
	// end inline asm
	// begin inline asm
	madc.hi.cc.u32 %r12428, %r12464, %r842, %r12387;
	// end inline asm
	// begin inline asm
	addc.cc.u32 %r12432, %r12694, %r12694;
	// end inline asm
	// begin inline asm
	mad.lo.cc.u32 %r12435, %r12464, %r843, %r12332;
	// end inline asm
	// begin inline asm
	madc.hi.cc.u32 %r12439, %r12464, %r843, %r12336;
	// end inline asm
	// begin inline asm
	madc.lo.cc.u32 %r12443, %r12464, %r844, %r12340;
	// end inline asm
	// begin inline asm
	madc.hi.cc.u32 %r12447, %r12464, %r844, %r12344;
	// end inline asm
	// begin inline asm
	madc.lo.cc.u32 %r12451, %r12464, %r845, %r12348;
	// end inline asm
	// begin inline asm
	madc.hi.cc.u32 %r12455, %r12464, %r845, %r12352;
	// end inline asm
	// begin inline asm
	madc.lo.cc.u32 %r12459, %r12464, %r846, %r12356;
	// end inline asm
	// begin inline asm
	madc.hi.cc.u32 %r12463, %r12464, %r846, %r12694;
	// end inline asm
	// begin inline asm
	add.cc.u32 %r12467, %r12397, %r12697;
	// end inline asm
	// begin inline asm
	addc.cc.u32 %r12470, %r12435, %r12404;
	// end inline asm
	// begin inline asm
	addc.u32 %r12473, %r12694, %r12694;
	// end inline asm
	mul.lo.s32 	%r12540, %r12470, -460954743;
	// begin inline asm
	mad.lo.cc.u32 %r12476, %r12540, %r839, %r12470;
	// end inline asm
	// begin inline asm
	madc.hi.cc.u32 %r12480, %r12540, %r839, %r12439;
	// end inline asm
	// begin inline asm
	madc.lo.cc.u32 %r12484, %r12540, %r840, %r12443;
	// end inline asm
	// begin inline asm
	madc.hi.cc.u32 %r12488, %r12540, %r840, %r12447;
	// end inline asm
	// begin inline asm
	madc.lo.cc.u32 %r12492, %r12540, %r841, %r12451;
	// end inline asm
	// begin inline asm
	madc.hi.cc.u32 %r12496, %r12540, %r841, %r12455;
	// end inline asm
	// begin inline asm
	madc.lo.cc.u32 %r12500, %r12540, %r842, %r12459;
	// end inline asm
	// begin inline asm
	madc.hi.cc.u32 %r12504, %r12540, %r842, %r12463;
	// end inline asm
	// begin inline asm
	addc.cc.u32 %r12508, %r12694, %r12694;
	// end inline asm
	// begin inline asm
	mad.lo.cc.u32 %r12511, %r12540, %r843, %r12408;
	// end inline asm
	// begin inline asm
	madc.hi.cc.u32 %r12515, %r12540, %r843, %r12412;
	// end inline asm
	// begin inline asm
	madc.lo.cc.u32 %r12519, %r12540, %r844, %r12416;
	// end inline asm
	// begin inline asm
	madc.hi.cc.u32 %r12523, %r12540, %r844, %r12420;
	// end inline asm
	// begin inline asm
	madc.lo.cc.u32 %r12527, %r12540, %r845, %r12424;
	// end inline asm
	// begin inline asm
	madc.hi.cc.u32 %r12531, %r12540, %r845, %r12428;
	// end inline asm
	// begin inline asm
	madc.lo.cc.u32 %r12535, %r12540, %r846, %r12432;
	// end inline asm
	// begin inline asm
	madc.hi.cc.u32 %r12539, %r12540, %r846, %r12694;
	// end inline asm
	// begin inline asm
	add.cc.u32 %r12543, %r12473, %r12697;
	// end inline asm
	// begin inline asm
	addc.cc.u32 %r12546, %r12511, %r12480;
	// end inline asm
	// begin inline asm
	addc.u32 %r12549, %r12694, %r12694;
	// end inline asm
	mul.lo.s32 	%r12616, %r12546, -460954743;
	// begin inline asm
	mad.lo.cc.u32 %r12552, %r12616, %r839, %r12546;
	// end inline asm
	// begin inline asm
	madc.hi.cc.u32 %r12556, %r12616, %r839, %r12515;
	// end inline asm
	// begin inline asm
	madc.lo.cc.u32 %r12560, %r12616, %r840, %r12519;
	// end inline asm
	// begin inline asm
	madc.hi.cc.u32 %r12564, %r12616, %r840, %r12523;
	// end inline asm
	// begin inline asm
	madc.lo.cc.u32 %r12568, %r12616, %r841, %r12527;
	// end inline asm
	// begin inline asm
	madc.hi.cc.u32 %r12572, %r12616, %r841, %r12531;
	// end inline asm
	// begin inline asm
	madc.lo.cc.u32 %r12576, %r12616, %r842, %r12535;
	// end inline asm
	// begin inline asm
	madc.hi.cc.u32 %r12580, %r12616, %r842, %r12539;
	// end inline asm
	// begin inline asm
	addc.cc.u32 %r12584, %r12694, %r12694;
	// end inline asm
	// begin inline asm
	mad.lo.cc.u32 %r12587, %r12616, %r843, %r12484;
	// end inline asm
	// begin inline asm
	madc.hi.cc.u32 %r12591, %r12616, %r843, %r12488;
	// end inline asm
	// begin inline asm
	madc.lo.cc.u32 %r12595, %r12616, %r844, %r12492;
	// end inline asm
	// begin inline asm
	madc.hi.cc.u32 %r12599, %r12616, %r844, %r12496;
	// end inline asm
	// begin inline asm
	madc.lo.cc.u32 %r12603, %r12616, %r845, %r12500;
	// end inline asm
	// begin inline asm
	madc.hi.cc.u32 %r12607, %r12616, %r845, %r12504;
	// end inline asm
	// begin inline asm
	madc.lo.cc.u32 %r12611, %r12616, %r846, %r12508;
	// end inline asm
	// begin inline asm
	madc.hi.cc.u32 %r12615, %r12616, %r846, %r12694;
	// end inline asm
	// begin inline asm
	add.cc.u32 %r12619, %r12549, %r12697;
	// end inline asm
	// begin inline asm
	addc.cc.u32 %r12622, %r12587, %r12556;
	// end inline asm
	// begin inline asm
	addc.u32 %r12625, %r12694, %r12694;
	// end inline asm
	mul.lo.s32 	%r12692, %r12622, -460954743;
	// begin inline asm
	mad.lo.cc.u32 %r12628, %r12692, %r839, %r12622;
	// end inline asm
	// begin inline asm
	madc.hi.cc.u32 %r12632, %r12692, %r839, %r12591;
	// end inline asm
	// begin inline asm
	madc.lo.cc.u32 %r12636, %r12692, %r840, %r12595;
	// end inline asm
	// begin inline asm
	madc.hi.cc.u32 %r12640, %r12692, %r840, %r12599;
	// end inline asm
	// begin inline asm
	madc.lo.cc.u32 %r12644, %r12692, %r841, %r12603;
	// end inline asm
	// begin inline asm
	madc.hi.cc.u32 %r12648, %r12692, %r841, %r12607;
	// end inline asm
	// begin inline asm
	madc.lo.cc.u32 %r12652, %r12692, %r842, %r12611;
	// end inline asm
	// begin inline asm
	madc.hi.cc.u32 %r12656, %r12692, %r842, %r12615;
	// end inline asm
	// begin inline asm
	addc.cc.u32 %r12660, %r12694, %r12694;
	// end inline asm
	// begin inline asm
	mad.lo.cc.u32 %r12663, %r12692, %r843, %r12560;
	// end inline asm
	// begin inline asm
	madc.hi.cc.u32 %r12667, %r12692, %r843, %r12564;
	// end inline asm
	// begin inline asm
	madc.lo.cc.u32 %r12671, %r12692, %r844, %r12568;
	// end inline asm
	// begin inline asm
	madc.hi.cc.u32 %r12675, %r12692, %r844, %r12572;
	// end inline asm
	// begin inline asm
	madc.lo.cc.u32 %r12679, %r12692, %r845, %r12576;
	// end inline asm
	// begin inline asm
	madc.hi.cc.u32 %r12683, %r12692, %r845, %r12580;
	// end inline asm
	// begin inline asm
	madc.lo.cc.u32 %r12687, %r12692, %r846, %r12584;
	// end inline asm
	// begin inline asm
	madc.hi.cc.u32 %r12691, %r12692, %r846, %r12694;
	// end inline asm
	// begin inline asm
	add.cc.u32 %r12695, %r12625, %r12697;
	// end inline asm
	// begin inline asm
	addc.cc.u32 %r12698, %r12663, %r12632;
	// end inline asm
	// begin inline asm
	addc.cc.u32 %r12701, %r12667, %r12636;
	// end inline asm
	// begin inline asm
	addc.cc.u32 %r12704, %r12671, %r12640;
	// end inline asm
	// begin inline asm
	addc.cc.u32 %r12707, %r12675, %r12644;
	// end inline asm
	// begin inline asm
	addc.cc.u32 %r12710, %r12679, %r12648;
	// end inline asm
	// begin inline asm
	addc.cc.u32 %r12713, %r12683, %r12652;
	// end inline asm
	// begin inline asm
	addc.cc.u32 %r12716, %r12687, %r12656;
	// end inline asm
	// begin inline asm
	addc.cc.u32 %r12719, %r12691, %r12660;
	// end inline asm
	// begin inline asm
	add.cc.u32 %r31546, %r12055, %r12698;
	// end inline asm
	// begin inline asm
	addc.cc.u32 %r31547, %r12059, %r12701;
	// end inline asm
	// begin inline asm
	addc.cc.u32 %r31548, %r12063, %r12704;
	// end inline asm
	// begin inline asm
	addc.cc.u32 %r31549, %r12067, %r12707;
	// end inline asm
	// begin inline asm
	addc.cc.u32 %r31550, %r12071, %r12710;
	// end inline asm
	// begin inline asm
	addc.cc.u32 %r31551, %r12075, %r12713;
	// end inline asm
	// begin inline asm
	addc.cc.u32 %r31552, %r12079, %r12716;
	// end inline asm
	// begin inline asm
	addc.u32 %r31553, %r12083, %r12719;
	// end inline asm
	setp.gt.u32 	%p225, %r31553, %r846;
	@%p225 bra 	$L__BB1_484;
	setp.lt.u32 	%p226, %r31553, %r846;
	@%p226 bra 	$L__BB1_485;
	setp.gt.u32 	%p227, %r31552, %r842;
	@%p227 bra 	$L__BB1_484;
	setp.lt.u32 	%p228, %r31552, %r842;
	@%p228 bra 	$L__BB1_485;
	setp.gt.u32 	%p229, %r31551, %r845;
	@%p229 bra 	$L__BB1_484;
	setp.lt.u32 	%p230, %r31551, %r845;
	@%p230 bra 	$L__BB1_485;
	setp.gt.u32 	%p231, %r31550, %r841;
	@%p231 bra 	$L__BB1_484;
	setp.lt.u32 	%p232, %r31550, %r841;
	@%p232 bra 	$L__BB1_485;
	setp.gt.u32 	%p233, %r31549, %r844;
	@%p233 bra 	$L__BB1_484;
	setp.lt.u32 	%p234, %r31549, %r844;
	@%p234 bra 	$L__BB1_485;
	setp.gt.u32 	%p235, %r31548, %r840;
	@%p235 bra 	$L__BB1_484;
	setp.lt.u32 	%p236, %r31548, %r840;
	@%p236 bra 	$L__BB1_485;
	setp.gt.u32 	%p237, %r31547, %r843;
	@%p237 bra 	$L__BB1_484;
	setp.lt.u32 	%p238, %r31547, %r843;
	setp.lt.u32 	%p239, %r31546, %r839;
	or.pred  	%p240, %p238, %p239;
	@%p240 bra 	$L__BB1_485;
$L__BB1_484:
	// begin inline asm
	sub.cc.u32 %r31546, %r31546, %r839;
subc.cc.u32 %r31547, %r31547, %r843;
subc.cc.u32 %r31548, %r31548, %r840;
subc.cc.u32 %r31549, %r31549, %r844;
subc.cc.u32 %r31550, %r31550, %r841;
subc.cc.u32 %r31551, %r31551, %r845;
subc.cc.u32 %r31552, %r31552, %r842;
subc.u32 %r31553, %r31553, %r846;

	// end inline asm
$L__BB1_485:
	mov.b32 	%r13946, 0;
	// begin inline asm
	mad.lo.cc.u32 %r12770, %r31530, %r31547, %r13946;
	// end inline asm
	// begin inline asm
	madc.hi.cc.u32 %r12774, %r31530, %r31547, %r13946;
	// end inline asm
	// begin inline asm
	madc.lo.cc.u32 %r12778, %r31530, %r31549, %r13946;
	// end inline asm
	// begin inline asm
	madc.hi.cc.u32 %r12782, %r31530, %r31549, %r13946;
	// end inline asm
	// begin inline asm
	madc.lo.cc.u32 %r12786, %r31530, %r31551, %r13946;
	// end inline asm
	// begin inline asm
	madc.hi.cc.u32 %r12790, %r31530, %r31551, %r13946;
	// end inline asm
	// begin inline asm
	madc.lo.cc.u32 %r12794, %r31530, %r31553, %r13946;
	// end inline asm
	// begin inline asm
	madc.hi.cc.u32 %r12798, %r31530, %r31553, %r13946;
	// end inline asm
	// begin inline asm
	mad.lo.cc.u32 %r12802, %r31531, %r31546, %r12770;
	// end inline asm
	// begin inline asm
	madc.hi.cc.u32 %r12806, %r31531, %r31546, %r12774;
	// end inline asm
	// begin inline asm
	madc.lo.cc.u32 %r12810, %r31531, %r31548, %r12778;
	// end inline asm
	// begin inline asm
	madc.hi.cc.u32 %r12814, %r31531, %r31548, %r12782;
	// end inline asm
	// begin inline asm
	madc.lo.cc.u32 %r12818, %r31531, %r31550, %r12786;
	// end inline asm
	// begin inline asm
	madc.hi.cc.u32 %r12822, %r31531, %r31550, %r12790;
	// end inline asm
	// begin inline asm
	madc.lo.cc.u32 %r12826, %r31531, %r31552, %r12794;
	// end inline asm
	// begin inline asm
	madc.hi.cc.u32 %r12830, %r31531, %r31552, %r12798;
	// end inline asm
	// begin inline asm
	addc.cc.u32 %r12834, %r13946, %r13946;
	// end inline asm
	// begin inline asm
	mad.lo.cc.u32 %r12837, %r31532, %r31547, %r12810;
	// end inline asm
	// begin inline asm
	madc.hi.cc.u32 %r12841, %r31532, %r31547, %r12814;
	// end inline asm
	// begin inline asm
	madc.lo.cc.u32 %r12845, %r31532, %r31549, %r12818;
	// end inline asm
	// begin inline asm
	madc.hi.cc.u32 %r12849, %r31532, %r31549, %r12822;
	// end inline asm
	// begin inline asm
	madc.lo.cc.u32 %r12853, %r31532, %r31551, %r12826;
	// end inline asm
	// begin inline asm
	madc.hi.cc.u32 %r12857, %r31532, %r31551, %r12830;
	// end inline asm
	// begin inline asm
	madc.lo.cc.u32 %r12861, %r31532, %r31553, %r12834;
	// end inline asm
	// begin inline asm
	madc.hi.cc.u32 %r12865, %r31532, %r31553, %r13946;
	// end inline asm
	// begin inline asm
	mad.lo.cc.u32 %r12869, %r31533, %r31546, %r12837;
	// end inline asm
	// begin inline asm
	madc.hi.cc.u32 %r12873, %r31533, %r31546, %r12841;
	// end inline asm
	// begin inline asm
	madc.lo.cc.u32 %r12877, %r31533, %r31548, %r12845;
	// end inline asm
	// begin inline asm
	madc.hi.cc.u32 %r12881, %r31533, %r31548, %r12849;
	// end inline asm
	// begin inline asm
	madc.lo.cc.u32 %r12885, %r31533, %r31550, %r12853;
	// end inline asm
	// begin inline asm
	madc.hi.cc.u32 %r12889, %r31533, %r31550, %r12857;
	// end inline asm
	// begin inline asm
	madc.lo.cc.u32 %r12893, %r31533, %r31552, %r12861;
	// end inline asm
	// begin inline asm
	madc.hi.cc.u32 %r12897, %r31533, %r31552, %r12865;
	// end inline asm
	// begin inline asm
	addc.cc.u32 %r12901, %r13946, %r13946;
	// end inline asm
	// begin inline asm
	mad.lo.cc.u32 %r12904, %r31534, %r31547, %r12877;
	// end inline asm
	// begin inline asm
	madc.hi.cc.u32 %r12908, %r31534, %r31547, %r12881;
	// end inline asm
	// begin inline asm
	madc.lo.cc.u32 %r12912, %r31534, %r31549, %r12885;
	// end inline asm
	// begin inline asm
	madc.hi.cc.u32 %r12916, %r31534, %r31549, %r12889;
	// end inline asm
	// begin inline asm
	madc.lo.cc.u32 %r12920, %r31534, %r31551, %r12893;
	// end inline asm
	// begin inline asm
	madc.hi.cc.u32 %r12924, %r31534, %r31551, %r12897;
	// end inline asm
	// begin inline asm
	madc.lo.cc.u32 %r12928, %r31534, %r31553, %r12901;
	// end inline asm
	// begin inline asm
	madc.hi.cc.u32 %r12932, %r31534, %r31553, %r13946;
	// end inline asm
	// begin inline asm
	mad.lo.cc.u32 %r12936, %r31535, %r31546, %r12904;
	// end inline asm
	// begin inline asm
	madc.hi.cc.u32 %r12940, %r31535, %r31546, %r12908;
	// end inline asm
	// begin inline asm
	madc.lo.cc.u32 %r12944, %r31535, %r31548, %r12912;
	// end inline asm
	// begin inline asm
	madc.hi.cc.u32 %r12948, %r31535, %r31548, %r12916;
	// end inline asm
	// begin inline asm
	madc.lo.cc.u32 %r12952, %r31535, %r31550, %r12920;
	// end inline asm
	// begin inline asm
	madc.hi.cc.u32 %r12956, %r31535, %r31550, %r12924;
	// end inline asm
	// begin inline asm
	madc.lo.cc.u32 %r12960, %r31535, %r31552, %r12928;
	// end inline asm
	// begin inline asm
	madc.hi.cc.u32 %r12964, %r31535, %r31552, %r12932;
	// end inline asm
	// begin inline asm
	addc.cc.u32 %r12968, %r13946, %r13946;
	// end inline asm
	// begin inline asm
	mad.lo.cc.u32 %r12971, %r31536, %r31547, %r12944;
	// end inline asm
	// begin inline asm
	madc.hi.cc.u32 %r12975, %r31536, %r31547, %r12948;
	// end inline asm
	// begin inline asm
	madc.lo.cc.u32 %r12979, %r31536, %r31549, %r12952;
	// end inline asm
	// begin inline asm
	madc.hi.cc.u32 %r12983, %r31536, %r31549, %r12956;
	// end inline asm
	// begin inline asm
	madc.lo.cc.u32 %r12987, %r31536, %r31551, %r12960;
	// end inline asm
	// begin inline asm
	madc.hi.cc.u32 %r12991, %r31536, %r31551, %r12964;
	// end inline asm
	// begin inline asm
	madc.lo.cc.u32 %r12995, %r31536, %r31553, %r12968;
	// end inline asm
	// begin inline asm
	madc.hi.cc.u32 %r12999, %r31536, %r31553, %r13946;
	// end inline asm
	// begin inline asm
	mad.lo.cc.u32 %r13003, %r31537, %r31546, %r12971;
	// end inline asm
	// begin inline asm
	madc.hi.cc.u32 %r13007, %r31537, %r31546, %r12975;
	// end inline asm
	// begin inline asm
	madc.lo.cc.u32 %r13011, %r31537, %r31548, %r12979;
	// end inline asm
	// begin inline asm
	madc.hi.cc.u32 %r13015, %r31537, %r31548, %r12983;
	// end inline asm
	// begin inline asm
	madc.lo.cc.u32 %r13019, %r31537, %r31550, %r12987;
	// end inline asm
	// begin inline asm
	madc.hi.cc.u32 %r13023, %r31537, %r31550, %r12991;
	// end inline asm
	// begin inline asm
	madc.lo.cc.u32 %r13027, %r31537, %r31552, %r12995;
	// end inline asm
	// begin inline asm
	madc.hi.cc.u32 %r13031, %r31537, %r31552, %r12999;
	// end inline asm
	// begin inline asm
	addc.cc.u32 %r13035, %r13946, %r13946;
	// end inline asm
	// begin inline asm
	mad.lo.cc.u32 %r13038, %r31530, %r31546, %r13946;
	// end inline asm
	// begin inline asm
	madc.hi.cc.u32 %r13042, %r31530, %r31546, %r12802;
	// end inline asm
	// begin inline asm
	madc.lo.cc.u32 %r13046, %r31530, %r31548, %r12806;
	// end inline asm
	// begin inline asm
	madc.hi.cc.u32 %r13050, %r31530, %r31548, %r12869;
	// end inline asm
	// begin inline asm
	madc.lo.cc.u32 %r13054, %r31530, %r31550, %r12873;
	// end inline asm
	// begin inline asm
	madc.hi.cc.u32 %r13058, %r31530, %r31550, %r12936;
	// end inline asm
	// begin inline asm
	madc.lo.cc.u32 %r13062, %r31530, %r31552, %r12940;
	// end inline asm
	// begin inline asm
	madc.hi.cc.u32 %r13066, %r31530, %r31552, %r13003;
	// end inline asm
	// begin inline asm
	addc.cc.u32 %r13070, %r13007, %r13946;
	// end inline asm
	// begin inline asm
	addc.cc.u32 %r13073, %r13011, %r13946;
	// end inline asm
	// begin inline asm
	addc.cc.u32 %r13076, %r13946, %r13946;
	// end inline asm
	// begin inline asm
	mad.lo.cc.u32 %r13079, %r31531, %r31547, %r13046;
	// end inline asm
	// begin inline asm
	madc.hi.cc.u32 %r13083, %r31531, %r31547, %r13050;
	// end inline asm
	// begin inline asm
	madc.lo.cc.u32 %r13087, %r31531, %r31549, %r13054;
	// end inline asm
	// begin inline asm
	madc.hi.cc.u32 %r13091, %r31531, %r31549, %r13058;
	// end inline asm
	// begin inline asm
	madc.lo.cc.u32 %r13095, %r31531, %r31551, %r13062;
	// end inline asm
	// begin inline asm
	madc.hi.cc.u32 %r13099, %r31531, %r31551, %r13066;
	// end inline asm
	// begin inline asm
	madc.lo.cc.u32 %r13103, %r31531, %r31553, %r13070;
	// end inline asm
	// begin inline asm
	madc.hi.cc.u32 %r13107, %r31531, %r31553, %r13073;
	// end inline asm
	// begin inline asm
	addc.cc.u32 %r13111, %r13076, %r13946;
	// end inline asm
	// begin inline asm
	mad.lo.cc.u32 %r13114, %r31532, %r31546, %r13079;
	// end inline asm
	// begin inline asm
	madc.hi.cc.u32 %r13118, %r31532, %r31546, %r13083;
	// end inline asm
	// begin inline asm
	madc.lo.cc.u32 %r13122, %r31532, %r31548, %r13087;
	// end inline asm
	// begin inline asm
	madc.hi.cc.u32 %r13126, %r31532, %r31548, %r13091;
	// end inline asm
	// begin inline asm
	madc.lo.cc.u32 %r13130, %r31532, %r31550, %r13095;
	// end inline asm
	// begin inline asm
	madc.hi.cc.u32 %r13134, %r31532, %r31550, %r13099;
	// end inline asm
	// begin inline asm
	madc.lo.cc.u32 %r13138, %r31532, %r31552, %r13103;
	// end inline asm
	// begin inline asm
	madc.hi.cc.u32 %r13142, %r31532, %r31552, %r13107;
	// end inline asm
	// begin inline asm
	addc.cc.u32 %r13146, %r13015, %r13111;
	// end inline asm
	// begin inline asm
	addc.cc.u32 %r13149, %r13019, %r13946;
	// end inline asm
	// begin inline asm
	addc.cc.u32 %r13152, %r13946, %r13946;
	// end inline asm
	// begin inline asm
	mad.lo.cc.u32 %r13155, %r31533, %r31547, %r13122;
	// end inline asm
	// begin inline asm
	madc.hi.cc.u32 %r13159, %r31533, %r31547, %r13126;
	// end inline asm
	// begin inline asm
	madc.lo.cc.u32 %r13163, %r31533, %r31549, %r13130;
	// end inline asm
	// begin inline asm
	madc.hi.cc.u32 %r13167, %r31533, %r31549, %r13134;
	// end inline asm
	// begin inline asm
	madc.lo.cc.u32 %r13171, %r31533, %r31551, %r13138;
	// end inline asm
	// begin inline asm
	madc.hi.cc.u32 %r13175, %r31533, %r31551, %r13142;
	// end inline asm
	// begin inline asm
	madc.lo.cc.u32 %r13179, %r31533, %r31553, %r13146;
	// end inline asm
	// begin inline asm
	madc.hi.cc.u32 %r13183, %r31533, %r31553, %r13149;
	// end inline asm
	// begin inline asm
	addc.cc.u32 %r13187, %r13152, %r13946;
	// end inline asm
	// begin inline asm
	mad.lo.cc.u32 %r13190, %r31534, %r31546, %r13155;
	// end inline asm
	// begin inline asm
	madc.hi.cc.u32 %r13194, %r31534, %r31546, %r13159;
	// end inline asm
	// begin inline asm
	madc.lo.cc.u32 %r13198, %r31534, %r31548, %r13163;
	// end inline asm
	// begin inline asm
	madc.hi.cc.u32 %r13202, %r31534, %r31548, %r13167;
	// end inline asm
	// begin inline asm
	madc.lo.cc.u32 %r13206, %r31534, %r31550, %r13171;
	// end inline asm
	// begin inline asm
	madc.hi.cc.u32 %r13210, %r31534, %r31550, %r13175;
	// end inline asm
	// begin inline asm
	madc.lo.cc.u32 %r13214, %r31534, %r31552, %r13179;
	// end inline asm
	// begin inline asm
	madc.hi.cc.u32 %r13218, %r31534, %r31552, %r13183;
	// end inline asm
	// begin inline asm
	addc.cc.u32 %r13222, %r13023, %r13187;
	// end inline asm
	// begin inline asm
	addc.cc.u32 %r13225, %r13027, %r13946;
	// end inline asm
	// begin inline asm
	addc.cc.u32 %r13228, %r13946, %r13946;
	// end inline asm
	// begin inline asm
	mad.lo.cc.u32 %r13231, %r31535, %r31547, %r13198;
	// end inline asm
	// begin inline asm
	madc.hi.cc.u32 %r13235, %r31535, %r31547, %r13202;
	// end inline asm
	// begin inline asm
	madc.lo.cc.u32 %r13239, %r31535, %r31549, %r13206;
	// end inline asm
	// begin inline asm
	madc.hi.cc.u32 %r13243, %r31535, %r31549, %r13210;
	// end inline asm
	// begin inline asm
	madc.lo.cc.u32 %r13247, %r31535, %r31551, %r13214;
	// end inline asm
	// begin inline asm
	madc.hi.cc.u32 %r13251, %r31535, %r31551, %r13218;
	// end inline asm
	// begin inline asm
	madc.lo.cc.u32 %r13255, %r31535, %r31553, %r13222;
	// end inline asm
	// begin inline asm
	madc.hi.cc.u32 %r13259, %r31535, %r31553, %r13225;
	// end inline asm
	// begin inline asm
	addc.cc.u32 %r13263, %r13228, %r13946;
	// end inline asm
	// begin inline asm
	mad.lo.cc.u32 %r13266, %r31536, %r31546, %r13231;
	// end inline asm
	// begin inline asm
	madc.hi.cc.u32 %r13270, %r31536, %r31546, %r13235;
	// end inline asm
	// begin inline asm
	madc.lo.cc.u32 %r13274, %r31536, %r31548, %r13239;
	// end inline asm
	// begin inline asm
	madc.hi.cc.u32 %r13278, %r31536, %r31548, %r13243;
	// end inline asm
	// begin inline asm
	madc.lo.cc.u32 %r13282, %r31536, %r31550, %r13247;
	// end inline asm
	// begin inline asm
	madc.hi.cc.u32 %r13286, %r31536, %r31550, %r13251;
	// end inline asm
	// begin inline asm
	madc.lo.cc.u32 %r13290, %r31536, %r31552, %r13255;
	// end inline asm
	// begin inline asm
	madc.hi.cc.u32 %r13294, %r31536, %r31552, %r13259;
	// end inline asm
	// begin inline asm
	addc.cc.u32 %r13298, %r13031, %r13263;
	// end inline asm
	// begin inline asm
	addc.cc.u32 %r13301, %r13035, %r13946;
	// end inline asm
	// begin inline asm
	addc.cc.u32 %r13304, %r13946, %r13946;
	// end inline asm
	// begin inline asm
	mad.lo.cc.u32 %r13307, %r31537, %r31547, %r13274;
	// end inline asm
	// begin inline asm
	madc.hi.cc.u32 %r13311, %r31537, %r31547, %r13278;
	// end inline asm
	// begin inline asm
	madc.lo.cc.u32 %r13315, %r31537, %r31549, %r13282;
	// end inline asm
	// begin inline asm
	madc.hi.cc.u32 %r13319, %r31537, %r31549, %r13286;
	// end inline asm
	// begin inline asm
	madc.lo.cc.u32 %r13323, %r31537, %r31551, %r13290;
	// end inline asm
	// begin inline asm
	madc.hi.cc.u32 %r13327, %r31537, %r31551, %r13294;
	// end inline asm
	// begin inline asm
	madc.lo.cc.u32 %r13331, %r31537, %r31553, %r13298;
	// end inline asm
	// begin inline asm
	madc.hi.cc.u32 %r13335, %r31537, %r31553, %r13301;
	// end inline asm
	mov.b32 	%r13949, -1;
	// begin inline asm
	add.cc.u32 %r13339, %r13946, %r13949;
	// end inline asm
	// begin inline asm
	addc.cc.u32 %r13342, %r13038, %r13946;
	// end inline asm
	// begin inline asm
	addc.u32 %r13345, %r13946, %r13946;
	// end inline asm
	mul.lo.s32 	%r13412, %r13342, -460954743;
	// begin inline asm
	mad.lo.cc.u32 %r13348, %r13412, %r839, %r13342;
	// end inline asm
	// begin inline asm
	madc.hi.cc.u32 %r13352, %r13412, %r839, %r13042;
	// end inline asm
	ld.const.u32 	%r872, [ag_types__impls__ark_ff__fields__models__fp__Fp_ark_ff__fields__models__fp__montgomery_backend__MontBackend_ark_bn254__fields__fq__FqConfig__4___4__P+8];
	// begin inline asm
	madc.lo.cc.u32 %r13356, %r13412, %r872, %r13114;
	// end inline asm
	// begin inline asm
	madc.hi.cc.u32 %r13360, %r13412, %r872, %r13118;
	// end inline asm
	ld.const.u32 	%r873, [ag_types__impls__ark_ff__fields__models__fp__Fp_ark_ff__fields__models__fp__montgomery_backend__MontBackend_ark_bn254__fields__fq__FqConfig__4___4__P+16];
	// begin inline asm
	madc.lo.cc.u32 %r13364, %r13412, %r873, %r13190;
	// end inline asm
	// begin inline asm
	madc.hi.cc.u32 %r13368, %r13412, %r873, %r13194;
	// end inline asm
	ld.const.u32 	%r874, [ag_types__impls__ark_ff__fields__models__fp__Fp_ark_ff__fields__models__fp__montgomery_backend__MontBackend_ark_bn254__fields__fq__FqConfig__4___4__P+24];
	// begin inline asm
	madc.lo.cc.u32 %r13372, %r13412, %r874, %r13266;
	// end inline asm
	// begin inline asm
	madc.hi.cc.u32 %r13376, %r13412, %r874, %r13270;
	// end inline asm
	// begin inline asm
	addc.cc.u32 %r13380, %r13946, %r13946;
	// end inline asm
	ld.const.u32 	%r875, [ag_types__impls__ark_ff__fields__models__fp__Fp_ark_ff__fields__models__fp__montgomery_backend__MontBackend_ark_bn254__fields__fq__FqConfig__4___4__P+4];
	// begin inline asm
	mad.lo.cc.u32 %r13383, %r13412, %r875, %r13946;
	// end inline asm
	// begin inline asm
	madc.hi.cc.u32 %r13387, %r13412, %r875, %r13946;
	// end inline asm
	ld.const.u32 	%r876, [ag_types__impls__ark_ff__fields__models__fp__Fp_ark_ff__fields__models__fp__montgomery_backend__MontBackend_ark_bn254__fields__fq__FqConfig__4___4__P+12];
	// begin inline asm
	madc.lo.cc.u32 %r13391, %r13412, %r876, %r13946;
	// end inline asm
	// begin inline asm
	madc.hi.cc.u32 %r13395, %r13412, %r876, %r13946;
	// end inline asm
	ld.const.u32 	%r877, [ag_types__impls__ark_ff__fields__models__fp__Fp_ark_ff__fields__models__fp__montgomery_backend__MontBackend_ark_bn254__fields__fq__FqConfig__4___4__P+20];
	// begin inline asm
	madc.lo.cc.u32 %r13399, %r13412, %r877, %r13946;
	// end inline asm
	// begin inline asm
	madc.hi.cc.u32 %r13403, %r13412, %r877, %r13946;
	// end inline asm
	ld.const.u32 	%r878, [ag_types__impls__ark_ff__fields__models__fp__Fp_ark_ff__fields__models__fp__montgomery_backend__MontBackend_ark_bn254__fields__fq__FqConfig__4___4__P+28];
	// begin inline asm
	madc.lo.cc.u32 %r13407, %r13412, %r878, %r13946;
	// end inline asm
	// begin inline asm
	madc.hi.cc.u32 %r13411, %r13412, %r878, %r13946;
	// end inline asm
	// begin inline asm
	add.cc.u32 %r13415, %r13345, %r13949;
	// end inline asm
	// begin inline asm
	addc.cc.u32 %r13418, %r13383, %r13352;
	// end inline asm
	// begin inline asm
	addc.u32 %r13421, %r13946, %r13946;
	// end inline asm
	mul.lo.s32 	%r13488, %r13418, -460954743;
	// begin inline asm
	mad.lo.cc.u32 %r13424, %r13488, %r839, %r13418;
	// end inline asm
	// begin inline asm
	madc.hi.cc.u32 %r13428, %r13488, %r839, %r13387;
	// end inline asm
	// begin inline asm
	madc.lo.cc.u32 %r13432, %r13488, %r872, %r13391;
	// end inline asm
	// begin inline asm
	madc.hi.cc.u32 %r13436, %r13488, %r872, %r13395;
	// end inline asm
	// begin inline asm
	madc.lo.cc.u32 %r13440, %r13488, %r873, %r13399;
	// end inline asm
	// begin inline asm
	madc.hi.cc.u32 %r13444, %r13488, %r873, %r13403;
	// end inline asm
	// begin inline asm
	madc.lo.cc.u32 %r13448, %r13488, %r874, %r13407;
	// end inline asm
	// begin inline asm
	madc.hi.cc.u32 %r13452, %r13488, %r874, %r13411;
	// end inline asm
	// begin inline asm
	addc.cc.u32 %r13456, %r13946, %r13946;
	// end inline asm
	// begin inline asm
	mad.lo.cc.u32 %r13459, %r13488, %r875, %r13356;
	// end inline asm
	// begin inline asm
	madc.hi.cc.u32 %r13463, %r13488, %r875, %r13360;
	// end inline asm
	// begin inline asm
	madc.lo.cc.u32 %r13467, %r13488, %r876, %r13364;
	// end inline asm
	// begin inline asm
	madc.hi.cc.u32 %r13471, %r13488, %r876, %r13368;
	// end inline asm
	// begin inline asm
	madc.lo.cc.u32 %r13475, %r13488, %r877, %r13372;
	// end inline asm
	// begin inline asm
	madc.hi.cc.u32 %r13479, %r13488, %r877, %r13376;
	// end inline asm
	// begin inline asm
	madc.lo.cc.u32 %r13483, %r13488, %r878, %r13380;
	// end inline asm
	// begin inline asm
	madc.hi.cc.u32 %r13487, %r13488, %r878, %r13946;
	// end inline asm
	// begin inline asm
	add.cc.u32 %r13491, %r13421, %r13949;
	// end inline asm
	// begin inline asm
	addc.cc.u32 %r13494, %r13459, %r13428;
	// end inline asm
	// begin inline asm
	addc.u32 %r13497, %r13946, %r13946;
	// end inline asm
	mul.lo.s32 	%r13564, %r13494, -460954743;
	// begin inline asm
	mad.lo.cc.u32 %r13500, %r13564, %r839, %r13494;
	// end inline asm
	// begin inline asm
	madc.hi.cc.u32 %r13504, %r13564, %r839, %r13463;
	// end inline asm
	// begin inline asm
	madc.lo.cc.u32 %r13508, %r13564, %r872, %r13467;
	// end inline asm
	// begin inline asm
	madc.hi.cc.u32 %r13512, %r13564, %r872, %r13471;
	// end inline asm
	// begin inline asm
	madc.lo.cc.u32 %r13516, %r13564, %r873, %r13475;
	// end inline asm
	// begin inline asm
	madc.hi.cc.u32 %r13520, %r13564, %r873, %r13479;
	// end inline asm
	// begin inline asm
	madc.lo.cc.u32 %r13524, %r13564, %r874, %r13483;
	// end inline asm
	// begin inline asm
	madc.hi.cc.u32 %r13528, %r13564, %r874, %r13487;
	// end inline asm
	// begin inline asm
	addc.cc.u32 %r13532, %r13946, %r13946;
	// end inline asm
	// begin inline asm
	mad.lo.cc.u32 %r13535, %r13564, %r875, %r13432;
	// end inline asm
	// begin inline asm
	madc.hi.cc.u32 %r13539, %r13564, %r875, %r13436;
	// end inline asm
	// begin inline asm
	madc.lo.cc.u32 %r13543, %r13564, %r876, %r13440;
	// end inline asm
	// begin inline asm
	madc.hi.cc.u32 %r13547, %r13564, %r876, %r13444;
	// end inline asm
	// begin inline asm
	madc.lo.cc.u32 %r13551, %r13564, %r877, %r13448;
	// end inline asm
	// begin inline asm
	madc.hi.cc.u32 %r13555, %r13564, %r877, %r13452;
	// end inline asm
	// begin inline asm
	madc.lo.cc.u32 %r13559, %r13564, %r878, %r13456;
	// end inline asm
	// begin inline asm
	madc.hi.cc.u32 %r13563, %r13564, %r878, %r13946;
	// end inline asm
	// begin inline asm
	add.cc.u32 %r13567, %r13497, %r13949;
	// end inline asm
	// begin inline asm
	addc.cc.u32 %r13570, %r13535, %r13504;
	// end inline asm
	// begin inline asm
	addc.u32 %r13573, %r13946, %r13946;
	// end inline asm
	mul.lo.s32 	%r13640, %r13570, -460954743;
	// begin inline asm
	mad.lo.cc.u32 %r13576, %r13640, %r839, %r13570;
	// end inline asm
	// begin inline asm
	madc.hi.cc.u32 %r13580, %r13640, %r839, %r13539;
	// end inline asm
	// begin inline asm
	madc.lo.cc.u32 %r13584, %r13640, %r872, %r13543;
	// end inline asm
	// begin inline asm
	madc.hi.cc.u32 %r13588, %r13640, %r872, %r13547;
	// end inline asm
	// begin inline asm
	madc.lo.cc.u32 %r13592, %r13640, %r873, %r13551;
	// end inline asm
	// begin inline asm
	madc.hi.cc.u32 %r13596, %r13640, %r873, %r13555;
	// end inline asm
	// begin inline asm
	madc.lo.cc.u32 %r13600, %r13640, %r874, %r13559;
	// end inline asm
	// begin inline asm
	madc.hi.cc.u32 %r13604, %r13640, %r874, %r13563;
	// end inline asm
	// begin inline asm
	addc.cc.u32 %r13608, %r13946, %r13946;
	// end inline asm
	// begin inline asm
	mad.lo.cc.u32 %r13611, %r13640, %r875, %r13508;
	// end inline asm
	// begin inline asm
	madc.hi.cc.u32 %r13615, %r13640, %r875, %r13512;
	// end inline asm
	// begin inline asm
	madc.lo.cc.u32 %r13619, %r13640, %r876, %r13516;
	// end inline asm
	// begin inline asm
	madc.hi.cc.u32 %r13623, %r13640, %r876, %r13520;
	// end inline asm
	// begin inline asm
	madc.lo.cc.u32 %r13627, %r13640, %r877, %r13524;
	// end inline asm
	// begin inline asm
	madc.hi.cc.u32 %r13631, %r13640, %r877, %r13528;
	// end inline asm
	// begin inline asm
	madc.lo.cc.u32 %r13635, %r13640, %r878, %r13532;
	// end inline asm
	// begin inline asm
	madc.hi.cc.u32 %r13639, %r13640, %r878, %r13946;
	// end inline asm
	// begin inline asm
	add.cc.u32 %r13643, %r13573, %r13949;
	// end inline asm
	// begin inline asm
	addc.cc.u32 %r13646, %r13611, %r13580;
	// end inline asm
	// begin inline asm
	addc.u32 %r13649, %r13946, %r13946;
	// end inline asm
	mul.lo.s32 	%r13716, %r13646, -460954743;
	// begin inline asm
	mad.lo.cc.u32 %r13652, %r13716, %r839, %r13646;
	// end inline asm
	// begin inline asm
	madc.hi.cc.u32 %r13656, %r13716, %r839, %r13615;
	// end inline asm
	// begin inline asm
	madc.lo.cc.u32 %r13660, %r13716, %r872, %r13619;
	// end inline asm
	// begin inline asm
	madc.hi.cc.u32 %r13664, %r13716, %r872, %r13623;
	// end inline asm
	// begin inline asm
	madc.lo.cc.u32 %r13668, %r13716, %r873, %r13627;
	// end inline asm
	// begin inline asm
	madc.hi.cc.u32 %r13672, %r13716, %r873, %r13631;
	// end inline asm
	// begin inline asm
	madc.lo.cc.u32 %r13676, %r13716, %r874, %r13635;
	// end inline asm
	// begin inline asm
	madc.hi.cc.u32 %r13680, %r13716, %r874, %r13639;
	// end inline asm
	// begin inline asm
	addc.cc.u32 %r13684, %r13946, %r13946;
	// end inline asm
	// begin inline asm
	mad.lo.cc.u32 %r13687, %r13716, %r875, %r13584;
	// end inline asm
	// begin inline asm
	madc.hi.cc.u32 %r13691, %r13716, %r875, %r13588;
	// end inline asm
	// begin inline asm
	madc.lo.cc.u32 %r13695, %r13716, %r876, %r13592;
	// end inline asm
	// begin inline asm
	madc.hi.cc.u32 %r13699, %r13716, %r876, %r13596;
	// end inline asm
	// begin inline asm
	madc.lo.cc.u32 %r13703, %r13716, %r877, %r13600;
	// end inline asm
	// begin inline asm
	madc.hi.cc.u32 %r13707, %r13716, %r877, %r13604;
	// end inline asm
	// begin inline asm
	madc.lo.cc.u32 %r13711, %r13716, %r878, %r13608;
	// end inline asm
	// begin inline asm
	madc.hi.cc.u32 %r13715, %r13716, %r878, %r13946;
	// end inline asm
	// begin inline asm
	add.cc.u32 %r13719, %r13649, %r13949;
	// end inline asm
	// begin inline asm
	addc.cc.u32 %r13722, %r13687, %r13656;
	// end inline asm
	// begin inline asm
	addc.u32 %r13725, %r13946, %r13946;
	// end inline asm
	mul.lo.s32 	%r13792, %r13722, -460954743;
	// begin inline asm
	mad.lo.cc.u32 %r13728, %r13792, %r839, %r13722;
	// end inline asm
	// begin inline asm
	madc.hi.cc.u32 %r13732, %r13792, %r839, %r13691;
	// end inline asm
	// begin inline asm
	madc.lo.cc.u32 %r13736, %r13792, %r872, %r13695;
	// end inline asm
	// begin inline asm
	madc.hi.cc.u32 %r13740, %r13792, %r872, %r13699;
	// end inline asm
	// begin inline asm
	madc.lo.cc.u32 %r13744, %r13792, %r873, %r13703;
	// end inline asm
	// begin inline asm
	madc.hi.cc.u32 %r13748, %r13792, %r873, %r13707;
	// end inline asm
	// begin inline asm
	madc.lo.cc.u32 %r13752, %r13792, %r874, %r13711;
	// end inline asm
	// begin inline asm
	madc.hi.cc.u32 %r13756, %r13792, %r874, %r13715;
	// end inline asm
	// begin inline asm
	addc.cc.u32 %r13760, %r13946, %r13946;
	// end inline asm
	// begin inline asm
	mad.lo.cc.u32 %r13763, %r13792, %r875, %r13660;
	// end inline asm
	// begin inline asm
	madc.hi.cc.u32 %r13767, %r13792, %r875, %r13664;
	// end inline asm
	// begin inline asm
	madc.lo.cc.u32 %r13771, %r13792, %r876, %r13668;
	// end inline asm
	// begin inline asm
	madc.hi.cc.u32 %r13775, %r13792, %r876, %r13672;
	// end inline asm
	// begin inline asm
	madc.lo.cc.u32 %r13779, %r13792, %r877, %r13676;
	// end inline asm
	// begin inline asm
	madc.hi.cc.u32 %r13783, %r13792, %r877, %r13680;
	// end inline asm
	// begin inline asm
	madc.lo.cc.u32 %r13787, %r13792, %r878, %r13684;
	// end inline asm
	// begin inline asm
	madc.hi.cc.u32 %r13791, %r13792, %r878, %r13946;
	// end inline asm
	// begin inline asm
	add.cc.u32 %r13795, %r13725, %r13949;
	// end inline asm
	// begin inline asm
	addc.cc.u32 %r13798, %r13763, %r13732;
	// end inline asm
	// begin inline asm
	addc.u32 %r13801, %r13946, %r13946;
	// end inline asm
	mul.lo.s32 	%r13868, %r13798, -460954743;
	// begin inline asm
	mad.lo.cc.u32 %r13804, %r13868, %r839, %r13798;
	// end inline asm
	// begin inline asm
	madc.hi.cc.u32 %r13808, %r13868, %r839, %r13767;
	// end inline asm
	// begin inline asm
	madc.lo.cc.u32 %r13812, %r13868, %r872, %r13771;
	// end inline asm
	// begin inline asm
	madc.hi.cc.u32 %r13816, %r13868, %r872, %r13775;
	// end inline asm
	// begin inline asm
	madc.lo.cc.u32 %r13820, %r13868, %r873, %r13779;
	// end inline asm
	// begin inline asm
	madc.hi.cc.u32 %r13824, %r13868, %r873, %r13783;
	// end inline asm
	// begin inline asm
	madc.lo.cc.u32 %r13828, %r13868, %r874, %r13787;
	// end inline asm
	// begin inline asm
	madc.hi.cc.u32 %r13832, %r13868, %r874, %r13791;
	// end inline asm
	// begin inline asm
	addc.cc.u32 %r13836, %r13946, %r13946;
	// end inline asm
	// begin inline asm
	mad.lo.cc.u32 %r13839, %r13868, %r875, %r13736;
	// end inline asm
	// begin inline asm
	madc.hi.cc.u32 %r13843, %r13868, %r875, %r13740;
	// end inline asm
	// begin inline asm
	madc.lo.cc.u32 %r13847, %r13868, %r876, %r13744;
	// end inline asm
	// begin inline asm
	madc.hi.cc.u32 %r13851, %r13868, %r876, %r13748;
	// end inline asm
	// begin inline asm
	madc.lo.cc.u32 %r13855, %r13868, %r877, %r13752;
	// end inline asm
	// begin inline asm
	madc.hi.cc.u32 %r13859, %r13868, %r877, %r13756;
	// end inline asm
	// begin inline asm
	madc.lo.cc.u32 %r13863, %r13868, %r878, %r13760;
	// end inline asm
	// begin inline asm
	madc.hi.cc.u32 %r13867, %r13868, %r878, %r13946;
	// end inline asm
	// begin inline asm
	add.cc.u32 %r13871, %r13801, %r13949;
	// end inline asm
	// begin inline asm
	addc.cc.u32 %r13874, %r13839, %r13808;
	// end inline asm
	// begin inline asm
	addc.u32 %r13877, %r13946, %r13946;
	// end inline asm
	mul.lo.s32 	%r13944, %r13874, -460954743;
	// begin inline asm
	mad.lo.cc.u32 %r13880, %r13944, %r839, %r13874;
	// end inline asm
	// begin inline asm
	madc.hi.cc.u32 %r13884, %r13944, %r839, %r13843;
	// end inline asm
	// begin inline asm
	madc.lo.cc.u32 %r13888, %r13944, %r872, %r13847;
	// end inline asm
	// begin inline asm
	madc.hi.cc.u32 %r13892, %r13944, %r872, %r13851;
	// end inline asm
	// begin inline asm
	madc.lo.cc.u32 %r13896, %r13944, %r873, %r13855;
	// end inline asm
	// begin inline asm
	madc.hi.cc.u32 %r13900, %r13944, %r873, %r13859;
	// end inline asm
	// begin inline asm
	madc.lo.cc.u32 %r13904, %r13944, %r874, %r13863;
	// end inline asm
	// begin inline asm
	madc.hi.cc.u32 %r13908, %r13944, %r874, %r13867;
	// end inline asm
	// begin inline asm
	addc.cc.u32 %r13912, %r13946, %r13946;
	// end inline asm
	// begin inline asm
	mad.lo.cc.u32 %r13915, %r13944, %r875, %r13812;
	// end inline asm
	// begin inline asm
	madc.hi.cc.u32 %r13919, %r13944, %r875, %r13816;
	// end inline asm
	// begin inline asm
	madc.lo.cc.u32 %r13923, %r13944, %r876, %r13820;
	// end inline asm
	// begin inline asm
	madc.hi.cc.u32 %r13927, %r13944, %r876, %r13824;
	// end inline asm
	// begin inline asm
	madc.lo.cc.u32 %r13931, %r13944, %r877, %r13828;
	// end inline asm
	// begin inline asm
	madc.hi.cc.u32 %r13935, %r13944, %r877, %r13832;
	// end inline asm
	// begin inline asm
	madc.lo.cc.u32 %r13939, %r13944, %r878, %r13836;
	// end inline asm
	// begin inline asm
	madc.hi.cc.u32 %r13943, %r13944, %r878, %r13946;
	// end inline asm
	// begin inline asm
	add.cc.u32 %r13947, %r13877, %r13949;
	// end inline asm
	// begin inline asm
	addc.cc.u32 %r13950, %r13915, %r13884;
	// end inline asm
	// begin inline asm
	addc.cc.u32 %r13953, %r13919, %r13888;
	// end inline asm
	// begin inline asm
	addc.cc.u32 %r13956, %r13923, %r13892;
	// end inline asm
	// begin inline asm
	addc.cc.u32 %r13959, %r13927, %r13896;
	// end inline asm
	// begin inline asm
	addc.cc.u32 %r13962, %r13931, %r13900;
	// end inline asm
	// begin inline asm
	addc.cc.u32 %r13965, %r13935, %r13904;
	// end inline asm
	// begin inline asm
	addc.cc.u32 %r13968, %r13939, %r13908;
	// end inline asm
	// begin inline asm
	addc.cc.u32 %r13971, %r13943, %r13912;
	// end inline asm
	// begin inline asm
	add.cc.u32 %r31554, %r13307, %r13950;
	// end inline asm
	// begin inline asm
	addc.cc.u32 %r31555, %r13311, %r13953;
	// end inline asm
	// begin inline asm
	addc.cc.u32 %r31556, %r13315, %r13956;
	// end inline asm
	// begin inline asm
	addc.cc.u32 %r31557, %r13319, %r13959;
	// end inline asm
	// begin inline asm
	addc.cc.u32 %r31558, %r13323, %r13962;
	// end inline asm
	// begin inline asm
	addc.cc.u32 %r31559, %r13327, %r13965;
	// end inline asm
	// begin inline asm
	addc.cc.u32 %r31560, %r13331, %r13968;
	// end inline asm
	// begin inline asm
	addc.u32 %r31561, %r13335, %r13971;
	// end inline asm
	setp.gt.u32 	%p241, %r31561, %r878;
	@%p241 bra 	$L__BB1_499;
	setp.lt.u32 	%p242, %r31561, %r878;
	@%p242 bra 	$L__BB1_500;
	setp.gt.u32 	%p243, %r31560, %r874;
	@%p243 bra 	$L__BB1_499;
	setp.lt.u32 	%p244, %r31560, %r874;
	@%p244 bra 	$L__BB1_500;
	setp.gt.u32 	%p245, %r31559, %r877;
	@%p245 bra 	$L__BB1_499;
	setp.lt.u32 	%p246, %r31559, %r877;
	@%p246 bra 	$L__BB1_500;
	setp.gt.u32 	%p247, %r31558, %r873;
	@%p247 bra 	$L__BB1_499;
	setp.lt.u32 	%p248, %r31558, %r873;
	@%p248 bra 	$L__BB1_500;
	setp.gt.u32 	%p249, %r31557, %r876;
	@%p249 bra 	$L__BB1_499;
	setp.lt.u32 	%p250, %r31557, %r876;
	@%p250 bra 	$L__BB1_500;
	setp.gt.u32 	%p251, %r31556, %r872;
	@%p251 bra 	$L__BB1_499;
	setp.lt.u32 	%p252, %r31556, %r872;
	@%p252 bra 	$L__BB1_500;
	setp.gt.u32 	%p253, %r31555, %r875;
	@%p253 bra 	$L__BB1_499;
	setp.lt.u32 	%p254, %r31555, %r875;
	setp.lt.u32 	%p255, %r31554, %r839;
	or.pred  	%p256, %p254, %p255;
	@%p256 bra 	$L__BB1_500;
$L__BB1_499:
	// begin inline asm
	sub.cc.u32 %r31554, %r31554, %r839;
subc.cc.u32 %r31555, %r31555, %r875;
subc.cc.u32 %r31556, %r31556, %r872;
subc.cc.u32 %r31557, %r31557, %r876;
subc.cc.u32 %r31558, %r31558, %r873;
subc.cc.u32 %r31559, %r31559, %r877;
subc.cc.u32 %r31560, %r31560, %r874;
subc.u32 %r31561, %r31561, %r878;

	// end inline asm
$L__BB1_500:
	mov.u32 	%r31564, %r31364;
	mov.u32 	%r31566, %r31366;
	mov.u32 	%r31568, %r31368;
	mov.u32 	%r31563, %r31363;
	mov.u32 	%r31565, %r31365;
	mov.u32 	%r31567, %r31367;
	mov.u32 	%r31562, %r31362;
	mov.u32 	%r31569, %r31369;
	// begin inline asm
	sub.cc.u32 %r31562, %r31562, %r31346;
subc.cc.u32 %r31563, %r31563, %r31347;
subc.cc.u32 %r31564, %r31564, %r31348;
subc.cc.u32 %r31565, %r31565, %r31349;
subc.cc.u32 %r31566, %r31566, %r31350;
subc.cc.u32 %r31567, %r31567, %r31351;
subc.cc.u32 %r31568, %r31568, %r31352;
subc.u32 %r31569, %r31569, %r31353;

	// end inline asm
	setp.gt.u32 	%p257, %r31369, %r31353;
	@%p257 bra 	$L__BB1_515;
	setp.ge.u32 	%p258, %r31369, %r31353;
	@%p258 bra 	$L__BB1_502;
	bra.uni 	$L__BB1_514;
$L__BB1_502:
	setp.gt.u32 	%p259, %r31368, %r31352;
	@%p259 bra 	$L__BB1_515;
	setp.lt.u32 	%p260, %r31368, %r31352;
	@%p260 bra 	$L__BB1_514;
	setp.gt.u32 	%p261, %r31367, %r31351;
	@%p261 bra 	$L__BB1_515;
	setp.lt.u32 	%p262, %r31367, %r31351;
	@%p262 bra 	$L__BB1_514;
	setp.gt.u32 	%p263, %r31366, %r31350;
	@%p263 bra 	$L__BB1_515;
	setp.lt.u32 	%p264, %r31366, %r31350;
	@%p264 bra 	$L__BB1_514;
	setp.gt.u32 	%p265, %r31365, %r31349;
	@%p265 bra 	$L__BB1_515;
	setp.lt.u32 	%p266, %r31365, %r31349;
	@%p266 bra 	$L__BB1_514;
	setp.gt.u32 	%p267, %r31364, %r31348;
	@%p267 bra 	$L__BB1_515;
	setp.lt.u32 	%p268, %r31364, %r31348;
	@%p268 bra 	$L__BB1_514;
	setp.gt.u32 	%p269, %r31363, %r31347;
	@%p269 bra 	$L__BB1_515;
	setp.lt.u32 	%p270, %r31363, %r31347;
	setp.lt.u32 	%p271, %r31362, %r31346;
	or.pred  	%p272, %p270, %p271;
	@%p272 bra 	$L__BB1_514;
	bra.uni 	$L__BB1_515;
$L__BB1_514:
	ld.const.u32 	%r14054, [ag_types__impls__ark_ff__fields__models__fp__Fp_ark_ff__fields__models__fp__montgomery_backend__MontBackend_ark_bn254__fields__fq__FqConfig__4___4__P];
	ld.const.u32 	%r14061, [ag_types__impls__ark_ff__fields__models__fp__Fp_ark_ff__fields__models__fp__montgomery_backend__MontBackend_ark_bn254__fields__fq__FqConfig__4___4__P+28];
	ld.const.u32 	%r14059, [ag_types__impls__ark_ff__fields__models__fp__Fp_ark_ff__fields__models__fp__montgomery_backend__MontBackend_ark_bn254__fields__fq__FqConfig__4___4__P+20];
	ld.const.u32 	%r14057, [ag_types__impls__ark_ff__fields__models__fp__Fp_ark_ff__fields__models__fp__montgomery_backend__MontBackend_ark_bn254__fields__fq__FqConfig__4___4__P+12];
	ld.const.u32 	%r14058, [ag_types__impls__ark_ff__fields__models__fp__Fp_ark_ff__fields__models__fp__montgomery_backend__MontBackend_ark_bn254__fields__fq__FqConfig__4___4__P+16];
	ld.const.u32 	%r14056, [ag_types__impls__ark_ff__fields__models__fp__Fp_ark_ff__fields__models__fp__montgomery_backend__MontBackend_ark_bn254__fields__fq__FqConfig__4___4__P+8];
	ld.const.u32 	%r14055, [ag_types__impls__ark_ff__fields__models__fp__Fp_ark_ff__fields__models__fp__montgomery_backend__MontBackend_ark_bn254__fields__fq__FqConfig__4___4__P+4];
	ld.const.u32 	%r14060, [ag_types__impls__ark_ff__fields__models__fp__Fp_ark_ff__fields__models__fp__montgomery_backend__MontBackend_ark_bn254__fields__fq__FqConfig__4___4__P+24];
	// begin inline asm
	add.cc.u32 %r31562, %r31562, %r14054;
addc.cc.u32 %r31563, %r31563, %r14055;
addc.cc.u32 %r31564, %r31564, %r14056;
addc.cc.u32 %r31565, %r31565, %r14057;
addc.cc.u32 %r31566, %r31566, %r14058;
addc.cc.u32 %r31567, %r31567, %r14059;
addc.cc.u32 %r31568, %r31568, %r14060;
addc.u32 %r31569, %r31569, %r14061;

	// end inline asm
$L__BB1_515:
	ld.const.u32 	%r927, [ag_types__impls__ark_ff__fields__models__fp__Fp_ark_ff__fields__models__fp__montgomery_backend__MontBackend_ark_bn254__fields__fq__FqConfig__4___4__P+24];
	ld.const.u32 	%r928, [ag_types__impls__ark_ff__fields__models__fp__Fp_ark_ff__fields__models__fp__montgomery_backend__MontBackend_ark_bn254__fields__fq__FqConfig__4___4__P+4];
	ld.const.u32 	%r929, [ag_types__impls__ark_ff__fields__models__fp__Fp_ark_ff__fields__models__fp__montgomery_backend__MontBackend_ark_bn254__fields__fq__FqConfig__4___4__P+8];
	ld.const.u32 	%r930, [ag_types__impls__ark_ff__fields__models__fp__Fp_ark_ff__fields__models__fp__montgomery_backend__MontBackend_ark_bn254__fields__fq__FqConfig__4___4__P+16];
	ld.const.u32 	%r931, [ag_types__impls__ark_ff__fields__models__fp__Fp_ark_ff__fields__models__fp__montgomery_backend__MontBackend_ark_bn254__fields__fq__FqConfig__4___4__P+12];
	ld.const.u32 	%r932, [ag_types__impls__ark_ff__fields__models__fp__Fp_ark_ff__fields__models__fp__montgomery_backend__MontBackend_ark_bn254__fields__fq__FqConfig__4___4__P+20];
	ld.const.u32 	%r933, [ag_types__impls__ark_ff__fields__models__fp__Fp_ark_ff__fields__models__fp__montgomery_backend__MontBackend_ark_bn254__fields__fq__FqConfig__4___4__P];
	shf.l.wrap.b32 	%r31577, %r31568, %r31569, 1;
	shf.l.wrap.b32 	%r31576, %r31567, %r31568, 1;
	shf.l.wrap.b32 	%r31575, %r31566, %r31567, 1;
	shf.l.wrap.b32 	%r31574, %r31565, %r31566, 1;
	shf.l.wrap.b32 	%r31573, %r31564, %r31565, 1;
	shf.l.wrap.b32 	%r31572, %r31563, %r31564, 1;
	shf.l.wrap.b32 	%r31571, %r31562, %r31563, 1;
	shl.b32 	%r31570, %r31562, 1;
	ld.const.u32 	%r942, [ag_types__impls__ark_ff__fields__models__fp__Fp_ark_ff__fields__models__fp__montgomery_backend__MontBackend_ark_bn254__fields__fq__FqConfig__4___4__P+28];
	setp.gt.u32 	%p273, %r31577, %r942;
	@%p273 bra 	$L__BB1_529;
	setp.lt.u32 	%p274, %r31577, %r942;
	@%p274 bra 	$L__BB1_530;
	setp.gt.u32 	%p275, %r31576, %r927;
	@%p275 bra 	$L__BB1_529;
	setp.lt.u32 	%p276, %r31576, %r927;
	@%p276 bra 	$L__BB1_530;
	setp.gt.u32 	%p277, %r31575, %r932;
	@%p277 bra 	$L__BB1_529;
	setp.lt.u32 	%p278, %r31575, %r932;
	@%p278 bra 	$L__BB1_530;
	setp.gt.u32 	%p279, %r31574, %r930;
	@%p279 bra 	$L__BB1_529;
	setp.lt.u32 	%p280, %r31574, %r930;
	@%p280 bra 	$L__BB1_530;
	setp.gt.u32 	%p281, %r31573, %r931;
	@%p281 bra 	$L__BB1_529;
	setp.lt.u32 	%p282, %r31573, %r931;
	@%p282 bra 	$L__BB1_530;
	setp.gt.u32 	%p283, %r31572, %r929;
	@%p283 bra 	$L__BB1_529;
	setp.lt.u32 	%p284, %r31572, %r929;
	@%p284 bra 	$L__BB1_530;
	setp.gt.u32 	%p285, %r31571, %r928;
	@%p285 bra 	$L__BB1_529;
	setp.lt.u32 	%p286, %r31571, %r928;
	setp.lt.u32 	%p287, %r31570, %r933;
	or.pred  	%p288, %p286, %p287;
	@%p288 bra 	$L__BB1_530;
$L__BB1_529:
	// begin inline asm
	sub.cc.u32 %r31570, %r31570, %r933;
subc.cc.u32 %r31571, %r31571, %r928;
subc.cc.u32 %r31572, %r31572, %r929;
subc.cc.u32 %r31573, %r31573, %r931;
subc.cc.u32 %r31574, %r31574, %r930;
subc.cc.u32 %r31575, %r31575, %r932;
subc.cc.u32 %r31576, %r31576, %r927;
subc.u32 %r31577, %r31577, %r942;

	// end inline asm
$L__BB1_530:
	mov.b32 	%r15270, 0;
	// begin inline asm
	mad.lo.cc.u32 %r14094, %r31329, %r31547, %r15270;
	// end inline asm
	// begin inline asm
	madc.hi.cc.u32 %r14098, %r31329, %r31547, %r15270;
	// end inline asm
	// begin inline asm
	madc.lo.cc.u32 %r14102, %r31329, %r31549, %r15270;
	// end inline asm
	// begin inline asm
	madc.hi.cc.u32 %r14106, %r31329, %r31549, %r15270;
	// end inline asm
	// begin inline asm
	madc.lo.cc.u32 %r14110, %r31329, %r31551, %r15270;
	// end inline asm
	// begin inline asm
	madc.hi.cc.u32 %r14114, %r31329, %r31551, %r15270;
	// end inline asm
	// begin inline asm
	madc.lo.cc.u32 %r14118, %r31329, %r31553, %r15270;
	// end inline asm
	// begin inline asm
	madc.hi.cc.u32 %r14122, %r31329, %r31553, %r15270;
	// end inline asm
	// begin inline asm
	mad.lo.cc.u32 %r14126, %r31328, %r31546, %r14094;
	// end inline asm
	// begin inline asm
	madc.hi.cc.u32 %r14130, %r31328, %r31546, %r14098;
	// end inline asm
	// begin inline asm
	madc.lo.cc.u32 %r14134, %r31328, %r31548, %r14102;
	// end inline asm
	// begin inline asm
	madc.hi.cc.u32 %r14138, %r31328, %r31548, %r14106;
	// end inline asm
	// begin inline asm
	madc.lo.cc.u32 %r14142, %r31328, %r31550, %r14110;
	// end inline asm
	// begin inline asm
	madc.hi.cc.u32 %r14146, %r31328, %r31550, %r14114;
	// end inline asm
	// begin inline asm
	madc.lo.cc.u32 %r14150, %r31328, %r31552, %r14118;
	// end inline asm
	// begin inline asm
	madc.hi.cc.u32 %r14154, %r31328, %r31552, %r14122;
	// end inline asm
	// begin inline asm
	addc.cc.u32 %r14158, %r15270, %r15270;
	// end inline asm
	// begin inline asm
	mad.lo.cc.u32 %r14161, %r31327, %r31547, %r14134;
	// end inline asm
	// begin inline asm
	madc.hi.cc.u32 %r14165, %r31327, %r31547, %r14138;
	// end inline asm
	// begin inline asm
	madc.lo.cc.u32 %r14169, %r31327, %r31549, %r14142;
	// end inline asm
	// begin inline asm
	madc.hi.cc.u32 %r14173, %r31327, %r31549, %r14146;
	// end inline asm
	// begin inline asm
	madc.lo.cc.u32 %r14177, %r31327, %r31551, %r14150;
	// end inline asm
	// begin inline asm
	madc.hi.cc.u32 %r14181, %r31327, %r31551, %r14154;
	// end inline asm
	// begin inline asm
	madc.lo.cc.u32 %r14185, %r31327, %r31553, %r14158;
	// end inline asm
	// begin inline asm
	madc.hi.cc.u32 %r14189, %r31327, %r31553, %r15270;
	// end inline asm
	// begin inline asm
	mad.lo.cc.u32 %r14193, %r31326, %r31546, %r14161;
	// end inline asm
	// begin inline asm
	madc.hi.cc.u32 %r14197, %r31326, %r31546, %r14165;
	// end inline asm
	// begin inline asm
	madc.lo.cc.u32 %r14201, %r31326, %r31548, %r14169;
	// end inline asm
	// begin inline asm
	madc.hi.cc.u32 %r14205, %r31326, %r31548, %r14173;
	// end inline asm
	// begin inline asm
	madc.lo.cc.u32 %r14209, %r31326, %r31550, %r14177;
	// end inline asm
	// begin inline asm
	madc.hi.cc.u32 %r14213, %r31326, %r31550, %r14181;
	// end inline asm
	// begin inline asm
	madc.lo.cc.u32 %r14217, %r31326, %r31552, %r14185;
	// end inline asm
	// begin inline asm
	madc.hi.cc.u32 %r14221, %r31326, %r31552, %r14189;
	// end inline asm
	// begin inline asm
	addc.cc.u32 %r14225, %r15270, %r15270;
	// end inline asm
	// begin inline asm
	mad.lo.cc.u32 %r14228, %r31325, %r31547, %r14201;
	// end inline asm
	// begin inline asm
	madc.hi.cc.u32 %r14232, %r31325, %r31547, %r14205;
	// end inline asm
	// begin inline asm
	madc.lo.cc.u32 %r14236, %r31325, %r31549, %r14209;
	// end inline asm
	// begin inline asm
	madc.hi.cc.u32 %r14240, %r31325, %r31549, %r14213;
	// end inline asm
	// begin inline asm
	madc.lo.cc.u32 %r14244, %r31325, %r31551, %r14217;
	// end inline asm
	// begin inline asm
	madc.hi.cc.u32 %r14248, %r31325, %r31551, %r14221;
	// end inline asm
	// begin inline asm
	madc.lo.cc.u32 %r14252, %r31325, %r31553, %r14225;
	// end inline asm
	// begin inline asm
	madc.hi.cc.u32 %r14256, %r31325, %r31553, %r15270;
	// end inline asm
	// begin inline asm
	mad.lo.cc.u32 %r14260, %r31324, %r31546, %r14228;
	// end inline asm
	// begin inline asm
	madc.hi.cc.u32 %r14264, %r31324, %r31546, %r14232;
	// end inline asm
	// begin inline asm
	madc.lo.cc.u32 %r14268, %r31324, %r31548, %r14236;
	// end inline asm
	// begin inline asm
	madc.hi.cc.u32 %r14272, %r31324, %r31548, %r14240;
	// end inline asm
	// begin inline asm
	madc.lo.cc.u32 %r14276, %r31324, %r31550, %r14244;
	// end inline asm
	// begin inline asm
	madc.hi.cc.u32 %r14280, %r31324, %r31550, %r14248;
	// end inline asm
	// begin inline asm
	madc.lo.cc.u32 %r14284, %r31324, %r31552, %r14252;
	// end inline asm
	// begin inline asm
	madc.hi.cc.u32 %r14288, %r31324, %r31552, %r14256;
	// end inline asm
	// begin inline asm
	addc.cc.u32 %r14292, %r15270, %r15270;
	// end inline asm
	// begin inline asm
	mad.lo.cc.u32 %r14295, %r31323, %r31547, %r14268;
	// end inline asm
	// begin inline asm
	madc.hi.cc.u32 %r14299, %r31323, %r31547, %r14272;
	// end inline asm
	// begin inline asm
	madc.lo.cc.u32 %r14303, %r31323, %r31549, %r14276;
	// end inline asm
	// begin inline asm
	madc.hi.cc.u32 %r14307, %r31323, %r31549, %r14280;
	// end inline asm
	// begin inline asm
	madc.lo.cc.u32 %r14311, %r31323, %r31551, %r14284;
	// end inline asm
	// begin inline asm
	madc.hi.cc.u32 %r14315, %r31323, %r31551, %r14288;
	// end inline asm
	// begin inline asm
	madc.lo.cc.u32 %r14319, %r31323, %r31553, %r14292;
	// end inline asm
	// begin inline asm
	madc.hi.cc.u32 %r14323, %r31323, %r31553, %r15270;
	// end inline asm
	// begin inline asm
	mad.lo.cc.u32 %r14327, %r31322, %r31546, %r14295;
	// end inline asm
	// begin inline asm
	madc.hi.cc.u32 %r14331, %r31322, %r31546, %r14299;
	// end inline asm
	// begin inline asm
	madc.lo.cc.u32 %r14335, %r31322, %r31548, %r14303;
	// end inline asm
	// begin inline asm
	madc.hi.cc.u32 %r14339, %r31322, %r31548, %r14307;
	// end inline asm
	// begin inline asm
	madc.lo.cc.u32 %r14343, %r31322, %r31550, %r14311;
	// end inline asm
	// begin inline asm
	madc.hi.cc.u32 %r14347, %r31322, %r31550, %r14315;
	// end inline asm
	// begin inline asm
	madc.lo.cc.u32 %r14351, %r31322, %r31552, %r14319;
	// end inline asm
	// begin inline asm
	madc.hi.cc.u32 %r14355, %r31322, %r31552, %r14323;
	// end inline asm
	// begin inline asm
	addc.cc.u32 %r14359, %r15270, %r15270;
	// end inline asm
	// begin inline asm
	mad.lo.cc.u32 %r14362, %r31329, %r31546, %r15270;
	// end inline asm
	// begin inline asm
	madc.hi.cc.u32 %r14366, %r31329, %r31546, %r14126;
	// end inline asm
	// begin inline asm
	madc.lo.cc.u32 %r14370, %r31329, %r31548, %r14130;
	// end inline asm
	// begin inline asm
	madc.hi.cc.u32 %r14374, %r31329, %r31548, %r14193;
	// end inline asm
	// begin inline asm
	madc.lo.cc.u32 %r14378, %r31329, %r31550, %r14197;
	// end inline asm
	// begin inline asm
	madc.hi.cc.u32 %r14382, %r31329, %r31550, %r14260;
	// end inline asm
	// begin inline asm
	madc.lo.cc.u32 %r14386, %r31329, %r31552, %r14264;
	// end inline asm
	// begin inline asm
	madc.hi.cc.u32 %r14390, %r31329, %r31552, %r14327;
	// end inline asm
	// begin inline asm
	addc.cc.u32 %r14394, %r14331, %r15270;
	// end inline asm
	// begin inline asm
	addc.cc.u32 %r14397, %r14335, %r15270;
	// end inline asm
	// begin inline asm
	addc.cc.u32 %r14400, %r15270, %r15270;
	// end inline asm
	// begin inline asm
	mad.lo.cc.u32 %r14403, %r31328, %r31547, %r14370;
	// end inline asm
	// begin inline asm
	madc.hi.cc.u32 %r14407, %r31328, %r31547, %r14374;
	// end inline asm
	// begin inline asm
	madc.lo.cc.u32 %r14411, %r31328, %r31549, %r14378;
	// end inline asm
	// begin inline asm
	madc.hi.cc.u32 %r14415, %r31328, %r31549, %r14382;
	// end inline asm
	// begin inline asm
	madc.lo.cc.u32 %r14419, %r31328, %r31551, %r14386;
	// end inline asm
	// begin inline asm
	madc.hi.cc.u32 %r14423, %r31328, %r31551, %r14390;
	// end inline asm
	// begin inline asm
	madc.lo.cc.u32 %r14427, %r31328, %r31553, %r14394;
	// end inline asm
	// begin inline asm
	madc.hi.cc.u32 %r14431, %r31328, %r31553, %r14397;
	// end inline asm
	// begin inline asm
	addc.cc.u32 %r14435, %r14400, %r15270;
	// end inline asm
	// begin inline asm
	mad.lo.cc.u32 %r14438, %r31327, %r31546, %r14403;
	// end inline asm
	// begin inline asm
	madc.hi.cc.u32 %r14442, %r31327, %r31546, %r14407;
	// end inline asm
	// begin inline asm
	madc.lo.cc.u32 %r14446, %r31327, %r31548, %r14411;
	// end inline asm
	// begin inline asm
	madc.hi.cc.u32 %r14450, %r31327, %r31548, %r14415;
	// end inline asm
	// begin inline asm
	madc.lo.cc.u32 %r14454, %r31327, %r31550, %r14419;
	// end inline asm
	// begin inline asm
	madc.hi.cc.u32 %r14458, %r31327, %r31550, %r14423;
	// end inline asm
	// begin inline asm
	madc.lo.cc.u32 %r14462, %r31327, %r31552, %r14427;
	// end inline asm
	// begin inline asm
	madc.hi.cc.u32 %r14466, %r31327, %r31552, %r14431;
	// end inline asm
	// begin inline asm
	addc.cc.u32 %r14470, %r14339, %r14435;
	// end inline asm
	// begin inline asm
	addc.cc.u32 %r14473, %r14343, %r15270;
	// end inline asm
	// begin inline asm
	addc.cc.u32 %r14476, %r15270, %r15270;
	// end inline asm
	// begin inline asm
	mad.lo.cc.u32 %r14479, %r31326, %r31547, %r14446;
	// end inline asm
	// begin inline asm
	madc.hi.cc.u32 %r14483, %r31326, %r31547, %r14450;
	// end inline asm
	// begin inline asm
	madc.lo.cc.u32 %r14487, %r31326, %r31549, %r14454;
	// end inline asm
	// begin inline asm
	madc.hi.cc.u32 %r14491, %r31326, %r31549, %r14458;
	// end inline asm
	// begin inline asm
	madc.lo.cc.u32 %r14495, %r31326, %r31551, %r14462;
	// end inline asm
	// begin inline asm
	madc.hi.cc.u32 %r14499, %r31326, %r31551, %r14466;
	// end inline asm
	// begin inline asm
	madc.lo.cc.u32 %r14503, %r31326, %r31553, %r14470;
	// end inline asm
	// begin inline asm
	madc.hi.cc.u32 %r14507, %r31326, %r31553, %r14473;
	// end inline asm
	// begin inline asm
	addc.cc.u32 %r14511, %r14476, %r15270;
	// end inline asm
	// begin inline asm
	mad.lo.cc.u32 %r14514, %r31325, %r31546, %r14479;
	// end inline asm
	// begin inline asm
	madc.hi.cc.u32 %r14518, %r31325, %r31546, %r14483;
	// end inline asm
	// begin inline asm
	madc.lo.cc.u32 %r14522, %r31325, %r31548, %r14487;
	// end inline asm
	// begin inline asm
	madc.hi.cc.u32 %r14526, %r31325, %r31548, %r14491;
	// end inline asm
	// begin inline asm
	madc.lo.cc.u32 %r14530, %r31325, %r31550, %r14495;
	// end inline asm
	// begin inline asm
	madc.hi.cc.u32 %r14534, %r31325, %r31550, %r14499;
	// end inline asm
	// begin inline asm
	madc.lo.cc.u32 %r14538, %r31325, %r31552, %r14503;
	// end inline asm
	// begin inline asm
	madc.hi.cc.u32 %r14542, %r31325, %r31552, %r14507;
	// end inline asm
	// begin inline asm
	addc.cc.u32 %r14546, %r14347, %r14511;
	// end inline asm
	// begin inline asm
	addc.cc.u32 %r14549, %r14351, %r15270;
	// end inline asm
	// begin inline asm
	addc.cc.u32 %r14552, %r15270, %r15270;
	// end inline asm
	// begin inline asm
	mad.lo.cc.u32 %r14555, %r31324, %r31547, %r14522;
	// end inline asm
	// begin inline asm
	madc.hi.cc.u32 %r14559, %r31324, %r31547, %r14526;
	// end inline asm
	// begin inline asm
	madc.lo.cc.u32 %r14563, %r31324, %r31549, %r14530;
	// end inline asm
	// begin inline asm
	madc.hi.cc.u32 %r14567, %r31324, %r31549, %r14534;
	// end inline asm
	// begin inline asm
	madc.lo.cc.u32 %r14571, %r31324, %r31551, %r14538;
	// end inline asm
	// begin inline asm
	madc.hi.cc.u32 %r14575, %r31324, %r31551, %r14542;
	// end inline asm
	// begin inline asm
	madc.lo.cc.u32 %r14579, %r31324, %r31553, %r14546;
	// end inline asm
	// begin inline asm
	madc.hi.cc.u32 %r14583, %r31324, %r31553, %r14549;
	// end inline asm
	// begin inline asm
	addc.cc.u32 %r14587, %r14552, %r15270;
	// end inline asm
	// begin inline asm
	mad.lo.cc.u32 %r14590, %r31323, %r31546, %r14555;
	// end inline asm
	// begin inline asm
	madc.hi.cc.u32 %r14594, %r31323, %r31546, %r14559;
	// end inline asm
	// begin inline asm
	madc.lo.cc.u32 %r14598, %r31323, %r31548, %r14563;
	// end inline asm
	// begin inline asm
	madc.hi.cc.u32 %r14602, %r31323, %r31548, %r14567;
	// end inline asm
	// begin inline asm
	madc.lo.cc.u32 %r14606, %r31323, %r31550, %r14571;
	// end inline asm
	// begin inline asm
	madc.hi.cc.u32 %r14610, %r31323, %r31550, %r14575;
	// end inline asm
	// begin inline asm
	madc.lo.cc.u32 %r14614, %r31323, %r31552, %r14579;
	// end inline asm
	// begin inline asm
	madc.hi.cc.u32 %r14618, %r31323, %r31552, %r14583;
	// end inline asm
	// begin inline asm
	addc.cc.u32 %r14622, %r14355, %r14587;
	// end inline asm
	// begin inline asm
	addc.cc.u32 %r14625, %r14359, %r15270;
	// end inline asm
	// begin inline asm
	addc.cc.u32 %r14628, %r15270, %r15270;
	// end inline asm
	// begin inline asm
	mad.lo.cc.u32 %r14631, %r31322, %r31547, %r14598;
	// end inline asm
	// begin inline asm
	madc.hi.cc.u32 %r14635, %r31322, %r31547, %r14602;
	// end inline asm
	// begin inline asm
	madc.lo.cc.u32 %r14639, %r31322, %r31549, %r14606;
	// end inline asm
	// begin inline asm
	madc.hi.cc.u32 %r14643, %r31322, %r31549, %r14610;
	// end inline asm
	// begin inline asm
	madc.lo.cc.u32 %r14647, %r31322, %r31551, %r14614;
	// end inline asm
	// begin inline asm
	madc.hi.cc.u32 %r14651, %r31322, %r31551, %r14618;
	// end inline asm
	// begin inline asm
	madc.lo.cc.u32 %r14655, %r31322, %r31553, %r14622;
	// end inline asm
	// begin inline asm
	madc.hi.cc.u32 %r14659, %r31322, %r31553, %r14625;
	// end inline asm
	mov.b32 	%r15273, -1;
	// begin inline asm
	add.cc.u32 %r14663, %r15270, %r15273;
	// end inline asm
	// begin inline asm
	addc.cc.u32 %r14666, %r14362, %r15270;
	// end inline asm
	// begin inline asm
	addc.u32 %r14669, %r15270, %r15270;
	// end inline asm
	mul.lo.s32 	%r14736, %r14666, -460954743;
	ld.const.u32 	%r959, [ag_types__impls__ark_ff__fields__models__fp__Fp_ark_ff__fields__models__fp__montgomery_backend__MontBackend_ark_bn254__fields__fq__FqConfig__4___4__P];
	// begin inline asm
	mad.lo.cc.u32 %r14672, %r14736, %r959, %r14666;
	// end inline asm
	// begin inline asm
	madc.hi.cc.u32 %r14676, %r14736, %r959, %r14366;
	// end inline asm
	ld.const.u32 	%r960, [ag_types__impls__ark_ff__fields__models__fp__Fp_ark_ff__fields__models__fp__montgomery_backend__MontBackend_ark_bn254__fields__fq__FqConfig__4___4__P+8];
	// begin inline asm
	madc.lo.cc.u32 %r14680, %r14736, %r960, %r14438;
	// end inline asm
	// begin inline asm
	madc.hi.cc.u32 %r14684, %r14736, %r960, %r14442;
	// end inline asm
	ld.const.u32 	%r961, [ag_types__impls__ark_ff__fields__models__fp__Fp_ark_ff__fields__models__fp__montgomery_backend__MontBackend_ark_bn254__fields__fq__FqConfig__4___4__P+16];
	// begin inline asm
	madc.lo.cc.u32 %r14688, %r14736, %r961, %r14514;
	// end inline asm
	// begin inline asm
	madc.hi.cc.u32 %r14692, %r14736, %r961, %r14518;
	// end inline asm
	ld.const.u32 	%r962, [ag_types__impls__ark_ff__fields__models__fp__Fp_ark_ff__fields__models__fp__montgomery_backend__MontBackend_ark_bn254__fields__fq__FqConfig__4___4__P+24];
	// begin inline asm
	madc.lo.cc.u32 %r14696, %r14736, %r962, %r14590;
	// end inline asm
	// begin inline asm
	madc.hi.cc.u32 %r14700, %r14736, %r962, %r14594;
	// end inline asm
	// begin inline asm
	addc.cc.u32 %r14704, %r15270, %r15270;
	// end inline asm
	ld.const.u32 	%r963, [ag_types__impls__ark_ff__fields__models__fp__Fp_ark_ff__fields__models__fp__montgomery_backend__MontBackend_ark_bn254__fields__fq__FqConfig__4___4__P+4];
	// begin inline asm
	mad.lo.cc.u32 %r14707, %r14736, %r963, %r15270;
	// end inline asm
	// begin inline asm
	madc.hi.cc.u32 %r14711, %r14736, %r963, %r15270;
	// end inline asm
	ld.const.u32 	%r964, [ag_types__impls__ark_ff__fields__models__fp__Fp_ark_ff__fields__models__fp__montgomery_backend__MontBackend_ark_bn254__fields__fq__FqConfig__4___4__P+12];
	// begin inline asm
	madc.lo.cc.u32 %r14715, %r14736, %r964, %r15270;
	// end inline asm
	// begin inline asm
	madc.hi.cc.u32 %r14719, %r14736, %r964, %r15270;
	// end inline asm
	ld.const.u32 	%r965, [ag_types__impls__ark_ff__fields__models__fp__Fp_ark_ff__fields__models__fp__montgomery_backend__MontBackend_ark_bn254__fields__fq__FqConfig__4___4__P+20];
	// begin inline asm
	madc.lo.cc.u32 %r14723, %r14736, %r965, %r15270;
	// end inline asm
	// begin inline asm
	madc.hi.cc.u32 %r14727, %r14736, %r965, %r15270;
	// end inline asm
	ld.const.u32 	%r966, [ag_types__impls__ark_ff__fields__models__fp__Fp_ark_ff__fields__models__fp__montgomery_backend__MontBackend_ark_bn254__fields__fq__FqConfig__4___4__P+28];
	// begin inline asm
	madc.lo.cc.u32 %r14731, %r14736, %r966, %r15270;
	// end inline asm
	// begin inline asm
	madc.hi.cc.u32 %r14735, %r14736, %r966, %r15270;
	// end inline asm
	// begin inline asm
	add.cc.u32 %r14739, %r14669, %r15273;
	// end inline asm
	// begin inline asm
	addc.cc.u32 %r14742, %r14707, %r14676;
	// end inline asm
	// begin inline asm
	addc.u32 %r14745, %r15270, %r15270;
	// end inline asm
	mul.lo.s32 	%r14812, %r14742, -460954743;
	// begin inline asm
	mad.lo.cc.u32 %r14748, %r14812, %r959, %r14742;
	// end inline asm
	// begin inline asm
	madc.hi.cc.u32 %r14752, %r14812, %r959, %r14711;
	// end inline asm
	// begin inline asm
	madc.lo.cc.u32 %r14756, %r14812, %r960, %r14715;
	// end inline asm
	// begin inline asm
	madc.hi.cc.u32 %r14760, %r14812, %r960, %r14719;
	// end inline asm
	// begin inline asm
	madc.lo.cc.u32 %r14764, %r14812, %r961, %r14723;
	// end inline asm
	// begin inline asm
	madc.hi.cc.u32 %r14768, %r14812, %r961, %r14727;
	// end inline asm
	// begin inline asm
	madc.lo.cc.u32 %r14772, %r14812, %r962, %r14731;
	// end inline asm
	// begin inline asm
	madc.hi.cc.u32 %r14776, %r14812, %r962, %r14735;
	// end inline asm
	// begin inline asm
	addc.cc.u32 %r14780, %r15270, %r15270;
	// end inline asm
	// begin inline asm
	mad.lo.cc.u32 %r14783, %r14812, %r963, %r14680;
	// end inline asm
	// begin inline asm
	madc.hi.cc.u32 %r14787, %r14812, %r963, %r14684;
	// end inline asm
	// begin inline asm
	madc.lo.cc.u32 %r14791, %r14812, %r964, %r14688;
	// end inline asm
	// begin inline asm
	madc.hi.cc.u32 %r14795, %r14812, %r964, %r14692;
	// end inline asm
	// begin inline asm
	madc.lo.cc.u32 %r14799, %r14812, %r965, %r14696;
	// end inline asm
	// begin inline asm
	madc.hi.cc.u32 %r14803, %r14812, %r965, %r14700;
	// end inline asm
	// begin inline asm
	madc.lo.cc.u32 %r14807, %r14812, %r966, %r14704;
	// end inline asm
	// begin inline asm
	madc.hi.cc.u32 %r14811, %r14812, %r966, %r15270;
	// end inline asm
	// begin inline asm
	add.cc.u32 %r14815, %r14745, %r15273;
	// end inline asm
	// begin inline asm
	addc.cc.u32 %r14818, %r14783, %r14752;
	// end inline asm
	// begin inline asm
	addc.u32 %r14821, %r15270, %r15270;
	// end inline asm
	mul.lo.s32 	%r14888, %r14818, -460954743;
	// begin inline asm
	mad.lo.cc.u32 %r14824, %r14888, %r959, %r14818;
	// end inline asm
	// begin inline asm
	madc.hi.cc.u32 %r14828, %r14888, %r959, %r14787;
	// end inline asm
	// begin inline asm
	madc.lo.cc.u32 %r14832, %r14888, %r960, %r14791;
	// end inline asm
	// begin inline asm
	madc.hi.cc.u32 %r14836, %r14888, %r960, %r14795;
	// end inline asm
	// begin inline asm
	madc.lo.cc.u32 %r14840, %r14888, %r961, %r14799;
	// end inline asm
	// begin inline asm
	madc.hi.cc.u32 %r14844, %r14888, %r961, %r14803;
	// end inline asm
	// begin inline asm
	madc.lo.cc.u32 %r14848, %r14888, %r962, %r14807;
	// end inline asm
	// begin inline asm
	madc.hi.cc.u32 %r14852, %r14888, %r962, %r14811;
	// end inline asm
	// begin inline asm
	addc.cc.u32 %r14856, %r15270, %r15270;
	// end inline asm
	// begin inline asm
	mad.lo.cc.u32 %r14859, %r14888, %r963, %r14756;
	// end inline asm
	// begin inline asm
	madc.hi.cc.u32 %r14863, %r14888, %r963, %r14760;
	// end inline asm
	// begin inline asm
	madc.lo.cc.u32 %r14867, %r14888, %r964, %r14764;
	// end inline asm
	// begin inline asm
	madc.hi.cc.u32 %r14871, %r14888, %r964, %r14768;
	// end inline asm
	// begin inline asm
	madc.lo.cc.u32 %r14875, %r14888, %r965, %r14772;
	// end inline asm
	// begin inline asm
	madc.hi.cc.u32 %r14879, %r14888, %r965, %r14776;
	// end inline asm
	// begin inline asm
	madc.lo.cc.u32 %r14883, %r14888, %r966, %r14780;
	// end inline asm
	// begin inline asm
	madc.hi.cc.u32 %r14887, %r14888, %r966, %r15270;
	// end inline asm
	// begin inline asm
	add.cc.u32 %r14891, %r14821, %r15273;
	// end inline asm
	// begin inline asm
	addc.cc.u32 %r14894, %r14859, %r14828;
	// end inline asm
	// begin inline asm
	addc.u32 %r14897, %r15270, %r15270;
	// end inline asm
	mul.lo.s32 	%r14964, %r14894, -460954743;
	// begin inline asm
	mad.lo.cc.u32 %r14900, %r14964, %r959, %r14894;
	// end inline asm
	// begin inline asm
	madc.hi.cc.u32 %r14904, %r14964, %r959, %r14863;
	// end inline asm
	// begin inline asm
	madc.lo.cc.u32 %r14908, %r14964, %r960, %r14867;
	// end inline asm
	// begin inline asm
	madc.hi.cc.u32 %r14912, %r14964, %r960, %r14871;
	// end inline asm
	// begin inline asm
	madc.lo.cc.u32 %r14916, %r14964, %r961, %r14875;
	// end inline asm
	// begin inline asm
	madc.hi.cc.u32 %r14920, %r14964, %r961, %r14879;
	// end inline asm
	// begin inline asm
	madc.lo.cc.u32 %r14924, %r14964, %r962, %r14883;
	// end inline asm
	// begin inline asm
	madc.hi.cc.u32 %r14928, %r14964, %r962, %r14887;
	// end inline asm
	// begin inline asm
	addc.cc.u32 %r14932, %r15270, %r15270;
	// end inline asm
	// begin inline asm
	mad.lo.cc.u32 %r14935, %r14964, %r963, %r14832;
	// end inline asm
	// begin inline asm
	madc.hi.cc.u32 %r14939, %r14964, %r963, %r14836;
	// end inline asm
	// begin inline asm
	madc.lo.cc.u32 %r14943, %r14964, %r964, %r14840;
	// end inline asm
	// begin inline asm
	madc.hi.cc.u32 %r14947, %r14964, %r964, %r14844;
	// end inline asm
	// begin inline asm
	madc.lo.cc.u32 %r14951, %r14964, %r965, %r14848;
	// end inline asm
	// begin inline asm
	madc.hi.cc.u32 %r14955, %r14964, %r965, %r14852;
	// end inline asm
	// begin inline asm
	madc.lo.cc.u32 %r14959, %r14964, %r966, %r14856;
	// end inline asm
	// begin inline asm
	madc.hi.cc.u32 %r14963, %r14964, %r966, %r15270;
	// end inline asm
	// begin inline asm
	add.cc.u32 %r14967, %r14897, %r15273;
	// end inline asm
	// begin inline asm
	addc.cc.u32 %r14970, %r14935, %r14904;
	// end inline asm
	// begin inline asm
	addc.u32 %r14973, %r15270, %r15270;
	// end inline asm
	mul.lo.s32 	%r15040, %r14970, -460954743;
	// begin inline asm
	mad.lo.cc.u32 %r14976, %r15040, %r959, %r14970;
	// end inline asm
	// begin inline asm
	madc.hi.cc.u32 %r14980, %r15040, %r959, %r14939;
	// end inline asm
	// begin inline asm
	madc.lo.cc.u32 %r14984, %r15040, %r960, %r14943;
	// end inline asm
	// begin inline asm
	madc.hi.cc.u32 %r14988, %r15040, %r960, %r14947;
	// end inline asm
	// begin inline asm
	madc.lo.cc.u32 %r14992, %r15040, %r961, %r14951;
	// end inline asm
	// begin inline asm
	madc.hi.cc.u32 %r14996, %r15040, %r961, %r14955;
	// end inline asm
	// begin inline asm
	madc.lo.cc.u32 %r15000, %r15040, %r962, %r14959;
	// end inline asm
	// begin inline asm
	madc.hi.cc.u32 %r15004, %r15040, %r962, %r14963;
	// end inline asm
	// begin inline asm
	addc.cc.u32 %r15008, %r15270, %r15270;
	// end inline asm
	// begin inline asm
	mad.lo.cc.u32 %r15011, %r15040, %r963, %r14908;
	// end inline asm
	// begin inline asm
	madc.hi.cc.u32 %r15015, %r15040, %r963, %r14912;
	// end inline asm
	// begin inline asm
	madc.lo.cc.u32 %r15019, %r15040, %r964, %r14916;
	// end inline asm
	// begin inline asm
	madc.hi.cc.u32 %r15023, %r15040, %r964, %r14920;
	// end inline asm
	// begin inline asm
	madc.lo.cc.u32 %r15027, %r15040, %r965, %r14924;
	// end inline asm
	// begin inline asm
	madc.hi.cc.u32 %r15031, %r15040, %r965, %r14928;
	// end inline asm
	// begin inline asm
	madc.lo.cc.u32 %r15035, %r15040, %r966, %r14932;
	// end inline asm
	// begin inline asm
	madc.hi.cc.u32 %r15039, %r15040, %r966, %r15270;
	// end inline asm
	// begin inline asm
	add.cc.u32 %r15043, %r14973, %r15273;
	// end inline asm
	// begin inline asm
	addc.cc.u32 %r15046, %r15011, %r14980;
	// end inline asm
	// begin inline asm
	addc.u32 %r15049, %r15270, %r15270;
	// end inline asm
	mul.lo.s32 	%r15116, %r15046, -460954743;
	// begin inline asm
	mad.lo.cc.u32 %r15052, %r15116, %r959, %r15046;
	// end inline asm
	// begin inline asm
	madc.hi.cc.u32 %r15056, %r15116, %r959, %r15015;
	// end inline asm
	// begin inline asm
	madc.lo.cc.u32 %r15060, %r15116, %r960, %r15019;
	// end inline asm
	// begin inline asm
	madc.hi.cc.u32 %r15064, %r15116, %r960, %r15023;
	// end inline asm
	// begin inline asm
	madc.lo.cc.u32 %r15068, %r15116, %r961, %r15027;
	// end inline asm
	// begin inline asm
	madc.hi.cc.u32 %r15072, %r15116, %r961, %r15031;
	// end inline asm
	// begin inline asm
	madc.lo.cc.u32 %r15076, %r15116, %r962, %r15035;
	// end inline asm
	// begin inline asm
	madc.hi.cc.u32 %r15080, %r15116, %r962, %r15039;
	// end inline asm
	// begin inline asm
	addc.cc.u32 %r15084, %r15270, %r15270;
	// end inline asm
	// begin inline asm
	mad.lo.cc.u32 %r15087, %r15116, %r963, %r14984;
	// end inline asm
	// begin inline asm
	madc.hi.cc.u32 %r15091, %r15116, %r963, %r14988;
	// end inline asm
	// begin inline asm
	madc.lo.cc.u32 %r15095, %r15116, %r964, %r14992;
	// end inline asm
	// begin inline asm
	madc.hi.cc.u32 %r15099, %r15116, %r964, %r14996;
	// end inline asm
	// begin inline asm
	madc.lo.cc.u32 %r15103, %r15116, %r965, %r15000;
	// end inline asm
	// begin inline asm
	madc.hi.cc.u32 %r15107, %r15116, %r965, %r15004;
	// end inline asm
	// begin inline asm
	madc.lo.cc.u32 %r15111, %r15116, %r966, %r15008;
	// end inline asm
	// begin inline asm
	madc.hi.cc.u32 %r15115, %r15116, %r966, %r15270;
	// end inline asm
	// begin inline asm
	add.cc.u32 %r15119, %r15049, %r15273;
	// end inline asm
	// begin inline asm
	addc.cc.u32 %r15122, %r15087, %r15056;
	// end inline asm
	// begin inline asm
	addc.u32 %r15125, %r15270, %r15270;
	// end inline asm
	mul.lo.s32 	%r15192, %r15122, -460954743;
	// begin inline asm
	mad.lo.cc.u32 %r15128, %r15192, %r959, %r15122;
	// end inline asm
	// begin inline asm
	madc.hi.cc.u32 %r15132, %r15192, %r959, %r15091;
	// end inline asm
	// begin inline asm
	madc.lo.cc.u32 %r15136, %r15192, %r960, %r15095;
	// end inline asm
	// begin inline asm
	madc.hi.cc.u32 %r15140, %r15192, %r960, %r15099;
	// end inline asm
	// begin inline asm
	madc.lo.cc.u32 %r15144, %r15192, %r961, %r15103;
	// end inline asm
	// begin inline asm
	madc.hi.cc.u32 %r15148, %r15192, %r961, %r15107;
	// end inline asm
	// begin inline asm
	madc.lo.cc.u32 %r15152, %r15192, %r962, %r15111;
	// end inline asm
	// begin inline asm
	madc.hi.cc.u32 %r15156, %r15192, %r962, %r15115;
	// end inline asm
	// begin inline asm
	addc.cc.u32 %r15160, %r15270, %r15270;
	// end inline asm
	// begin inline asm
	mad.lo.cc.u32 %r15163, %r15192, %r963, %r15060;
	// end inline asm
	// begin inline asm
	madc.hi.cc.u32 %r15167, %r15192, %r963, %r15064;
	// end inline asm
	// begin inline asm
	madc.lo.cc.u32 %r15171, %r15192, %r964, %r15068;
	// end inline asm
	// begin inline asm
	madc.hi.cc.u32 %r15175, %r15192, %r964, %r15072;
	// end inline asm
	// begin inline asm
	madc.lo.cc.u32 %r15179, %r15192, %r965, %r15076;
	// end inline asm
	// begin inline asm
	madc.hi.cc.u32 %r15183, %r15192, %r965, %r15080;
	// end inline asm
	// begin inline asm
	madc.lo.cc.u32 %r15187, %r15192, %r966, %r15084;
	// end inline asm
	// begin inline asm
	madc.hi.cc.u32 %r15191, %r15192, %r966, %r15270;
	// end inline asm
	// begin inline asm
	add.cc.u32 %r15195, %r15125, %r15273;
	// end inline asm
	// begin inline asm
	addc.cc.u32 %r15198, %r15163, %r15132;
	// end inline asm
	// begin inline asm
	addc.u32 %r15201, %r15270, %r15270;
	// end inline asm
	mul.lo.s32 	%r15268, %r15198, -460954743;
	// begin inline asm
	mad.lo.cc.u32 %r15204, %r15268, %r959, %r15198;
	// end inline asm
	// begin inline asm
	madc.hi.cc.u32 %r15208, %r15268, %r959, %r15167;
	// end inline asm
	// begin inline asm
	madc.lo.cc.u32 %r15212, %r15268, %r960, %r15171;
	// end inline asm
	// begin inline asm
	madc.hi.cc.u32 %r15216, %r15268, %r960, %r15175;
	// end inline asm
	// begin inline asm
	madc.lo.cc.u32 %r15220, %r15268, %r961, %r15179;
	// end inline asm
	// begin inline asm
	madc.hi.cc.u32 %r15224, %r15268, %r961, %r15183;
	// end inline asm
	// begin inline asm
	madc.lo.cc.u32 %r15228, %r15268, %r962, %r15187;
	// end inline asm
	// begin inline asm
	madc.hi.cc.u32 %r15232, %r15268, %r962, %r15191;
	// end inline asm
	// begin inline asm
	addc.cc.u32 %r15236, %r15270, %r15270;
	// end inline asm
	// begin inline asm
	mad.lo.cc.u32 %r15239, %r15268, %r963, %r15136;
	// end inline asm
	// begin inline asm
	madc.hi.cc.u32 %r15243, %r15268, %r963, %r15140;
	// end inline asm
	// begin inline asm
	madc.lo.cc.u32 %r15247, %r15268, %r964, %r15144;
	// end inline asm
	// begin inline asm
	madc.hi.cc.u32 %r15251, %r15268, %r964, %r15148;
	// end inline asm
	// begin inline asm
	madc.lo.cc.u32 %r15255, %r15268, %r965, %r15152;
	// end inline asm
	// begin inline asm
	madc.hi.cc.u32 %r15259, %r15268, %r965, %r15156;
	// end inline asm
	// begin inline asm
	madc.lo.cc.u32 %r15263, %r15268, %r966, %r15160;
	// end inline asm
	// begin inline asm
	madc.hi.cc.u32 %r15267, %r15268, %r966, %r15270;
	// end inline asm
	// begin inline asm
	add.cc.u32 %r15271, %r15201, %r15273;
	// end inline asm
	// begin inline asm
	addc.cc.u32 %r15274, %r15239, %r15208;
	// end inline asm
	// begin inline asm
	addc.cc.u32 %r15277, %r15243, %r15212;
	// end inline asm
	// begin inline asm
	addc.cc.u32 %r15280, %r15247, %r15216;
	// end inline asm
	// begin inline asm
	addc.cc.u32 %r15283, %r15251, %r15220;
	// end inline asm
	// begin inline asm
	addc.cc.u32 %r15286, %r15255, %r15224;
	// end inline asm
	// begin inline asm
	addc.cc.u32 %r15289, %r15259, %r15228;
	// end inline asm
	// begin inline asm
	addc.cc.u32 %r15292, %r15263, %r15232;
	// end inline asm
	// begin inline asm
	addc.cc.u32 %r15295, %r15267, %r15236;
	// end inline asm
	// begin inline asm
	add.cc.u32 %r31578, %r14631, %r15274;
	// end inline asm
	// begin inline asm
	addc.cc.u32 %r31579, %r14635, %r15277;
	// end inline asm
	// begin inline asm
	addc.cc.u32 %r31580, %r14639, %r15280;
	// end inline asm
	// begin inline asm
	addc.cc.u32 %r31581, %r14643, %r15283;
	// end inline asm
	// begin inline asm
	addc.cc.u32 %r31582, %r14647, %r15286;
	// end inline asm
	// begin inline asm
	addc.cc.u32 %r31583, %r14651, %r15289;
	// end inline asm
	// begin inline asm
	addc.cc.u32 %r31584, %r14655, %r15292;
	// end inline asm
	// begin inline asm
	addc.u32 %r31585, %r14659, %r15295;
	// end inline asm
	setp.gt.u32 	%p289, %r31585, %r966;
	@%p289 bra 	$L__BB1_544;
	setp.lt.u32 	%p290, %r31585, %r966;
	@%p290 bra 	$L__BB1_545;
	setp.gt.u32 	%p291, %r31584, %r962;
	@%p291 bra 	$L__BB1_544;
	setp.lt.u32 	%p292, %r31584, %r962;
	@%p292 bra 	$L__BB1_545;
	setp.gt.u32 	%p293, %r31583, %r965;
	@%p293 bra 	$L__BB1_544;
	setp.lt.u32 	%p294, %r31583, %r965;
	@%p294 bra 	$L__BB1_545;
	setp.gt.u32 	%p295, %r31582, %r961;
	@%p295 bra 	$L__BB1_544;
	setp.lt.u32 	%p296, %r31582, %r961;
	@%p296 bra 	$L__BB1_545;
	setp.gt.u32 	%p297, %r31581, %r964;
	@%p297 bra 	$L__BB1_544;
	setp.lt.u32 	%p298, %r31581, %r964;
	@%p298 bra 	$L__BB1_545;
	setp.gt.u32 	%p299, %r31580, %r960;
	@%p299 bra 	$L__BB1_544;
	setp.lt.u32 	%p300, %r31580, %r960;
	@%p300 bra 	$L__BB1_545;
	setp.gt.u32 	%p301, %r31579, %r963;
	@%p301 bra 	$L__BB1_544;
	setp.lt.u32 	%p302, %r31579, %r963;
	setp.lt.u32 	%p303, %r31578, %r959;
	or.pred  	%p304, %p302, %p303;
	@%p304 bra 	$L__BB1_545;
$L__BB1_544:
	// begin inline asm
	sub.cc.u32 %r31578, %r31578, %r959;
subc.cc.u32 %r31579, %r31579, %r963;
subc.cc.u32 %r31580, %r31580, %r960;
subc.cc.u32 %r31581, %r31581, %r964;
subc.cc.u32 %r31582, %r31582, %r961;
subc.cc.u32 %r31583, %r31583, %r965;
subc.cc.u32 %r31584, %r31584, %r962;
subc.u32 %r31585, %r31585, %r966;

	// end inline asm
$L__BB1_545:
	mov.b32 	%r16522, 0;
	// begin inline asm
	mad.lo.cc.u32 %r15346, %r31570, %r31571, %r16522;
	// end inline asm
	// begin inline asm
	madc.hi.cc.u32 %r15350, %r31570, %r31571, %r16522;
	// end inline asm
	// begin inline asm
	madc.lo.cc.u32 %r15354, %r31570, %r31573, %r16522;
	// end inline asm
	// begin inline asm
	madc.hi.cc.u32 %r15358, %r31570, %r31573, %r16522;
	// end inline asm
	// begin inline asm
	madc.lo.cc.u32 %r15362, %r31570, %r31575, %r16522;
	// end inline asm
	// begin inline asm
	madc.hi.cc.u32 %r15366, %r31570, %r31575, %r16522;
	// end inline asm
	// begin inline asm
	madc.lo.cc.u32 %r15370, %r31570, %r31577, %r16522;
	// end inline asm
	// begin inline asm
	madc.hi.cc.u32 %r15374, %r31570, %r31577, %r16522;
	// end inline asm
	// begin inline asm
	mad.lo.cc.u32 %r15378, %r31571, %r31570, %r15346;
	// end inline asm
	// begin inline asm
	madc.hi.cc.u32 %r15382, %r31571, %r31570, %r15350;
	// end inline asm
	// begin inline asm
	madc.lo.cc.u32 %r15386, %r31571, %r31572, %r15354;
	// end inline asm
	// begin inline asm
	madc.hi.cc.u32 %r15390, %r31571, %r31572, %r15358;
	// end inline asm
	// begin inline asm
	madc.lo.cc.u32 %r15394, %r31571, %r31574, %r15362;
	// end inline asm
	// begin inline asm
	madc.hi.cc.u32 %r15398, %r31571, %r31574, %r15366;
	// end inline asm
	// begin inline asm
	madc.lo.cc.u32 %r15402, %r31571, %r31576, %r15370;
	// end inline asm
	// begin inline asm
	madc.hi.cc.u32 %r15406, %r31571, %r31576, %r15374;
	// end inline asm
	// begin inline asm
	addc.cc.u32 %r15410, %r16522, %r16522;
	// end inline asm
	// begin inline asm
	mad.lo.cc.u32 %r15413, %r31572, %r31571, %r15386;
	// end inline asm
	// begin inline asm
	madc.hi.cc.u32 %r15417, %r31572, %r31571, %r15390;
	// end inline asm
	// begin inline asm
	madc.lo.cc.u32 %r15421, %r31572, %r31573, %r15394;
	// end inline asm
	// begin inline asm
	madc.hi.cc.u32 %r15425, %r31572, %r31573, %r15398;
	// end inline asm
	// begin inline asm
	madc.lo.cc.u32 %r15429, %r31572, %r31575, %r15402;
	// end inline asm
	// begin inline asm
	madc.hi.cc.u32 %r15433, %r31572, %r31575, %r15406;
	// end inline asm
	// begin inline asm
	madc.lo.cc.u32 %r15437, %r31572, %r31577, %r15410;
	// end inline asm
	// begin inline asm
	madc.hi.cc.u32 %r15441, %r31572, %r31577, %r16522;
	// end inline asm
	// begin inline asm
	mad.lo.cc.u32 %r15445, %r31573, %r31570, %r15413;
	// end inline asm
	// begin inline asm
	madc.hi.cc.u32 %r15449, %r31573, %r31570, %r15417;
	// end inline asm
	// begin inline asm
	madc.lo.cc.u32 %r15453, %r31573, %r31572, %r15421;
	// end inline asm
	// begin inline asm
	madc.hi.cc.u32 %r15457, %r31573, %r31572, %r15425;
	// end inline asm
	// begin inline asm
	madc.lo.cc.u32 %r15461, %r31573, %r31574, %r15429;
	// end inline asm
	// begin inline asm
	madc.hi.cc.u32 %r15465, %r31573, %r31574, %r15433;
	// end inline asm
	// begin inline asm
	madc.lo.cc.u32 %r15469, %r31573, %r31576, %r15437;
	// end inline asm
	// begin inline asm
	madc.hi.cc.u32 %r15473, %r31573, %r31576, %r15441;
	// end inline asm
	// begin inline asm
	addc.cc.u32 %r15477, %r16522, %r16522;
	// end inline asm
	// begin inline asm
	mad.lo.cc.u32 %r15480, %r31574, %r31571, %r15453;
	// end inline asm
	// begin inline asm
	madc.hi.cc.u32 %r15484, %r31574, %r31571, %r15457;
	// end inline asm
	// begin inline asm
	madc.lo.cc.u32 %r15488, %r31574, %r31573, %r15461;
	// end inline asm
	// begin inline asm
	madc.hi.cc.u32 %r15492, %r31574, %r31573, %r15465;
	// end inline asm
	// begin inline asm
	madc.lo.cc.u32 %r15496, %r31574, %r31575, %r15469;
	// end inline asm
	// begin inline asm
	madc.hi.cc.u32 %r15500, %r31574, %r31575, %r15473;
	// end inline asm
	// begin inline asm
	madc.lo.cc.u32 %r15504, %r31574, %r31577, %r15477;
	// end inline asm
	// begin inline asm
	madc.hi.cc.u32 %r15508, %r31574, %r31577, %r16522;
	// end inline asm
	// begin inline asm
	mad.lo.cc.u32 %r15512, %r31575, %r31570, %r15480;
	// end inline asm
	// begin inline asm
	madc.hi.cc.u32 %r15516, %r31575, %r31570, %r15484;
	// end inline asm
	// begin inline asm
	madc.lo.cc.u32 %r15520, %r31575, %r31572, %r15488;
	// end inline asm
	// begin inline asm
	madc.hi.cc.u32 %r15524, %r31575, %r31572, %r15492;
	// end inline asm
	// begin inline asm
	madc.lo.cc.u32 %r15528, %r31575, %r31574, %r15496;
	// end inline asm
	// begin inline asm
	madc.hi.cc.u32 %r15532, %r31575, %r31574, %r15500;
	// end inline asm
	// begin inline asm
	madc.lo.cc.u32 %r15536, %r31575, %r31576, %r15504;
	// end inline asm
	// begin inline asm
	madc.hi.cc.u32 %r15540, %r31575, %r31576, %r15508;
	// end inline asm
	// begin inline asm
	addc.cc.u32 %r15544, %r16522, %r16522;
	// end inline asm
	// begin inline asm
	mad.lo.cc.u32 %r15547, %r31576, %r31571, %r15520;
	// end inline asm
	// begin inline asm
	madc.hi.cc.u32 %r15551, %r31576, %r31571, %r15524;
	// end inline asm
	// begin inline asm
	madc.lo.cc.u32 %r15555, %r31576, %r31573, %r15528;
	// end inline asm
	// begin inline asm
	madc.hi.cc.u32 %r15559, %r31576, %r31573, %r15532;
	// end inline asm
	// begin inline asm
	madc.lo.cc.u32 %r15563, %r31576, %r31575, %r15536;
	// end inline asm
	// begin inline asm
	madc.hi.cc.u32 %r15567, %r31576, %r31575, %r15540;
	// end inline asm
	// begin inline asm
	madc.lo.cc.u32 %r15571, %r31576, %r31577, %r15544;
	// end inline asm
	// begin inline asm
	madc.hi.cc.u32 %r15575, %r31576, %r31577, %r16522;
	// end inline asm
	// begin inline asm
	mad.lo.cc.u32 %r15579, %r31577, %r31570, %r15547;
	// end inline asm
	// begin inline asm
	madc.hi.cc.u32 %r15583, %r31577, %r31570, %r15551;
	// end inline asm
	// begin inline asm
	madc.lo.cc.u32 %r15587, %r31577, %r31572, %r15555;
	// end inline asm
	// begin inline asm
	madc.hi.cc.u32 %r15591, %r31577, %r31572, %r15559;
	// end inline asm
	// begin inline asm
	madc.lo.cc.u32 %r15595, %r31577, %r31574, %r15563;
	// end inline asm
	// begin inline asm
	madc.hi.cc.u32 %r15599, %r31577, %r31574, %r15567;
	// end inline asm
	// begin inline asm
	madc.lo.cc.u32 %r15603, %r31577, %r31576, %r15571;
	// end inline asm
	// begin inline asm
	madc.hi.cc.u32 %r15607, %r31577, %r31576, %r15575;
	// end inline asm
	// begin inline asm
	addc.cc.u32 %r15611, %r16522, %r16522;
	// end inline asm
	// begin inline asm
	mad.lo.cc.u32 %r15614, %r31570, %r31570, %r16522;
	// end inline asm
	// begin inline asm
	madc.hi.cc.u32 %r15618, %r31570, %r31570, %r15378;
	// end inline asm
	// begin inline asm
	madc.lo.cc.u32 %r15622, %r31570, %r31572, %r15382;
	// end inline asm
	// begin inline asm
	madc.hi.cc.u32 %r15626, %r31570, %r31572, %r15445;
	// end inline asm
	// begin inline asm
	madc.lo.cc.u32 %r15630, %r31570, %r31574, %r15449;
	// end inline asm
	// begin inline asm
	madc.hi.cc.u32 %r15634, %r31570, %r31574, %r15512;
	// end inline asm
	// begin inline asm
	madc.lo.cc.u32 %r15638, %r31570, %r31576, %r15516;
	// end inline asm
	// begin inline asm
	madc.hi.cc.u32 %r15642, %r31570, %r31576, %r15579;
	// end inline asm
	// begin inline asm
	addc.cc.u32 %r15646, %r15583, %r16522;
	// end inline asm
	// begin inline asm
	addc.cc.u32 %r15649, %r15587, %r16522;
	// end inline asm
	// begin inline asm
	addc.cc.u32 %r15652, %r16522, %r16522;
	// end inline asm
	// begin inline asm
	mad.lo.cc.u32 %r15655, %r31571, %r31571, %r15622;
	// end inline asm
	// begin inline asm
	madc.hi.cc.u32 %r15659, %r31571, %r31571, %r15626;
	// end inline asm
	// begin inline asm
	madc.lo.cc.u32 %r15663, %r31571, %r31573, %r15630;
	// end inline asm
	// begin inline asm
	madc.hi.cc.u32 %r15667, %r31571, %r31573, %r15634;
	// end inline asm
	// begin inline asm
	madc.lo.cc.u32 %r15671, %r31571, %r31575, %r15638;
	// end inline asm
	// begin inline asm
	madc.hi.cc.u32 %r15675, %r31571, %r31575, %r15642;
	// end inline asm
	// begin inline asm
	madc.lo.cc.u32 %r15679, %r31571, %r31577, %r15646;
	// end inline asm
	// begin inline asm
	madc.hi.cc.u32 %r15683, %r31571, %r31577, %r15649;
	// end inline asm
	// begin inline asm
	addc.cc.u32 %r15687, %r15652, %r16522;
	// end inline asm
	// begin inline asm
	mad.lo.cc.u32 %r15690, %r31572, %r31570, %r15655;
	// end inline asm
	// begin inline asm
	madc.hi.cc.u32 %r15694, %r31572, %r31570, %r15659;
	// end inline asm
	// begin inline asm
	madc.lo.cc.u32 %r15698, %r31572, %r31572, %r15663;
	// end inline asm
	// begin inline asm
	madc.hi.cc.u32 %r15702, %r31572, %r31572, %r15667;
	// end inline asm
	// begin inline asm
	madc.lo.cc.u32 %r15706, %r31572, %r31574, %r15671;
	// end inline asm
	// begin inline asm
	madc.hi.cc.u32 %r15710, %r31572, %r31574, %r15675;
	// end inline asm
	// begin inline asm
	madc.lo.cc.u32 %r15714, %r31572, %r31576, %r15679;
	// end inline asm
	// begin inline asm
	madc.hi.cc.u32 %r15718, %r31572, %r31576, %r15683;
	// end inline asm
	// begin inline asm
	addc.cc.u32 %r15722, %r15591, %r15687;
	// end inline asm
	// begin inline asm
	addc.cc.u32 %r15725, %r15595, %r16522;
	// end inline asm
	// begin inline asm
	addc.cc.u32 %r15728, %r16522, %r16522;
	// end inline asm
	// begin inline asm
	mad.lo.cc.u32 %r15731, %r31573, %r31571, %r15698;
	// end inline asm
	// begin inline asm
	madc.hi.cc.u32 %r15735, %r31573, %r31571, %r15702;
	// end inline asm
	// begin inline asm
	madc.lo.cc.u32 %r15739, %r31573, %r31573, %r15706;
	// end inline asm
	// begin inline asm
	madc.hi.cc.u32 %r15743, %r31573, %r31573, %r15710;
	// end inline asm
	// begin inline asm
	madc.lo.cc.u32 %r15747, %r31573, %r31575, %r15714;
	// end inline asm
	// begin inline asm
	madc.hi.cc.u32 %r15751, %r31573, %r31575, %r15718;
	// end inline asm
	// begin inline asm
	madc.lo.cc.u32 %r15755, %r31573, %r31577, %r15722;
	// end inline asm
	// begin inline asm
	madc.hi.cc.u32 %r15759, %r31573, %r31577, %r15725;
	// end inline asm
	// begin inline asm
	addc.cc.u32 %r15763, %r15728, %r16522;
	// end inline asm
	// begin inline asm
	mad.lo.cc.u32 %r15766, %r31574, %r31570, %r15731;
	// end inline asm
	// begin inline asm
	madc.hi.cc.u32 %r15770, %r31574, %r31570, %r15735;
	// end inline asm
	// begin inline asm
	madc.lo.cc.u32 %r15774, %r31574, %r31572, %r15739;
	// end inline asm
	// begin inline asm
	madc.hi.cc.u32 %r15778, %r31574, %r31572, %r15743;
	// end inline asm
	// begin inline asm
	madc.lo.cc.u32 %r15782, %r31574, %r31574, %r15747;
	// end inline asm
	// begin inline asm
	madc.hi.cc.u32 %r15786, %r31574, %r31574, %r15751;
	// end inline asm
	// begin inline asm
	madc.lo.cc.u32 %r15790, %r31574, %r31576, %r15755;
	// end inline asm
	// begin inline asm
	madc.hi.cc.u32 %r15794, %r31574, %r31576, %r15759;
	// end inline asm
	// begin inline asm
	addc.cc.u32 %r15798, %r15599, %r15763;
	// end inline asm
	// begin inline asm
	addc.cc.u32 %r15801, %r15603, %r16522;
	// end inline asm
	// begin inline asm
	addc.cc.u32 %r15804, %r16522, %r16522;
	// end inline asm
	// begin inline asm
	mad.lo.cc.u32 %r15807, %r31575, %r31571, %r15774;
	// end inline asm
	// begin inline asm
	madc.hi.cc.u32 %r15811, %r31575, %r31571, %r15778;
	// end inline asm
	// begin inline asm
	madc.lo.cc.u32 %r15815, %r31575, %r31573, %r15782;
	// end inline asm
	// begin inline asm
	madc.hi.cc.u32 %r15819, %r31575, %r31573, %r15786;
	// end inline asm
	// begin inline asm
	madc.lo.cc.u32 %r15823, %r31575, %r31575, %r15790;
	// end inline asm
	// begin inline asm
	madc.hi.cc.u32 %r15827, %r31575, %r31575, %r15794;
	// end inline asm
	// begin inline asm
	madc.lo.cc.u32 %r15831, %r31575, %r31577, %r15798;
	// end inline asm
	// begin inline asm
	madc.hi.cc.u32 %r15835, %r31575, %r31577, %r15801;
	// end inline asm
	// begin inline asm
	addc.cc.u32 %r15839, %r15804, %r16522;
	// end inline asm
	// begin inline asm
	mad.lo.cc.u32 %r15842, %r31576, %r31570, %r15807;
	// end inline asm
	// begin inline asm
	madc.hi.cc.u32 %r15846, %r31576, %r31570, %r15811;
	// end inline asm
	// begin inline asm
	madc.lo.cc.u32 %r15850, %r31576, %r31572, %r15815;
	// end inline asm
	// begin inline asm
	madc.hi.cc.u32 %r15854, %r31576, %r31572, %r15819;
	// end inline asm
	// begin inline asm
	madc.lo.cc.u32 %r15858, %r31576, %r31574, %r15823;
	// end inline asm
	// begin inline asm
	madc.hi.cc.u32 %r15862, %r31576, %r31574, %r15827;
	// end inline asm
	// begin inline asm
	madc.lo.cc.u32 %r15866, %r31576, %r31576, %r15831;
	// end inline asm
	// begin inline asm
	madc.hi.cc.u32 %r15870, %r31576, %r31576, %r15835;
	// end inline asm
	// begin inline asm
	addc.cc.u32 %r15874, %r15607, %r15839;
	// end inline asm
	// begin inline asm
	addc.cc.u32 %r15877, %r15611, %r16522;
	// end inline asm
	// begin inline asm
	addc.cc.u32 %r15880, %r16522, %r16522;
	// end inline asm
	// begin inline asm
	mad.lo.cc.u32 %r15883, %r31577, %r31571, %r15850;
	// end inline asm
	// begin inline asm
	madc.hi.cc.u32 %r15887, %r31577, %r31571, %r15854;
	// end inline asm
	// begin inline asm
	madc.lo.cc.u32 %r15891, %r31577, %r31573, %r15858;
	// end inline asm
	// begin inline asm
	madc.hi.cc.u32 %r15895, %r31577, %r31573, %r15862;
	// end inline asm
	// begin inline asm
	madc.lo.cc.u32 %r15899, %r31577, %r31575, %r15866;
	// end inline asm
	// begin inline asm
	madc.hi.cc.u32 %r15903, %r31577, %r31575, %r15870;
	// end inline asm
	// begin inline asm
	madc.lo.cc.u32 %r15907, %r31577, %r31577, %r15874;
	// end inline asm
	// begin inline asm
	madc.hi.cc.u32 %r15911, %r31577, %r31577, %r15877;
	// end inline asm
	mov.b32 	%r16525, -1;
	// begin inline asm
	add.cc.u32 %r15915, %r16522, %r16525;
	// end inline asm
	// begin inline asm
	addc.cc.u32 %r15918, %r15614, %r16522;
	// end inline asm
	// begin inline asm
	addc.u32 %r15921, %r16522, %r16522;
	// end inline asm
	mul.lo.s32 	%r15988, %r15918, -460954743;
	// begin inline asm
	mad.lo.cc.u32 %r15924, %r15988, %r959, %r15918;
	// end inline asm
	// begin inline asm
	madc.hi.cc.u32 %r15928, %r15988, %r959, %r15618;
	// end inline asm
	ld.const.u32 	%r992, [ag_types__impls__ark_ff__fields__models__fp__Fp_ark_ff__fields__models__fp__montgomery_backend__MontBackend_ark_bn254__fields__fq__FqConfig__4___4__P+8];
	// begin inline asm
	madc.lo.cc.u32 %r15932, %r15988, %r992, %r15690;
	// end inline asm
	// begin inline asm
	madc.hi.cc.u32 %r15936, %r15988, %r992, %r15694;
	// end inline asm
	ld.const.u32 	%r993, [ag_types__impls__ark_ff__fields__models__fp__Fp_ark_ff__fields__models__fp__montgomery_backend__MontBackend_ark_bn254__fields__fq__FqConfig__4___4__P+16];
	// begin inline asm
	madc.lo.cc.u32 %r15940, %r15988, %r993, %r15766;
	// end inline asm
	// begin inline asm
	madc.hi.cc.u32 %r15944, %r15988, %r993, %r15770;
	// end inline asm
	ld.const.u32 	%r994, [ag_types__impls__ark_ff__fields__models__fp__Fp_ark_ff__fields__models__fp__montgomery_backend__MontBackend_ark_bn254__fields__fq__FqConfig__4___4__P+24];
	// begin inline asm
	madc.lo.cc.u32 %r15948, %r15988, %r994, %r15842;
	// end inline asm
	// begin inline asm
	madc.hi.cc.u32 %r15952, %r15988, %r994, %r15846;
	// end inline asm
	// begin inline asm
	addc.cc.u32 %r15956, %r16522, %r16522;
	// end inline asm
	ld.const.u32 	%r995, [ag_types__impls__ark_ff__fields__models__fp__Fp_ark_ff__fields__models__fp__montgomery_backend__MontBackend_ark_bn254__fields__fq__FqConfig__4___4__P+4];
	// begin inline asm
	mad.lo.cc.u32 %r15959, %r15988, %r995, %r16522;
	// end inline asm
	// begin inline asm
	madc.hi.cc.u32 %r15963, %r15988, %r995, %r16522;
	// end inline asm
	ld.const.u32 	%r996, [ag_types__impls__ark_ff__fields__models__fp__Fp_ark_ff__fields__models__fp__montgomery_backend__MontBackend_ark_bn254__fields__fq__FqConfig__4___4__P+12];
	// begin inline asm
	madc.lo.cc.u32 %r15967, %r15988, %r996, %r16522;
	// end inline asm
	// begin inline asm
	madc.hi.cc.u32 %r15971, %r15988, %r996, %r16522;
	// end inline asm
	ld.const.u32 	%r997, [ag_types__impls__ark_ff__fields__models__fp__Fp_ark_ff__fields__models__fp__montgomery_backend__MontBackend_ark_bn254__fields__fq__FqConfig__4___4__P+20];
	// begin inline asm
	madc.lo.cc.u32 %r15975, %r15988, %r997, %r16522;
	// end inline asm
	// begin inline asm
	madc.hi.cc.u32 %r15979, %r15988, %r997, %r16522;
	// end inline asm
	ld.const.u32 	%r998, [ag_types__impls__ark_ff__fields__models__fp__Fp_ark_ff__fields__models__fp__montgomery_backend__MontBackend_ark_bn254__fields__fq__FqConfig__4___4__P+28];
	// begin inline asm
	madc.lo.cc.u32 %r15983, %r15988, %r998, %r16522;
	// end inline asm
	// begin inline asm
	madc.hi.cc.u32 %r15987, %r15988, %r998, %r16522;
	// end inline asm
	// begin inline asm
	add.cc.u32 %r15991, %r15921, %r16525;
	// end inline asm
	// begin inline asm
	addc.cc.u32 %r15994, %r15959, %r15928;
	// end inline asm
	// begin inline asm
	addc.u32 %r15997, %r16522, %r16522;
	// end inline asm
	mul.lo.s32 	%r16064, %r15994, -460954743;
	// begin inline asm
	mad.lo.cc.u32 %r16000, %r16064, %r959, %r15994;
	// end inline asm
	// begin inline asm
	madc.hi.cc.u32 %r16004, %r16064, %r959, %r15963;
	// end inline asm
	// begin inline asm
	madc.lo.cc.u32 %r16008, %r16064, %r992, %r15967;
	// end inline asm
	// begin inline asm
	madc.hi.cc.u32 %r16012, %r16064, %r992, %r15971;
	// end inline asm
	// begin inline asm
	madc.lo.cc.u32 %r16016, %r16064, %r993, %r15975;
	// end inline asm
	// begin inline asm
	madc.hi.cc.u32 %r16020, %r16064, %r993, %r15979;
	// end inline asm
	// begin inline asm
	madc.lo.cc.u32 %r16024, %r16064, %r994, %r15983;
	// end inline asm
	// begin inline asm
	madc.hi.cc.u32 %r16028, %r16064, %r994, %r15987;
	// end inline asm
	// begin inline asm
	addc.cc.u32 %r16032, %r16522, %r16522;
	// end inline asm
	// begin inline asm
	mad.lo.cc.u32 %r16035, %r16064, %r995, %r15932;
	// end inline asm
	// begin inline asm
	madc.hi.cc.u32 %r16039, %r16064, %r995, %r15936;
	// end inline asm
	// begin inline asm
	madc.lo.cc.u32 %r16043, %r16064, %r996, %r15940;
	// end inline asm
	// begin inline asm
	madc.hi.cc.u32 %r16047, %r16064, %r996, %r15944;
	// end inline asm
	// begin inline asm
	madc.lo.cc.u32 %r16051, %r16064, %r997, %r15948;
	// end inline asm
	// begin inline asm
	madc.hi.cc.u32 %r16055, %r16064, %r997, %r15952;
	// end inline asm
	// begin inline asm
	madc.lo.cc.u32 %r16059, %r16064, %r998, %r15956;
	// end inline asm
	// begin inline asm
	madc.hi.cc.u32 %r16063, %r16064, %r998, %r16522;
	// end inline asm
	// begin inline asm
	add.cc.u32 %r16067, %r15997, %r16525;
	// end inline asm
	// begin inline asm
	addc.cc.u32 %r16070, %r16035, %r16004;
	// end inline asm
	// begin inline asm
	addc.u32 %r16073, %r16522, %r16522;
	// end inline asm
	mul.lo.s32 	%r16140, %r16070, -460954743;
	// begin inline asm
	mad.lo.cc.u32 %r16076, %r16140, %r959, %r16070;
	// end inline asm
	// begin inline asm
	madc.hi.cc.u32 %r16080, %r16140, %r959, %r16039;
	// end inline asm
	// begin inline asm
	madc.lo.cc.u32 %r16084, %r16140, %r992, %r16043;
	// end inline asm
	// begin inline asm
	madc.hi.cc.u32 %r16088, %r16140, %r992, %r16047;
	// end inline asm
	// begin inline asm
	madc.lo.cc.u32 %r16092, %r16140, %r993, %r16051;
	// end inline asm
	// begin inline asm
	madc.hi.cc.u32 %r16096, %r16140, %r993, %r16055;
	// end inline asm
	// begin inline asm
	madc.lo.cc.u32 %r16100, %r16140, %r994, %r16059;
	// end inline asm
	// begin inline asm
	madc.hi.cc.u32 %r16104, %r16140, %r994, %r16063;
	// end inline asm
	// begin inline asm
	addc.cc.u32 %r16108, %r16522, %r16522;
	// end inline asm
	// begin inline asm
	mad.lo.cc.u32 %r16111, %r16140, %r995, %r16008;
	// end inline asm
	// begin inline asm
	madc.hi.cc.u32 %r16115, %r16140, %r995, %r16012;
	// end inline asm
	// begin inline asm
	madc.lo.cc.u32 %r16119, %r16140, %r996, %r16016;
	// end inline asm
	// begin inline asm
	madc.hi.cc.u32 %r16123, %r16140, %r996, %r16020;
	// end inline asm
	// begin inline asm
	madc.lo.cc.u32 %r16127, %r16140, %r997, %r16024;
	// end inline asm
	// begin inline asm
	madc.hi.cc.u32 %r16131, %r16140, %r997, %r16028;
	// end inline asm
	// begin inline asm
	madc.lo.cc.u32 %r16135, %r16140, %r998, %r16032;
	// end inline asm
	// begin inline asm
	madc.hi.cc.u32 %r16139, %r16140, %r998, %r16522;
	// end inline asm
	// begin inline asm
	add.cc.u32 %r16143, %r16073, %r16525;
	// end inline asm
	// begin inline asm
	addc.cc.u32 %r16146, %r16111, %r16080;
	// end inline asm
	// begin inline asm
	addc.u32 %r16149, %r16522, %r16522;
	// end inline asm
	mul.lo.s32 	%r16216, %r16146, -460954743;
	// begin inline asm
	mad.lo.cc.u32 %r16152, %r16216, %r959, %r16146;
	// end inline asm
	// begin inline asm
	madc.hi.cc.u32 %r16156, %r16216, %r959, %r16115;
	// end inline asm
	// begin inline asm
	madc.lo.cc.u32 %r16160, %r16216, %r992, %r16119;
	// end inline asm
	// begin inline asm
	madc.hi.cc.u32 %r16164, %r16216, %r992, %r16123;
	// end inline asm
	// begin inline asm
	madc.lo.cc.u32 %r16168, %r16216, %r993, %r16127;
	// end inline asm
	// begin inline asm
	madc.hi.cc.u32 %r16172, %r16216, %r993, %r16131;
	// end inline asm
	// begin inline asm
	madc.lo.cc.u32 %r16176, %r16216, %r994, %r16135;
	// end inline asm
	// begin inline asm
	madc.hi.cc.u32 %r16180, %r16216, %r994, %r16139;
	// end inline asm
	// begin inline asm
	addc.cc.u32 %r16184, %r16522, %r16522;
	// end inline asm
	// begin inline asm
	mad.lo.cc.u32 %r16187, %r16216, %r995, %r16084;
	// end inline asm
	// begin inline asm
	madc.hi.cc.u32 %r16191, %r16216, %r995, %r16088;
	// end inline asm
	// begin inline asm
	madc.lo.cc.u32 %r16195, %r16216, %r996, %r16092;
	// end inline asm
	// begin inline asm
	madc.hi.cc.u32 %r16199, %r16216, %r996, %r16096;
	// end inline asm
	// begin inline asm
	madc.lo.cc.u32 %r16203, %r16216, %r997, %r16100;
	// end inline asm
	// begin inline asm
	madc.hi.cc.u32 %r16207, %r16216, %r997, %r16104;
	// end inline asm
	// begin inline asm
	madc.lo.cc.u32 %r16211, %r16216, %r998, %r16108;
	// end inline asm
	// begin inline asm
	madc.hi.cc.u32 %r16215, %r16216, %r998, %r16522;
	// end inline asm
	// begin inline asm
	add.cc.u32 %r16219, %r16149, %r16525;
	// end inline asm
	// begin inline asm
	addc.cc.u32 %r16222, %r16187, %r16156;
	// end inline asm
	// begin inline asm
	addc.u32 %r16225, %r16522, %r16522;
	// end inline asm
	mul.lo.s32 	%r16292, %r16222, -460954743;
	// begin inline asm
	mad.lo.cc.u32 %r16228, %r16292, %r959, %r16222;
	// end inline asm
	// begin inline asm
	madc.hi.cc.u32 %r16232, %r16292, %r959, %r16191;
	// end inline asm
	// begin inline asm
	madc.lo.cc.u32 %r16236, %r16292, %r992, %r16195;
	// end inline asm
	// begin inline asm
	madc.hi.cc.u32 %r16240, %r16292, %r992, %r16199;
	// end inline asm
	// begin inline asm
	madc.lo.cc.u32 %r16244, %r16292, %r993, %r16203;
	// end inline asm
	// begin inline asm
	madc.hi.cc.u32 %r16248, %r16292, %r993, %r16207;
	// end inline asm
	// begin inline asm
	madc.lo.cc.u32 %r16252, %r16292, %r994, %r16211;
	// end inline asm
	// begin inline asm
	madc.hi.cc.u32 %r16256, %r16292, %r994, %r16215;
	// end inline asm
	// begin inline asm
	addc.cc.u32 %r16260, %r16522, %r16522;
	// end inline asm
	// begin inline asm
	mad.lo.cc.u32 %r16263, %r16292, %r995, %r16160;
	// end inline asm
	// begin inline asm
	madc.hi.cc.u32 %r16267, %r16292, %r995, %r16164;
	// end inline asm
	// begin inline asm
	madc.lo.cc.u32 %r16271, %r16292, %r996, %r16168;
	// end inline asm
	// begin inline asm
	madc.hi.cc.u32 %r16275, %r16292, %r996, %r16172;
	// end inline asm
	// begin inline asm
	madc.lo.cc.u32 %r16279, %r16292, %r997, %r16176;
	// end inline asm
	// begin inline asm
	madc.hi.cc.u32 %r16283, %r16292, %r997, %r16180;
	// end inline asm
	// begin inline asm
	madc.lo.cc.u32 %r16287, %r16292, %r998, %r16184;
	// end inline asm
	// begin inline asm
	madc.hi.cc.u32 %r16291, %r16292, %r998, %r16522;
	// end inline asm
	// begin inline asm
	add.cc.u32 %r16295, %r16225, %r16525;
	// end inline asm
	// begin inline asm
	addc.cc.u32 %r16298, %r16263, %r16232;
	// end inline asm
	// begin inline asm
	addc.u32 %r16301, %r16522, %r16522;
	// end inline asm
	mul.lo.s32 	%r16368, %r16298, -460954743;
	// begin inline asm
	mad.lo.cc.u32 %r16304, %r16368, %r959, %r16298;
	// end inline asm
	// begin inline asm
	madc.hi.cc.u32 %r16308, %r16368, %r959, %r16267;
	// end inline asm
	// begin inline asm
	madc.lo.cc.u32 %r16312, %r16368, %r992, %r16271;
	// end inline asm
	// begin inline asm
	madc.hi.cc.u32 %r16316, %r16368, %r992, %r16275;
	// end inline asm
	// begin inline asm
	madc.lo.cc.u32 %r16320, %r16368, %r993, %r16279;
	// end inline asm
	// begin inline asm
	madc.hi.cc.u32 %r16324, %r16368, %r993, %r16283;
	// end inline asm
	// begin inline asm
	madc.lo.cc.u32 %r16328, %r16368, %r994, %r16287;
	// end inline asm
	// begin inline asm
	madc.hi.cc.u32 %r16332, %r16368, %r994, %r16291;
	// end inline asm
	// begin inline asm
	addc.cc.u32 %r16336, %r16522, %r16522;
	// end inline asm
	// begin inline asm
	mad.lo.cc.u32 %r16339, %r16368, %r995, %r16236;
	// end inline asm
	// begin inline asm
	madc.hi.cc.u32 %r16343, %r16368, %r995, %r16240;
	// end inline asm
	// begin inline asm
	madc.lo.cc.u32 %r16347, %r16368, %r996, %r16244;
	// end inline asm
	// begin inline asm
	madc.hi.cc.u32 %r16351, %r16368, %r996, %r16248;
	// end inline asm
	// begin inline asm
	madc.lo.cc.u32 %r16355, %r16368, %r997, %r16252;
	// end inline asm
	// begin inline asm
	madc.hi.cc.u32 %r16359, %r16368, %r997, %r16256;
	// end inline asm
	// begin inline asm
	madc.lo.cc.u32 %r16363, %r16368, %r998, %r16260;
	// end inline asm
	// begin inline asm
	madc.hi.cc.u32 %r16367, %r16368, %r998, %r16522;
	// end inline asm
	// begin inline asm
	add.cc.u32 %r16371, %r16301, %r16525;
	// end inline asm
	// begin inline asm
	addc.cc.u32 %r16374, %r16339, %r16308;
	// end inline asm
	// begin inline asm
	addc.u32 %r16377, %r16522, %r16522;
	// end inline asm
	mul.lo.s32 	%r16444, %r16374, -460954743;
	// begin inline asm
	mad.lo.cc.u32 %r16380, %r16444, %r959, %r16374;
	// end inline asm
	// begin inline asm
	madc.hi.cc.u32 %r16384, %r16444, %r959, %r16343;
	// end inline asm
	// begin inline asm
	madc.lo.cc.u32 %r16388, %r16444, %r992, %r16347;
	// end inline asm
	// begin inline asm
	madc.hi.cc.u32 %r16392, %r16444, %r992, %r16351;
	// end inline asm
	// begin inline asm
	madc.lo.cc.u32 %r16396, %r16444, %r993, %r16355;
	// end inline asm
	// begin inline asm
	madc.hi.cc.u32 %r16400, %r16444, %r993, %r16359;
	// end inline asm
	// begin inline asm
	madc.lo.cc.u32 %r16404, %r16444, %r994, %r16363;
	// end inline asm
	// begin inline asm
	madc.hi.cc.u32 %r16408, %r16444, %r994, %r16367;
	// end inline asm
	// begin inline asm
	addc.cc.u32 %r16412, %r16522, %r16522;
	// end inline asm
	// begin inline asm
	mad.lo.cc.u32 %r16415, %r16444, %r995, %r16312;
	// end inline asm
	// begin inline asm
	madc.hi.cc.u32 %r16419, %r16444, %r995, %r16316;
	// end inline asm
	// begin inline asm
	madc.lo.cc.u32 %r16423, %r16444, %r996, %r16320;
	// end inline asm
	// begin inline asm
	madc.hi.cc.u32 %r16427, %r16444, %r996, %r16324;
	// end inline asm
	// begin inline asm
	madc.lo.cc.u32 %r16431, %r16444, %r997, %r16328;
	// end inline asm
	// begin inline asm
	madc.hi.cc.u32 %r16435, %r16444, %r997, %r16332;
	// end inline asm
	// begin inline asm
	madc.lo.cc.u32 %r16439, %r16444, %r998, %r16336;
	// end inline asm
	// begin inline asm
	madc.hi.cc.u32 %r16443, %r16444, %r998, %r16522;
	// end inline asm
	// begin inline asm
	add.cc.u32 %r16447, %r16377, %r16525;
	// end inline asm
	// begin inline asm
	addc.cc.u32 %r16450, %r16415, %r16384;
	// end inline asm
	// begin inline asm
	addc.u32 %r16453, %r16522, %r16522;
	// end inline asm
	mul.lo.s32 	%r16520, %r16450, -460954743;
	// begin inline asm
	mad.lo.cc.u32 %r16456, %r16520, %r959, %r16450;
	// end inline asm
	// begin inline asm
	madc.hi.cc.u32 %r16460, %r16520, %r959, %r16419;
	// end inline asm
	// begin inline asm
	madc.lo.cc.u32 %r16464, %r16520, %r992, %r16423;
	// end inline asm
	// begin inline asm
	madc.hi.cc.u32 %r16468, %r16520, %r992, %r16427;
	// end inline asm
	// begin inline asm
	madc.lo.cc.u32 %r16472, %r16520, %r993, %r16431;
	// end inline asm
	// begin inline asm
	madc.hi.cc.u32 %r16476, %r16520, %r993, %r16435;
	// end inline asm
	// begin inline asm
	madc.lo.cc.u32 %r16480, %r16520, %r994, %r16439;
	// end inline asm
	// begin inline asm
	madc.hi.cc.u32 %r16484, %r16520, %r994, %r16443;
	// end inline asm
	// begin inline asm
	addc.cc.u32 %r16488, %r16522, %r16522;
	// end inline asm
	// begin inline asm
	mad.lo.cc.u32 %r16491, %r16520, %r995, %r16388;
	// end inline asm
	// begin inline asm
	madc.hi.cc.u32 %r16495, %r16520, %r995, %r16392;
	// end inline asm
	// begin inline asm
	madc.lo.cc.u32 %r16499, %r16520, %r996, %r16396;
	// end inline asm
	// begin inline asm
	madc.hi.cc.u32 %r16503, %r16520, %r996, %r16400;
	// end inline asm
	// begin inline asm
	madc.lo.cc.u32 %r16507, %r16520, %r997, %r16404;
	// end inline asm
	// begin inline asm
	madc.hi.cc.u32 %r16511, %r16520, %r997, %r16408;
	// end inline asm
	// begin inline asm
	madc.lo.cc.u32 %r16515, %r16520, %r998, %r16412;
	// end inline asm
	// begin inline asm
	madc.hi.cc.u32 %r16519, %r16520, %r998, %r16522;
	// end inline asm
	// begin inline asm
	add.cc.u32 %r16523, %r16453, %r16525;
	// end inline asm
	// begin inline asm
	addc.cc.u32 %r16526, %r16491, %r16460;
	// end inline asm
	// begin inline asm
	addc.cc.u32 %r16529, %r16495, %r16464;
	// end inline asm
	// begin inline asm
	addc.cc.u32 %r16532, %r16499, %r16468;
	// end inline asm
	// begin inline asm
	addc.cc.u32 %r16535, %r16503, %r16472;
	// end inline asm
	// begin inline asm
	addc.cc.u32 %r16538, %r16507, %r16476;
	// end inline asm
	// begin inline asm
	addc.cc.u32 %r16541, %r16511, %r16480;
	// end inline asm
	// begin inline asm
	addc.cc.u32 %r16544, %r16515, %r16484;
	// end inline asm
	// begin inline asm
	addc.cc.u32 %r16547, %r16519, %r16488;
	// end inline asm
	// begin inline asm
	add.cc.u32 %r31586, %r15883, %r16526;
	// end inline asm
	// begin inline asm
	addc.cc.u32 %r31587, %r15887, %r16529;
	// end inline asm
	// begin inline asm
	addc.cc.u32 %r31588, %r15891, %r16532;
	// end inline asm
	// begin inline asm
	addc.cc.u32 %r31589, %r15895, %r16535;
	// end inline asm
	// begin inline asm
	addc.cc.u32 %r31590, %r15899, %r16538;
	// end inline asm
	// begin inline asm
	addc.cc.u32 %r31591, %r15903, %r16541;
	// end inline asm
	// begin inline asm
	addc.cc.u32 %r31592, %r15907, %r16544;
	// end inline asm
	// begin inline asm
	addc.u32 %r31593, %r15911, %r16547;
	// end inline asm
	setp.gt.u32 	%p305, %r31593, %r998;
	@%p305 bra 	$L__BB1_559;
	setp.lt.u32 	%p306, %r31593, %r998;
	@%p306 bra 	$L__BB1_560;
	setp.gt.u32 	%p307, %r31592, %r994;
	@%p307 bra 	$L__BB1_559;
	setp.lt.u32 	%p308, %r31592, %r994;
	@%p308 bra 	$L__BB1_560;
	setp.gt.u32 	%p309, %r31591, %r997;
	@%p309 bra 	$L__BB1_559;
	setp.lt.u32 	%p310, %r31591, %r997;
	@%p310 bra 	$L__BB1_560;
	setp.gt.u32 	%p311, %r31590, %r993;
	@%p311 bra 	$L__BB1_559;
	setp.lt.u32 	%p312, %r31590, %r993;
	@%p312 bra 	$L__BB1_560;
	setp.gt.u32 	%p313, %r31589, %r996;
	@%p313 bra 	$L__BB1_559;
	setp.lt.u32 	%p314, %r31589, %r996;
	@%p314 bra 	$L__BB1_560;
	setp.gt.u32 	%p315, %r31588, %r992;
	@%p315 bra 	$L__BB1_559;
	setp.lt.u32 	%p316, %r31588, %r992;
	@%p316 bra 	$L__BB1_560;
	setp.gt.u32 	%p317, %r31587, %r995;
	@%p317 bra 	$L__BB1_559;
	setp.lt.u32 	%p318, %r31587, %r995;
	setp.lt.u32 	%p319, %r31586, %r959;
	or.pred  	%p320, %p318, %p319;
	@%p320 bra 	$L__BB1_560;
$L__BB1_559:
	// begin inline asm
	sub.cc.u32 %r31586, %r31586, %r959;
subc.cc.u32 %r31587, %r31587, %r995;
subc.cc.u32 %r31588, %r31588, %r992;
subc.cc.u32 %r31589, %r31589, %r996;
subc.cc.u32 %r31590, %r31590, %r993;
subc.cc.u32 %r31591, %r31591, %r997;
subc.cc.u32 %r31592, %r31592, %r994;
subc.u32 %r31593, %r31593, %r998;

	// end inline asm
$L__BB1_560:
	mov.u32 	%r31597, %r31589;
	mov.u32 	%r31599, %r31591;
	mov.u32 	%r31594, %r31586;
	mov.u32 	%r31601, %r31593;
	mov.u32 	%r31596, %r31588;
	mov.u32 	%r31598, %r31590;
	mov.u32 	%r31600, %r31592;
	mov.u32 	%r31595, %r31587;
	// begin inline asm
	sub.cc.u32 %r31594, %r31594, %r31554;
subc.cc.u32 %r31595, %r31595, %r31555;
subc.cc.u32 %r31596, %r31596, %r31556;
subc.cc.u32 %r31597, %r31597, %r31557;
subc.cc.u32 %r31598, %r31598, %r31558;
subc.cc.u32 %r31599, %r31599, %r31559;
subc.cc.u32 %r31600, %r31600, %r31560;
subc.u32 %r31601, %r31601, %r31561;

	// end inline asm
	setp.gt.u32 	%p321, %r31593, %r31561;
	@%p321 bra 	$L__BB1_575;
	setp.ge.u32 	%p322, %r31593, %r31561;
	@%p322 bra 	$L__BB1_562;
	bra.uni 	$L__BB1_574;
$L__BB1_562:
	setp.gt.u32 	%p323, %r31592, %r31560;
	@%p323 bra 	$L__BB1_575;
	setp.lt.u32 	%p324, %r31592, %r31560;
	@%p324 bra 	$L__BB1_574;
	setp.gt.u32 	%p325, %r31591, %r31559;
	@%p325 bra 	$L__BB1_575;
	setp.lt.u32 	%p326, %r31591, %r31559;
	@%p326 bra 	$L__BB1_574;
	setp.gt.u32 	%p327, %r31590, %r31558;
	@%p327 bra 	$L__BB1_575;
	setp.lt.u32 	%p328, %r31590, %r31558;
	@%p328 bra 	$L__BB1_574;
	setp.gt.u32 	%p329, %r31589, %r31557;
	@%p329 bra 	$L__BB1_575;
	setp.lt.u32 	%p330, %r31589, %r31557;
	@%p330 bra 	$L__BB1_574;
	setp.gt.u32 	%p331, %r31588, %r31556;
	@%p331 bra 	$L__BB1_575;
	setp.lt.u32 	%p332, %r31588, %r31556;
	@%p332 bra 	$L__BB1_574;
	setp.gt.u32 	%p333, %r31587, %r31555;
	@%p333 bra 	$L__BB1_575;
	setp.lt.u32 	%p334, %r31587, %r31555;
	setp.lt.u32 	%p335, %r31586, %r31554;
	or.pred  	%p336, %p334, %p335;
	@%p336 bra 	$L__BB1_574;
	bra.uni 	$L__BB1_575;
$L__BB1_574:
	ld.const.u32 	%r16630, [ag_types__impls__ark_ff__fields__models__fp__Fp_ark_ff__fields__models__fp__montgomery_backend__MontBackend_ark_bn254__fields__fq__FqConfig__4___4__P];
	ld.const.u32 	%r16637, [ag_types__impls__ark_ff__fields__models__fp__Fp_ark_ff__fields__models__fp__montgomery_backend__MontBackend_ark_bn254__fields__fq__FqConfig__4___4__P+28];
	ld.const.u32 	%r16635, [ag_types__impls__ark_ff__fields__models__fp__Fp_ark_ff__fields__models__fp__montgomery_backend__MontBackend_ark_bn254__fields__fq__FqConfig__4___4__P+20];
	ld.const.u32 	%r16633, [ag_types__impls__ark_ff__fields__models__fp__Fp_ark_ff__fields__models__fp__montgomery_backend__MontBackend_ark_bn254__fields__fq__FqConfig__4___4__P+12];
	ld.const.u32 	%r16634, [ag_types__impls__ark_ff__fields__models__fp__Fp_ark_ff__fields__models__fp__montgomery_backend__MontBackend_ark_bn254__fields__fq__FqConfig__4___4__P+16];
	ld.const.u32 	%r16632, [ag_types__impls__ark_ff__fields__models__fp__Fp_ark_ff__fields__models__fp__montgomery_backend__MontBackend_ark_bn254__fields__fq__FqConfig__4___4__P+8];
	ld.const.u32 	%r16631, [ag_types__impls__ark_ff__fields__models__fp__Fp_ark_ff__fields__models__fp__montgomery_backend__MontBackend_ark_bn254__fields__fq__FqConfig__4___4__P+4];
	ld.const.u32 	%r16636, [ag_types__impls__ark_ff__fields__models__fp__Fp_ark_ff__fields__models__fp__montgomery_backend__MontBackend_ark_bn254__fields__fq__FqConfig__4___4__P+24];
	// begin inline asm
	add.cc.u32 %r31594, %r31594, %r16630;
addc.cc.u32 %r31595, %r31595, %r16631;
addc.cc.u32 %r31596, %r31596, %r16632;
addc.cc.u32 %r31597, %r31597, %r16633;
addc.cc.u32 %r31598, %r31598, %r16634;
addc.cc.u32 %r31599, %r31599, %r16635;
addc.cc.u32 %r31600, %r31600, %r16636;
addc.u32 %r31601, %r31601, %r16637;

	// end inline asm
$L__BB1_575:
	mov.u32 	%r31607, %r31599;
	mov.u32 	%r31602, %r31594;
	mov.u32 	%r31609, %r31601;
	mov.u32 	%r31604, %r31596;
	mov.u32 	%r31606, %r31598;
	mov.u32 	%r31608, %r31600;
	mov.u32 	%r31603, %r31595;
	mov.u32 	%r31605, %r31597;
	// begin inline asm
	sub.cc.u32 %r31602, %r31602, %r31578;
subc.cc.u32 %r31603, %r31603, %r31579;
subc.cc.u32 %r31604, %r31604, %r31580;
subc.cc.u32 %r31605, %r31605, %r31581;
subc.cc.u32 %r31606, %r31606, %r31582;
subc.cc.u32 %r31607, %r31607, %r31583;
subc.cc.u32 %r31608, %r31608, %r31584;
subc.u32 %r31609, %r31609, %r31585;

	// end inline asm
	setp.gt.u32 	%p337, %r31601, %r31585;
	@%p337 bra 	$L__BB1_590;
	setp.ge.u32 	%p338, %r31601, %r31585;
	@%p338 bra 	$L__BB1_577;
	bra.uni 	$L__BB1_589;
$L__BB1_577:
	setp.gt.u32 	%p339, %r31600, %r31584;
	@%p339 bra 	$L__BB1_590;
	setp.lt.u32 	%p340, %r31600, %r31584;
	@%p340 bra 	$L__BB1_589;
	setp.gt.u32 	%p341, %r31599, %r31583;
	@%p341 bra 	$L__BB1_590;
	setp.lt.u32 	%p342, %r31599, %r31583;
	@%p342 bra 	$L__BB1_589;
	setp.gt.u32 	%p343, %r31598, %r31582;
	@%p343 bra 	$L__BB1_590;
	setp.lt.u32 	%p344, %r31598, %r31582;
	@%p344 bra 	$L__BB1_589;
	setp.gt.u32 	%p345, %r31597, %r31581;
	@%p345 bra 	$L__BB1_590;
	setp.lt.u32 	%p346, %r31597, %r31581;
	@%p346 bra 	$L__BB1_589;
	setp.gt.u32 	%p347, %r31596, %r31580;
	@%p347 bra 	$L__BB1_590;
	setp.lt.u32 	%p348, %r31596, %r31580;
	@%p348 bra 	$L__BB1_589;
	setp.gt.u32 	%p349, %r31595, %r31579;
	@%p349 bra 	$L__BB1_590;
	setp.lt.u32 	%p350, %r31595, %r31579;
	setp.lt.u32 	%p351, %r31594, %r31578;
	or.pred  	%p352, %p350, %p351;
	@%p352 bra 	$L__BB1_589;
	bra.uni 	$L__BB1_590;
$L__BB1_589:
	ld.const.u32 	%r16678, [ag_types__impls__ark_ff__fields__models__fp__Fp_ark_ff__fields__models__fp__montgomery_backend__MontBackend_ark_bn254__fields__fq__FqConfig__4___4__P];
	ld.const.u32 	%r16685, [ag_types__impls__ark_ff__fields__models__fp__Fp_ark_ff__fields__models__fp__montgomery_backend__MontBackend_ark_bn254__fields__fq__FqConfig__4___4__P+28];
	ld.const.u32 	%r16683, [ag_types__impls__ark_ff__fields__models__fp__Fp_ark_ff__fields__models__fp__montgomery_backend__MontBackend_ark_bn254__fields__fq__FqConfig__4___4__P+20];
	ld.const.u32 	%r16681, [ag_types__impls__ark_ff__fields__models__fp__Fp_ark_ff__fields__models__fp__montgomery_backend__MontBackend_ark_bn254__fields__fq__FqConfig__4___4__P+12];
	ld.const.u32 	%r16682, [ag_types__impls__ark_ff__fields__models__fp__Fp_ark_ff__fields__models__fp__montgomery_backend__MontBackend_ark_bn254__fields__fq__FqConfig__4___4__P+16];
	ld.const.u32 	%r16680, [ag_types__impls__ark_ff__fields__models__fp__Fp_ark_ff__fields__models__fp__montgomery_backend__MontBackend_ark_bn254__fields__fq__FqConfig__4___4__P+8];
	ld.const.u32 	%r16679, [ag_types__impls__ark_ff__fields__models__fp__Fp_ark_ff__fields__models__fp__montgomery_backend__MontBackend_ark_bn254__fields__fq__FqConfig__4___4__P+4];
	ld.const.u32 	%r16684, [ag_types__impls__ark_ff__fields__models__fp__Fp_ark_ff__fields__models__fp__montgomery_backend__MontBackend_ark_bn254__fields__fq__FqConfig__4___4__P+24];
	// begin inline asm
	add.cc.u32 %r31602, %r31602, %r16678;
addc.cc.u32 %r31603, %r31603, %r16679;
addc.cc.u32 %r31604, %r31604, %r16680;
addc.cc.u32 %r31605, %r31605, %r16681;
addc.cc.u32 %r31606, %r31606, %r16682;
addc.cc.u32 %r31607, %r31607, %r16683;
addc.cc.u32 %r31608, %r31608, %r16684;
addc.u32 %r31609, %r31609, %r16685;

	// end inline asm
$L__BB1_590:
	mov.u32 	%r31708, %r31607;
	mov.u32 	%r31713, %r31602;
	mov.u32 	%r31706, %r31609;
	mov.u32 	%r31711, %r31604;
	mov.u32 	%r31709, %r31606;
	mov.u32 	%r31707, %r31608;
	mov.u32 	%r31712, %r31603;
	mov.u32 	%r31710, %r31605;
	// begin inline asm
	sub.cc.u32 %r31713, %r31713, %r31578;
subc.cc.u32 %r31712, %r31712, %r31579;
subc.cc.u32 %r31711, %r31711, %r31580;
subc.cc.u32 %r31710, %r31710, %r31581;
subc.cc.u32 %r31709, %r31709, %r31582;
subc.cc.u32 %r31708, %r31708, %r31583;
subc.cc.u32 %r31707, %r31707, %r31584;
subc.u32 %r31706, %r31706, %r31585;

	// end inline asm
	setp.gt.u32 	%p353, %r31609, %r31585;
	@%p353 bra 	$L__BB1_605;
	setp.ge.u32 	%p354, %r31609, %r31585;
	@%p354 bra 	$L__BB1_592;
	bra.uni 	$L__BB1_604;
$L__BB1_592:
	setp.gt.u32 	%p355, %r31608, %r31584;
	@%p355 bra 	$L__BB1_605;
	setp.lt.u32 	%p356, %r31608, %r31584;
	@%p356 bra 	$L__BB1_604;
	setp.gt.u32 	%p357, %r31607, %r31583;
	@%p357 bra 	$L__BB1_605;
	setp.lt.u32 	%p358, %r31607, %r31583;
	@%p358 bra 	$L__BB1_604;
	setp.gt.u32 	%p359, %r31606, %r31582;
	@%p359 bra 	$L__BB1_605;
	setp.lt.u32 	%p360, %r31606, %r31582;
	@%p360 bra 	$L__BB1_604;
	setp.gt.u32 	%p361, %r31605, %r31581;
	@%p361 bra 	$L__BB1_605;
	setp.lt.u32 	%p362, %r31605, %r31581;
	@%p362 bra 	$L__BB1_604;
	setp.gt.u32 	%p363, %r31604, %r31580;
	@%p363 bra 	$L__BB1_605;
	setp.lt.u32 	%p364, %r31604, %r31580;
	@%p364 bra 	$L__BB1_604;
	setp.gt.u32 	%p365, %r31603, %r31579;
	@%p365 bra 	$L__BB1_605;
	setp.lt.u32 	%p366, %r31603, %r31579;
	setp.lt.u32 	%p367, %r31602, %r31578;
	or.pred  	%p368, %p366, %p367;
	@%p368 bra 	$L__BB1_604;
	bra.uni 	$L__BB1_605;
$L__BB1_604:
	ld.const.u32 	%r16726, [ag_types__impls__ark_ff__fields__models__fp__Fp_ark_ff__fields__models__fp__montgomery_backend__MontBackend_ark_bn254__fields__fq__FqConfig__4___4__P];
	ld.const.u32 	%r16733, [ag_types__impls__ark_ff__fields__models__fp__Fp_ark_ff__fields__models__fp__montgomery_backend__MontBackend_ark_bn254__fields__fq__FqConfig__4___4__P+28];
	ld.const.u32 	%r16731, [ag_types__impls__ark_ff__fields__models__fp__Fp_ark_ff__fields__models__fp__montgomery_backend__MontBackend_ark_bn254__fields__fq__FqConfig__4___4__P+20];
	ld.const.u32 	%r16729, [ag_types__impls__ark_ff__fields__models__fp__Fp_ark_ff__fields__models__fp__montgomery_backend__MontBackend_ark_bn254__fields__fq__FqConfig__4___4__P+12];
	ld.const.u32 	%r16730, [ag_types__impls__ark_ff__fields__models__fp__Fp_ark_ff__fields__models__fp__montgomery_backend__MontBackend_ark_bn254__fields__fq__FqConfig__4___4__P+16];
	ld.const.u32 	%r16728, [ag_types__impls__ark_ff__fields__models__fp__Fp_ark_ff__fields__models__fp__montgomery_backend__MontBackend_ark_bn254__fields__fq__FqConfig__4___4__P+8];
	ld.const.u32 	%r16727, [ag_types__impls__ark_ff__fields__models__fp__Fp_ark_ff__fields__models__fp__montgomery_backend__MontBackend_ark_bn254__fields__fq__FqConfig__4___4__P+4];
	ld.const.u32 	%r16732, [ag_types__impls__ark_ff__fields__models__fp__Fp_ark_ff__fields__models__fp__montgomery_backend__MontBackend_ark_bn254__fields__fq__FqConfig__4___4__P+24];
	// begin inline asm
	add.cc.u32 %r31713, %r31713, %r16726;
addc.cc.u32 %r31712, %r31712, %r16727;
addc.cc.u32 %r31711, %r31711, %r16728;
addc.cc.u32 %r31710, %r31710, %r16729;
addc.cc.u32 %r31709, %r31709, %r16730;
addc.cc.u32 %r31708, %r31708, %r16731;
addc.cc.u32 %r31707, %r31707, %r16732;
addc.u32 %r31706, %r31706, %r16733;

	// end inline asm
$L__BB1_605:
	mov.u32 	%r31620, %r31580;
	mov.u32 	%r31622, %r31582;
	mov.u32 	%r31624, %r31584;
	mov.u32 	%r31619, %r31579;
	mov.u32 	%r31621, %r31581;
	mov.u32 	%r31623, %r31583;
	mov.u32 	%r31618, %r31578;
	mov.u32 	%r31625, %r31585;
	// begin inline asm
	sub.cc.u32 %r31618, %r31618, %r31713;
subc.cc.u32 %r31619, %r31619, %r31712;
subc.cc.u32 %r31620, %r31620, %r31711;
subc.cc.u32 %r31621, %r31621, %r31710;
subc.cc.u32 %r31622, %r31622, %r31709;
subc.cc.u32 %r31623, %r31623, %r31708;
subc.cc.u32 %r31624, %r31624, %r31707;
subc.u32 %r31625, %r31625, %r31706;

	// end inline asm
	setp.gt.u32 	%p369, %r31585, %r31706;
	@%p369 bra 	$L__BB1_620;
	setp.ge.u32 	%p370, %r31585, %r31706;
	@%p370 bra 	$L__BB1_607;
	bra.uni 	$L__BB1_619;
$L__BB1_607:
	setp.gt.u32 	%p371, %r31584, %r31707;
	@%p371 bra 	$L__BB1_620;
	setp.lt.u32 	%p372, %r31584, %r31707;
	@%p372 bra 	$L__BB1_619;
	setp.gt.u32 	%p373, %r31583, %r31708;
	@%p373 bra 	$L__BB1_620;
	setp.lt.u32 	%p374, %r31583, %r31708;
	@%p374 bra 	$L__BB1_619;
	setp.gt.u32 	%p375, %r31582, %r31709;
	@%p375 bra 	$L__BB1_620;
	setp.lt.u32 	%p376, %r31582, %r31709;
	@%p376 bra 	$L__BB1_619;
	setp.gt.u32 	%p377, %r31581, %r31710;
	@%p377 bra 	$L__BB1_620;
	setp.lt.u32 	%p378, %r31581, %r31710;
	@%p378 bra 	$L__BB1_619;
	setp.gt.u32 	%p379, %r31580, %r31711;
	@%p379 bra 	$L__BB1_620;
	setp.lt.u32 	%p380, %r31580, %r31711;
	@%p380 bra 	$L__BB1_619;
	setp.gt.u32 	%p381, %r31579, %r31712;
	@%p381 bra 	$L__BB1_620;
	setp.lt.u32 	%p382, %r31579, %r31712;
	setp.lt.u32 	%p383, %r31578, %r31713;
	or.pred  	%p384, %p382, %p383;
	@%p384 bra 	$L__BB1_619;
	bra.uni 	$L__BB1_620;
$L__BB1_619:
	ld.const.u32 	%r16774, [ag_types__impls__ark_ff__fields__models__fp__Fp_ark_ff__fields__models__fp__montgomery_backend__MontBackend_ark_bn254__fields__fq__FqConfig__4___4__P];
	ld.const.u32 	%r16781, [ag_types__impls__ark_ff__fields__models__fp__Fp_ark_ff__fields__models__fp__montgomery_backend__MontBackend_ark_bn254__fields__fq__FqConfig__4___4__P+28];
	ld.const.u32 	%r16779, [ag_types__impls__ark_ff__fields__models__fp__Fp_ark_ff__fields__models__fp__montgomery_backend__MontBackend_ark_bn254__fields__fq__FqConfig__4___4__P+20];
	ld.const.u32 	%r16777, [ag_types__impls__ark_ff__fields__models__fp__Fp_ark_ff__fields__models__fp__montgomery_backend__MontBackend_ark_bn254__fields__fq__FqConfig__4___4__P+12];
	ld.const.u32 	%r16778, [ag_types__impls__ark_ff__fields__models__fp__Fp_ark_ff__fields__models__fp__montgomery_backend__MontBackend_ark_bn254__fields__fq__FqConfig__4___4__P+16];
	ld.const.u32 	%r16776, [ag_types__impls__ark_ff__fields__models__fp__Fp_ark_ff__fields__models__fp__montgomery_backend__MontBackend_ark_bn254__fields__fq__FqConfig__4___4__P+8];
	ld.const.u32 	%r16775, [ag_types__impls__ark_ff__fields__models__fp__Fp_ark_ff__fields__models__fp__montgomery_backend__MontBackend_ark_bn254__fields__fq__FqConfig__4___4__P+4];
	ld.const.u32 	%r16780, [ag_types__impls__ark_ff__fields__models__fp__Fp_ark_ff__fields__models__fp__montgomery_backend__MontBackend_ark_bn254__fields__fq__FqConfig__4___4__P+24];
	// begin inline asm
	add.cc.u32 %r31618, %r31618, %r16774;
addc.cc.u32 %r31619, %r31619, %r16775;
addc.cc.u32 %r31620, %r31620, %r16776;
addc.cc.u32 %r31621, %r31621, %r16777;
addc.cc.u32 %r31622, %r31622, %r16778;
addc.cc.u32 %r31623, %r31623, %r16779;
addc.cc.u32 %r31624, %r31624, %r16780;
addc.u32 %r31625, %r31625, %r16781;

	// end inline asm
$L__BB1_620:
	mov.b32 	%r17966, 0;
	// begin inline asm
	mad.lo.cc.u32 %r16790, %r31618, %r31571, %r17966;
	// end inline asm
	// begin inline asm
	madc.hi.cc.u32 %r16794, %r31618, %r31571, %r17966;
	// end inline asm
	// begin inline asm
	madc.lo.cc.u32 %r16798, %r31618, %r31573, %r17966;
	// end inline asm
	// begin inline asm
	madc.hi.cc.u32 %r16802, %r31618, %r31573, %r17966;
	// end inline asm
	// begin inline asm
	madc.lo.cc.u32 %r16806, %r31618, %r31575, %r17966;
	// end inline asm
	// begin inline asm
	madc.hi.cc.u32 %r16810, %r31618, %r31575, %r17966;
	// end inline asm
	// begin inline asm
	madc.lo.cc.u32 %r16814, %r31618, %r31577, %r17966;
	// end inline asm
	// begin inline asm
	madc.hi.cc.u32 %r16818, %r31618, %r31577, %r17966;
	// end inline asm
	// begin inline asm
	mad.lo.cc.u32 %r16822, %r31619, %r31570, %r16790;
	// end inline asm
	// begin inline asm
	madc.hi.cc.u32 %r16826, %r31619, %r31570, %r16794;
	// end inline asm
	// begin inline asm
	madc.lo.cc.u32 %r16830, %r31619, %r31572, %r16798;
	// end inline asm
	// begin inline asm
	madc.hi.cc.u32 %r16834, %r31619, %r31572, %r16802;
	// end inline asm
	// begin inline asm
	madc.lo.cc.u32 %r16838, %r31619, %r31574, %r16806;
	// end inline asm
	// begin inline asm
	madc.hi.cc.u32 %r16842, %r31619, %r31574, %r16810;
	// end inline asm
	// begin inline asm
	madc.lo.cc.u32 %r16846, %r31619, %r31576, %r16814;
	// end inline asm
	// begin inline asm
	madc.hi.cc.u32 %r16850, %r31619, %r31576, %r16818;
	// end inline asm
	// begin inline asm
	addc.cc.u32 %r16854, %r17966, %r17966;
	// end inline asm
	// begin inline asm
	mad.lo.cc.u32 %r16857, %r31620, %r31571, %r16830;
	// end inline asm
	// begin inline asm
	madc.hi.cc.u32 %r16861, %r31620, %r31571, %r16834;
	// end inline asm
	// begin inline asm
	madc.lo.cc.u32 %r16865, %r31620, %r31573, %r16838;
	// end inline asm
	// begin inline asm
	madc.hi.cc.u32 %r16869, %r31620, %r31573, %r16842;
	// end inline asm
	// begin inline asm
	madc.lo.cc.u32 %r16873, %r31620, %r31575, %r16846;
	// end inline asm
	// begin inline asm
	madc.hi.cc.u32 %r16877, %r31620, %r31575, %r16850;
	// end inline asm
	// begin inline asm
	madc.lo.cc.u32 %r16881, %r31620, %r31577, %r16854;
	// end inline asm
	// begin inline asm
	madc.hi.cc.u32 %r16885, %r31620, %r31577, %r17966;
	// end inline asm
	// begin inline asm
	mad.lo.cc.u32 %r16889, %r31621, %r31570, %r16857;
	// end inline asm
	// begin inline asm
	madc.hi.cc.u32 %r16893, %r31621, %r31570, %r16861;
	// end inline asm
	// begin inline asm
	madc.lo.cc.u32 %r16897, %r31621, %r31572, %r16865;
	// end inline asm
	// begin inline asm
	madc.hi.cc.u32 %r16901, %r31621, %r31572, %r16869;
	// end inline asm
	// begin inline asm
	madc.lo.cc.u32 %r16905, %r31621, %r31574, %r16873;
	// end inline asm
	// begin inline asm
	madc.hi.cc.u32 %r16909, %r31621, %r31574, %r16877;
	// end inline asm
	// begin inline asm
	madc.lo.cc.u32 %r16913, %r31621, %r31576, %r16881;
	// end inline asm
	// begin inline asm
	madc.hi.cc.u32 %r16917, %r31621, %r31576, %r16885;
	// end inline asm
	// begin inline asm
	addc.cc.u32 %r16921, %r17966, %r17966;
	// end inline asm
	// begin inline asm
	mad.lo.cc.u32 %r16924, %r31622, %r31571, %r16897;
	// end inline asm
	// begin inline asm
	madc.hi.cc.u32 %r16928, %r31622, %r31571, %r16901;
	// end inline asm
	// begin inline asm
	madc.lo.cc.u32 %r16932, %r31622, %r31573, %r16905;
	// end inline asm
	// begin inline asm
	madc.hi.cc.u32 %r16936, %r31622, %r31573, %r16909;
	// end inline asm
	// begin inline asm
	madc.lo.cc.u32 %r16940, %r31622, %r31575, %r16913;
	// end inline asm
	// begin inline asm
	madc.hi.cc.u32 %r16944, %r31622, %r31575, %r16917;
	// end inline asm
	// begin inline asm
	madc.lo.cc.u32 %r16948, %r31622, %r31577, %r16921;
	// end inline asm
	// begin inline asm
	madc.hi.cc.u32 %r16952, %r31622, %r31577, %r17966;
	// end inline asm
	// begin inline asm
	mad.lo.cc.u32 %r16956, %r31623, %r31570, %r16924;
	// end inline asm
	// begin inline asm
	madc.hi.cc.u32 %r16960, %r31623, %r31570, %r16928;
	// end inline asm
	// begin inline asm
	madc.lo.cc.u32 %r16964, %r31623, %r31572, %r16932;
	// end inline asm
	// begin inline asm
	madc.hi.cc.u32 %r16968, %r31623, %r31572, %r16936;
	// end inline asm
	// begin inline asm
	madc.lo.cc.u32 %r16972, %r31623, %r31574, %r16940;
	// end inline asm
	// begin inline asm
	madc.hi.cc.u32 %r16976, %r31623, %r31574, %r16944;
	// end inline asm
	// begin inline asm
	madc.lo.cc.u32 %r16980, %r31623, %r31576, %r16948;
	// end inline asm
	// begin inline asm
	madc.hi.cc.u32 %r16984, %r31623, %r31576, %r16952;
	// end inline asm
	// begin inline asm
	addc.cc.u32 %r16988, %r17966, %r17966;
	// end inline asm
	// begin inline asm
	mad.lo.cc.u32 %r16991, %r31624, %r31571, %r16964;
	// end inline asm
	// begin inline asm
	madc.hi.cc.u32 %r16995, %r31624, %r31571, %r16968;
	// end inline asm
	// begin inline asm
	madc.lo.cc.u32 %r16999, %r31624, %r31573, %r16972;
	// end inline asm
	// begin inline asm
	madc.hi.cc.u32 %r17003, %r31624, %r31573, %r16976;
	// end inline asm
	// begin inline asm
	madc.lo.cc.u32 %r17007, %r31624, %r31575, %r16980;
	// end inline asm
	// begin inline asm
	madc.hi.cc.u32 %r17011, %r31624, %r31575, %r16984;
	// end inline asm
	// begin inline asm
	madc.lo.cc.u32 %r17015, %r31624, %r31577, %r16988;
	// end inline asm
	// begin inline asm
	madc.hi.cc.u32 %r17019, %r31624, %r31577, %r17966;
	// end inline asm
	// begin inline asm
	mad.lo.cc.u32 %r17023, %r31625, %r31570, %r16991;
	// end inline asm
	// begin inline asm
	madc.hi.cc.u32 %r17027, %r31625, %r31570, %r16995;
	// end inline asm
	// begin inline asm
	madc.lo.cc.u32 %r17031, %r31625, %r31572, %r16999;
	// end inline asm
	// begin inline asm
	madc.hi.cc.u32 %r17035, %r31625, %r31572, %r17003;
	// end inline asm
	// begin inline asm
	madc.lo.cc.u32 %r17039, %r31625, %r31574, %r17007;
	// end inline asm
	// begin inline asm
	madc.hi.cc.u32 %r17043, %r31625, %r31574, %r17011;
	// end inline asm
	// begin inline asm
	madc.lo.cc.u32 %r17047, %r31625, %r31576, %r17015;
	// end inline asm
	// begin inline asm
	madc.hi.cc.u32 %r17051, %r31625, %r31576, %r17019;
	// end inline asm
	// begin inline asm
	addc.cc.u32 %r17055, %r17966, %r17966;
	// end inline asm
	// begin inline asm
	mad.lo.cc.u32 %r17058, %r31618, %r31570, %r17966;
	// end inline asm
	// begin inline asm
	madc.hi.cc.u32 %r17062, %r31618, %r31570, %r16822;
	// end inline asm
	// begin inline asm
	madc.lo.cc.u32 %r17066, %r31618, %r31572, %r16826;
	// end inline asm
	// begin inline asm
	madc.hi.cc.u32 %r17070, %r31618, %r31572, %r16889;
	// end inline asm
	// begin inline asm
	madc.lo.cc.u32 %r17074, %r31618, %r31574, %r16893;
	// end inline asm
	// begin inline asm
	madc.hi.cc.u32 %r17078, %r31618, %r31574, %r16956;
	// end inline asm
	// begin inline asm
	madc.lo.cc.u32 %r17082, %r31618, %r31576, %r16960;
	// end inline asm
	// begin inline asm
	madc.hi.cc.u32 %r17086, %r31618, %r31576, %r17023;
	// end inline asm
	// begin inline asm
	addc.cc.u32 %r17090, %r17027, %r17966;
	// end inline asm
	// begin inline asm
	addc.cc.u32 %r17093, %r17031, %r17966;
	// end inline asm
	// begin inline asm
	addc.cc.u32 %r17096, %r17966, %r17966;
	// end inline asm
	// begin inline asm
	mad.lo.cc.u32 %r17099, %r31619, %r31571, %r17066;
	// end inline asm
	// begin inline asm
	madc.hi.cc.u32 %r17103, %r31619, %r31571, %r17070;
	// end inline asm
	// begin inline asm
	madc.lo.cc.u32 %r17107, %r31619, %r31573, %r17074;
	// end inline asm
	// begin inline asm
	madc.hi.cc.u32 %r17111, %r31619, %r31573, %r17078;
	// end inline asm
	// begin inline asm
	madc.lo.cc.u32 %r17115, %r31619, %r31575, %r17082;
	// end inline asm
	// begin inline asm
	madc.hi.cc.u32 %r17119, %r31619, %r31575, %r17086;
	// end inline asm
	// begin inline asm
	madc.lo.cc.u32 %r17123, %r31619, %r31577, %r17090;
	// end inline asm
	// begin inline asm
	madc.hi.cc.u32 %r17127, %r31619, %r31577, %r17093;
	// end inline asm
	// begin inline asm
	addc.cc.u32 %r17131, %r17096, %r17966;
	// end inline asm
	// begin inline asm
	mad.lo.cc.u32 %r17134, %r31620, %r31570, %r17099;
	// end inline asm
	// begin inline asm
	madc.hi.cc.u32 %r17138, %r31620, %r31570, %r17103;
	// end inline asm
	// begin inline asm
	madc.lo.cc.u32 %r17142, %r31620, %r31572, %r17107;
	// end inline asm
	// begin inline asm
	madc.hi.cc.u32 %r17146, %r31620, %r31572, %r17111;
	// end inline asm
	// begin inline asm
	madc.lo.cc.u32 %r17150, %r31620, %r31574, %r17115;
	// end inline asm
	// begin inline asm
	madc.hi.cc.u32 %r17154, %r31620, %r31574, %r17119;
	// end inline asm
	// begin inline asm
	madc.lo.cc.u32 %r17158, %r31620, %r31576, %r17123;
	// end inline asm
	// begin inline asm
	madc.hi.cc.u32 %r17162, %r31620, %r31576, %r17127;
	// end inline asm
	// begin inline asm
	addc.cc.u32 %r17166, %r17035, %r17131;
	// end inline asm
	// begin inline asm
	addc.cc.u32 %r17169, %r17039, %r17966;
	// end inline asm
	// begin inline asm
	addc.cc.u32 %r17172, %r17966, %r17966;
	// end inline asm
	// begin inline asm
	mad.lo.cc.u32 %r17175, %r31621, %r31571, %r17142;
	// end inline asm
	// begin inline asm
	madc.hi.cc.u32 %r17179, %r31621, %r31571, %r17146;
	// end inline asm
	// begin inline asm
	madc.lo.cc.u32 %r17183, %r31621, %r31573, %r17150;
	// end inline asm
	// begin inline asm
	madc.hi.cc.u32 %r17187, %r31621, %r31573, %r17154;
	// end inline asm
	// begin inline asm
	madc.lo.cc.u32 %r17191, %r31621, %r31575, %r17158;
	// end inline asm
	// begin inline asm
	madc.hi.cc.u32 %r17195, %r31621, %r31575, %r17162;
	// end inline asm
	// begin inline asm
	madc.lo.cc.u32 %r17199, %r31621, %r31577, %r17166;
	// end inline asm
	// begin inline asm
	madc.hi.cc.u32 %r17203, %r31621, %r31577, %r17169;
	// end inline asm
	// begin inline asm
	addc.cc.u32 %r17207, %r17172, %r17966;
	// end inline asm
	// begin inline asm
	mad.lo.cc.u32 %r17210, %r31622, %r31570, %r17175;
	// end inline asm
	// begin inline asm
	madc.hi.cc.u32 %r17214, %r31622, %r31570, %r17179;
	// end inline asm
	// begin inline asm
	madc.lo.cc.u32 %r17218, %r31622, %r31572, %r17183;
	// end inline asm
	// begin inline asm
	madc.hi.cc.u32 %r17222, %r31622, %r31572, %r17187;
	// end inline asm
	// begin inline asm
	madc.lo.cc.u32 %r17226, %r31622, %r31574, %r17191;
	// end inline asm
	// begin inline asm
	madc.hi.cc.u32 %r17230, %r31622, %r31574, %r17195;
	// end inline asm
	// begin inline asm
	madc.lo.cc.u32 %r17234, %r31622, %r31576, %r17199;
	// end inline asm
	// begin inline asm
	madc.hi.cc.u32 %r17238, %r31622, %r31576, %r17203;
	// end inline asm
	// begin inline asm
	addc.cc.u32 %r17242, %r17043, %r17207;
	// end inline asm
	// begin inline asm
	addc.cc.u32 %r17245, %r17047, %r17966;
	// end inline asm
	// begin inline asm
	addc.cc.u32 %r17248, %r17966, %r17966;
	// end inline asm
	// begin inline asm
	mad.lo.cc.u32 %r17251, %r31623, %r31571, %r17218;
	// end inline asm
	// begin inline asm
	madc.hi.cc.u32 %r17255, %r31623, %r31571, %r17222;
	// end inline asm
	// begin inline asm
	madc.lo.cc.u32 %r17259, %r31623, %r31573, %r17226;
	// end inline asm
	// begin inline asm
	madc.hi.cc.u32 %r17263, %r31623, %r31573, %r17230;
	// end inline asm
	// begin inline asm
	madc.lo.cc.u32 %r17267, %r31623, %r31575, %r17234;
	// end inline asm
	// begin inline asm
	madc.hi.cc.u32 %r17271, %r31623, %r31575, %r17238;
	// end inline asm
	// begin inline asm
	madc.lo.cc.u32 %r17275, %r31623, %r31577, %r17242;
	// end inline asm
	// begin inline asm
	madc.hi.cc.u32 %r17279, %r31623, %r31577, %r17245;
	// end inline asm
	// begin inline asm
	addc.cc.u32 %r17283, %r17248, %r17966;
	// end inline asm
	// begin inline asm
	mad.lo.cc.u32 %r17286, %r31624, %r31570, %r17251;
	// end inline asm
	// begin inline asm
	madc.hi.cc.u32 %r17290, %r31624, %r31570, %r17255;
	// end inline asm
	// begin inline asm
	madc.lo.cc.u32 %r17294, %r31624, %r31572, %r17259;
	// end inline asm
	// begin inline asm
	madc.hi.cc.u32 %r17298, %r31624, %r31572, %r17263;
	// end inline asm
	// begin inline asm
	madc.lo.cc.u32 %r17302, %r31624, %r31574, %r17267;
	// end inline asm
	// begin inline asm
	madc.hi.cc.u32 %r17306, %r31624, %r31574, %r17271;
	// end inline asm
	// begin inline asm
	madc.lo.cc.u32 %r17310, %r31624, %r31576, %r17275;
	// end inline asm
	// begin inline asm
	madc.hi.cc.u32 %r17314, %r31624, %r31576, %r17279;
	// end inline asm
	// begin inline asm
	addc.cc.u32 %r17318, %r17051, %r17283;
	// end inline asm
	// begin inline asm
	addc.cc.u32 %r17321, %r17055, %r17966;
	// end inline asm
	// begin inline asm
	addc.cc.u32 %r17324, %r17966, %r17966;
	// end inline asm
	// begin inline asm
	mad.lo.cc.u32 %r17327, %r31625, %r31571, %r17294;
	// end inline asm
	// begin inline asm
	madc.hi.cc.u32 %r17331, %r31625, %r31571, %r17298;
	// end inline asm
	// begin inline asm
	madc.lo.cc.u32 %r17335, %r31625, %r31573, %r17302;
	// end inline asm
	// begin inline asm
	madc.hi.cc.u32 %r17339, %r31625, %r31573, %r17306;
	// end inline asm
	// begin inline asm
	madc.lo.cc.u32 %r17343, %r31625, %r31575, %r17310;
	// end inline asm
	// begin inline asm
	madc.hi.cc.u32 %r17347, %r31625, %r31575, %r17314;
	// end inline asm
	// begin inline asm
	madc.lo.cc.u32 %r17351, %r31625, %r31577, %r17318;
	// end inline asm
	// begin inline asm
	madc.hi.cc.u32 %r17355, %r31625, %r31577, %r17321;
	// end inline asm
	mov.b32 	%r17969, -1;
	// begin inline asm
	add.cc.u32 %r17359, %r17966, %r17969;
	// end inline asm
	// begin inline asm
	addc.cc.u32 %r17362, %r17058, %r17966;
	// end inline asm
	// begin inline asm
	addc.u32 %r17365, %r17966, %r17966;
	// end inline asm
	mul.lo.s32 	%r17432, %r17362, -460954743;
	ld.const.u32 	%r1119, [ag_types__impls__ark_ff__fields__models__fp__Fp_ark_ff__fields__models__fp__montgomery_backend__MontBackend_ark_bn254__fields__fq__FqConfig__4___4__P];
	// begin inline asm
	mad.lo.cc.u32 %r17368, %r17432, %r1119, %r17362;
	// end inline asm
	// begin inline asm
	madc.hi.cc.u32 %r17372, %r17432, %r1119, %r17062;
	// end inline asm
	ld.const.u32 	%r1120, [ag_types__impls__ark_ff__fields__models__fp__Fp_ark_ff__fields__models__fp__montgomery_backend__MontBackend_ark_bn254__fields__fq__FqConfig__4___4__P+8];
	// begin inline asm
	madc.lo.cc.u32 %r17376, %r17432, %r1120, %r17134;
	// end inline asm
	// begin inline asm
	madc.hi.cc.u32 %r17380, %r17432, %r1120, %r17138;
	// end inline asm
	ld.const.u32 	%r1121, [ag_types__impls__ark_ff__fields__models__fp__Fp_ark_ff__fields__models__fp__montgomery_backend__MontBackend_ark_bn254__fields__fq__FqConfig__4___4__P+16];
	// begin inline asm
	madc.lo.cc.u32 %r17384, %r17432, %r1121, %r17210;
	// end inline asm
	// begin inline asm
	madc.hi.cc.u32 %r17388, %r17432, %r1121, %r17214;
	// end inline asm
	ld.const.u32 	%r1122, [ag_types__impls__ark_ff__fields__models__fp__Fp_ark_ff__fields__models__fp__montgomery_backend__MontBackend_ark_bn254__fields__fq__FqConfig__4___4__P+24];
	// begin inline asm
	madc.lo.cc.u32 %r17392, %r17432, %r1122, %r17286;
	// end inline asm
	// begin inline asm
	madc.hi.cc.u32 %r17396, %r17432, %r1122, %r17290;
	// end inline asm
	// begin inline asm
	addc.cc.u32 %r17400, %r17966, %r17966;
	// end inline asm
	ld.const.u32 	%r1123, [ag_types__impls__ark_ff__fields__models__fp__Fp_ark_ff__fields__models__fp__montgomery_backend__MontBackend_ark_bn254__fields__fq__FqConfig__4___4__P+4];
	// begin inline asm
	mad.lo.cc.u32 %r17403, %r17432, %r1123, %r17966;
	// end inline asm
	// begin inline asm
	madc.hi.cc.u32 %r17407, %r17432, %r1123, %r17966;
	// end inline asm
	ld.const.u32 	%r1124, [ag_types__impls__ark_ff__fields__models__fp__Fp_ark_ff__fields__models__fp__montgomery_backend__MontBackend_ark_bn254__fields__fq__FqConfig__4___4__P+12];
	// begin inline asm
	madc.lo.cc.u32 %r17411, %r17432, %r1124, %r17966;
	// end inline asm
	// begin inline asm
	madc.hi.cc.u32 %r17415, %r17432, %r1124, %r17966;
	// end inline asm
	ld.const.u32 	%r1125, [ag_types__impls__ark_ff__fields__models__fp__Fp_ark_ff__fields__models__fp__montgomery_backend__MontBackend_ark_bn254__fields__fq__FqConfig__4___4__P+20];
	// begin inline asm
	madc.lo.cc.u32 %r17419, %r17432, %r1125, %r17966;
	// end inline asm
	// begin inline asm
	madc.hi.cc.u32 %r17423, %r17432, %r1125, %r17966;
	// end inline asm
	ld.const.u32 	%r1126, [ag_types__impls__ark_ff__fields__models__fp__Fp_ark_ff__fields__models__fp__montgomery_backend__MontBackend_ark_bn254__fields__fq__FqConfig__4___4__P+28];
	// begin inline asm
	madc.lo.cc.u32 %r17427, %r17432, %r1126, %r17966;
	// end inline asm
	// begin inline asm
	madc.hi.cc.u32 %r17431, %r17432, %r1126, %r17966;
	// end inline asm
	// begin inline asm
	add.cc.u32 %r17435, %r17365, %r17969;
	// end inline asm
	// begin inline asm
	addc.cc.u32 %r17438, %r17403, %r17372;
	// end inline asm
	// begin inline asm
	addc.u32 %r17441, %r17966, %r17966;
	// end inline asm
	mul.lo.s32 	%r17508, %r17438, -460954743;
	// begin inline asm
	mad.lo.cc.u32 %r17444, %r17508, %r1119, %r17438;
	// end inline asm
	// begin inline asm
	madc.hi.cc.u32 %r17448, %r17508, %r1119, %r17407;
	// end inline asm
	// begin inline asm
	madc.lo.cc.u32 %r17452, %r17508, %r1120, %r17411;
	// end inline asm
	// begin inline asm
	madc.hi.cc.u32 %r17456, %r17508, %r1120, %r17415;
	// end inline asm
	// begin inline asm
	madc.lo.cc.u32 %r17460, %r17508, %r1121, %r17419;
	// end inline asm
	// begin inline asm
	madc.hi.cc.u32 %r17464, %r17508, %r1121, %r17423;
	// end inline asm
	// begin inline asm
	madc.lo.cc.u32 %r17468, %r17508, %r1122, %r17427;
	// end inline asm
	// begin inline asm
	madc.hi.cc.u32 %r17472, %r17508, %r1122, %r17431;
	// end inline asm
	// begin inline asm
	addc.cc.u32 %r17476, %r17966, %r17966;
	// end inline asm
	// begin inline asm
	mad.lo.cc.u32 %r17479, %r17508, %r1123, %r17376;
	// end inline asm
	// begin inline asm
	madc.hi.cc.u32 %r17483, %r17508, %r1123, %r17380;
	// end inline asm
	// begin inline asm
	madc.lo.cc.u32 %r17487, %r17508, %r1124, %r17384;
	// end inline asm
	// begin inline asm
	madc.hi.cc.u32 %r17491, %r17508, %r1124, %r17388;
	// end inline asm
	// begin inline asm
	madc.lo.cc.u32 %r17495, %r17508, %r1125, %r17392;
	// end inline asm
	// begin inline asm
	madc.hi.cc.u32 %r17499, %r17508, %r1125, %r17396;
	// end inline asm
	// begin inline asm
	madc.lo.cc.u32 %r17503, %r17508, %r1126, %r17400;
	// end inline asm
	// begin inline asm
	madc.hi.cc.u32 %r17507, %r17508, %r1126, %r17966;
	// end inline asm
	// begin inline asm
	add.cc.u32 %r17511, %r17441, %r17969;
	// end inline asm
	// begin inline asm
	addc.cc.u32 %r17514, %r17479, %r17448;
	// end inline asm
	// begin inline asm
	addc.u32 %r17517, %r17966, %r17966;
	// end inline asm
	mul.lo.s32 	%r17584, %r17514, -460954743;
	// begin inline asm
	mad.lo.cc.u32 %r17520, %r17584, %r1119, %r17514;
	// end inline asm
	// begin inline asm
	madc.hi.cc.u32 %r17524, %r17584, %r1119, %r17483;
	// end inline asm
	// begin inline asm
	madc.lo.cc.u32 %r17528, %r17584, %r1120, %r17487;
	// end inline asm
	// begin inline asm
	madc.hi.cc.u32 %r17532, %r17584, %r1120, %r17491;
	// end inline asm
	// begin inline asm
	madc.lo.cc.u32 %r17536, %r17584, %r1121, %r17495;
	// end inline asm
	// begin inline asm
	madc.hi.cc.u32 %r17540, %r17584, %r1121, %r17499;
	// end inline asm
	// begin inline asm
	madc.lo.cc.u32 %r17544, %r17584, %r1122, %r17503;
	// end inline asm
	// begin inline asm
	madc.hi.cc.u32 %r17548, %r17584, %r1122, %r17507;
	// end inline asm
	// begin inline asm
	addc.cc.u32 %r17552, %r17966, %r17966;
	// end inline asm
	// begin inline asm
	mad.lo.cc.u32 %r17555, %r17584, %r1123, %r17452;
	// end inline asm
	// begin inline asm
	madc.hi.cc.u32 %r17559, %r17584, %r1123, %r17456;
	// end inline asm
	// begin inline asm
	madc.lo.cc.u32 %r17563, %r17584, %r1124, %r17460;
	// end inline asm
	// begin inline asm
	madc.hi.cc.u32 %r17567, %r17584, %r1124, %r17464;
	// end inline asm
	// begin inline asm
	madc.lo.cc.u32 %r17571, %r17584, %r1125, %r17468;
	// end inline asm
	// begin inline asm
	madc.hi.cc.u32 %r17575, %r17584, %r1125, %r17472;
	// end inline asm
	// begin inline asm
	madc.lo.cc.u32 %r17579, %r17584, %r1126, %r17476;
	// end inline asm
	// begin inline asm
	madc.hi.cc.u32 %r17583, %r17584, %r1126, %r17966;
	// end inline asm
	// begin inline asm
	add.cc.u32 %r17587, %r17517, %r17969;
	// end inline asm
	// begin inline asm
	addc.cc.u32 %r17590, %r17555, %r17524;
	// end inline asm
	// begin inline asm
	addc.u32 %r17593, %r17966, %r17966;
	// end inline asm
	mul.lo.s32 	%r17660, %r17590, -460954743;
	// begin inline asm
	mad.lo.cc.u32 %r17596, %r17660, %r1119, %r17590;
	// end inline asm
	// begin inline asm
	madc.hi.cc.u32 %r17600, %r17660, %r1119, %r17559;
	// end inline asm
	// begin inline asm
	madc.lo.cc.u32 %r17604, %r17660, %r1120, %r17563;
	// end inline asm
	// begin inline asm
	madc.hi.cc.u32 %r17608, %r17660, %r1120, %r17567;
	// end inline asm
	// begin inline asm
	madc.lo.cc.u32 %r17612, %r17660, %r1121, %r17571;
	// end inline asm
	// begin inline asm
	madc.hi.cc.u32 %r17616, %r17660, %r1121, %r17575;
	// end inline asm
	// begin inline asm
	madc.lo.cc.u32 %r17620, %r17660, %r1122, %r17579;
	// end inline asm
	// begin inline asm
	madc.hi.cc.u32 %r17624, %r17660, %r1122, %r17583;
	// end inline asm
	// begin inline asm
	addc.cc.u32 %r17628, %r17966, %r17966;
	// end inline asm
	// begin inline asm
	mad.lo.cc.u32 %r17631, %r17660, %r1123, %r17528;
	// end inline asm
	// begin inline asm
	madc.hi.cc.u32 %r17635, %r17660, %r1123, %r17532;
	// end inline asm
	// begin inline asm
	madc.lo.cc.u32 %r17639, %r17660, %r1124, %r17536;
	// end inline asm
	// begin inline asm
	madc.hi.cc.u32 %r17643, %r17660, %r1124, %r17540;
	// end inline asm
	// begin inline asm
	madc.lo.cc.u32 %r17647, %r17660, %r1125, %r17544;
	// end inline asm
	// begin inline asm
	madc.hi.cc.u32 %r17651, %r17660, %r1125, %r17548;
	// end inline asm
	// begin inline asm
	madc.lo.cc.u32 %r17655, %r17660, %r1126, %r17552;
	// end inline asm
	// begin inline asm
	madc.hi.cc.u32 %r17659, %r17660, %r1126, %r17966;
	// end inline asm
	// begin inline asm
	add.cc.u32 %r17663, %r17593, %r17969;
	// end inline asm
	// begin inline asm
	addc.cc.u32 %r17666, %r17631, %r17600;
	// end inline asm
	// begin inline asm
	addc.u32 %r17669, %r17966, %r17966;
	// end inline asm
	mul.lo.s32 	%r17736, %r17666, -460954743;
	// begin inline asm
	mad.lo.cc.u32 %r17672, %r17736, %r1119, %r17666;
	// end inline asm
	// begin inline asm
	madc.hi.cc.u32 %r17676, %r17736, %r1119, %r17635;
	// end inline asm
	// begin inline asm
	madc.lo.cc.u32 %r17680, %r17736, %r1120, %r17639;
	// end inline asm
	// begin inline asm
	madc.hi.cc.u32 %r17684, %r17736, %r1120, %r17643;
	// end inline asm
	// begin inline asm
	madc.lo.cc.u32 %r17688, %r17736, %r1121, %r17647;
	// end inline asm
	// begin inline asm
	madc.hi.cc.u32 %r17692, %r17736, %r1121, %r17651;
	// end inline asm
	// begin inline asm
	madc.lo.cc.u32 %r17696, %r17736, %r1122, %r17655;
	// end inline asm
	// begin inline asm
	madc.hi.cc.u32 %r17700, %r17736, %r1122, %r17659;
	// end inline asm
	// begin inline asm
	addc.cc.u32 %r17704, %r17966, %r17966;
	// end inline asm
	// begin inline asm
	mad.lo.cc.u32 %r17707, %r17736, %r1123, %r17604;
	// end inline asm
	// begin inline asm
	madc.hi.cc.u32 %r17711, %r17736, %r1123, %r17608;
	// end inline asm
	// begin inline asm
	madc.lo.cc.u32 %r17715, %r17736, %r1124, %r17612;
	// end inline asm
	// begin inline asm
	madc.hi.cc.u32 %r17719, %r17736, %r1124, %r17616;
	// end inline asm
	// begin inline asm
	madc.lo.cc.u32 %r17723, %r17736, %r1125, %r17620;
	// end inline asm
	// begin inline asm
	madc.hi.cc.u32 %r17727, %r17736, %r1125, %r17624;
	// end inline asm
	// begin inline asm
	madc.lo.cc.u32 %r17731, %r17736, %r1126, %r17628;
	// end inline asm
	// begin inline asm
	madc.hi.cc.u32 %r17735, %r17736, %r1126, %r17966;
	// end inline asm
	// begin inline asm
	add.cc.u32 %r17739, %r17669, %r17969;
	// end inline asm
	// begin inline asm
	addc.cc.u32 %r17742, %r17707, %r17676;
	// end inline asm
	// begin inline asm
	addc.u32 %r17745, %r17966, %r17966;
	// end inline asm
	mul.lo.s32 	%r17812, %r17742, -460954743;
	// begin inline asm
	mad.lo.cc.u32 %r17748, %r17812, %r1119, %r17742;
	// end inline asm
	// begin inline asm
	madc.hi.cc.u32 %r17752, %r17812, %r1119, %r17711;
	// end inline asm
	// begin inline asm
	madc.lo.cc.u32 %r17756, %r17812, %r1120, %r17715;
	// end inline asm
	// begin inline asm
	madc.hi.cc.u32 %r17760, %r17812, %r1120, %r17719;
	// end inline asm
	// begin inline asm
	madc.lo.cc.u32 %r17764, %r17812, %r1121, %r17723;
	// end inline asm
	// begin inline asm
	madc.hi.cc.u32 %r17768, %r17812, %r1121, %r17727;
	// end inline asm
	// begin inline asm
	madc.lo.cc.u32 %r17772, %r17812, %r1122, %r17731;
	// end inline asm
	// begin inline asm
	madc.hi.cc.u32 %r17776, %r17812, %r1122, %r17735;
	// end inline asm
	// begin inline asm
	addc.cc.u32 %r17780, %r17966, %r17966;
	// end inline asm
	// begin inline asm
	mad.lo.cc.u32 %r17783, %r17812, %r1123, %r17680;
	// end inline asm
	// begin inline asm
	madc.hi.cc.u32 %r17787, %r17812, %r1123, %r17684;
	// end inline asm
	// begin inline asm
	madc.lo.cc.u32 %r17791, %r17812, %r1124, %r17688;
	// end inline asm
	// begin inline asm
	madc.hi.cc.u32 %r17795, %r17812, %r1124, %r17692;
	// end inline asm
	// begin inline asm
	madc.lo.cc.u32 %r17799, %r17812, %r1125, %r17696;
	// end inline asm
	// begin inline asm
	madc.hi.cc.u32 %r17803, %r17812, %r1125, %r17700;
	// end inline asm
	// begin inline asm
	madc.lo.cc.u32 %r17807, %r17812, %r1126, %r17704;
	// end inline asm
	// begin inline asm
	madc.hi.cc.u32 %r17811, %r17812, %r1126, %r17966;
	// end inline asm
	// begin inline asm
	add.cc.u32 %r17815, %r17745, %r17969;
	// end inline asm
	// begin inline asm
	addc.cc.u32 %r17818, %r17783, %r17752;
	// end inline asm
	// begin inline asm
	addc.u32 %r17821, %r17966, %r17966;
	// end inline asm
	mul.lo.s32 	%r17888, %r17818, -460954743;
	// begin inline asm
	mad.lo.cc.u32 %r17824, %r17888, %r1119, %r17818;
	// end inline asm
	// begin inline asm
	madc.hi.cc.u32 %r17828, %r17888, %r1119, %r17787;
	// end inline asm
	// begin inline asm
	madc.lo.cc.u32 %r17832, %r17888, %r1120, %r17791;
	// end inline asm
	// begin inline asm
	madc.hi.cc.u32 %r17836, %r17888, %r1120, %r17795;
	// end inline asm
	// begin inline asm
	madc.lo.cc.u32 %r17840, %r17888, %r1121, %r17799;
	// end inline asm
	// begin inline asm
	madc.hi.cc.u32 %r17844, %r17888, %r1121, %r17803;
	// end inline asm
	// begin inline asm
	madc.lo.cc.u32 %r17848, %r17888, %r1122, %r17807;
	// end inline asm
	// begin inline asm
	madc.hi.cc.u32 %r17852, %r17888, %r1122, %r17811;
	// end inline asm
	// begin inline asm
	addc.cc.u32 %r17856, %r17966, %r17966;
	// end inline asm
	// begin inline asm
	mad.lo.cc.u32 %r17859, %r17888, %r1123, %r17756;
	// end inline asm
	// begin inline asm
	madc.hi.cc.u32 %r17863, %r17888, %r1123, %r17760;
	// end inline asm
	// begin inline asm
	madc.lo.cc.u32 %r17867, %r17888, %r1124, %r17764;
	// end inline asm
	// begin inline asm
	madc.hi.cc.u32 %r17871, %r17888, %r1124, %r17768;
	// end inline asm
	// begin inline asm
	madc.lo.cc.u32 %r17875, %r17888, %r1125, %r17772;
	// end inline asm
	// begin inline asm
	madc.hi.cc.u32 %r17879, %r17888, %r1125, %r17776;
	// end inline asm
	// begin inline asm
	madc.lo.cc.u32 %r17883, %r17888, %r1126, %r17780;
	// end inline asm
	// begin inline asm
	madc.hi.cc.u32 %r17887, %r17888, %r1126, %r17966;
	// end inline asm
	// begin inline asm
	add.cc.u32 %r17891, %r17821, %r17969;
	// end inline asm
	// begin inline asm
	addc.cc.u32 %r17894, %r17859, %r17828;
	// end inline asm
	// begin inline asm
	addc.u32 %r17897, %r17966, %r17966;
	// end inline asm
	mul.lo.s32 	%r17964, %r17894, -460954743;
	// begin inline asm
	mad.lo.cc.u32 %r17900, %r17964, %r1119, %r17894;
	// end inline asm
	// begin inline asm
	madc.hi.cc.u32 %r17904, %r17964, %r1119, %r17863;
	// end inline asm
	// begin inline asm
	madc.lo.cc.u32 %r17908, %r17964, %r1120, %r17867;
	// end inline asm
	// begin inline asm
	madc.hi.cc.u32 %r17912, %r17964, %r1120, %r17871;
	// end inline asm
	// begin inline asm
	madc.lo.cc.u32 %r17916, %r17964, %r1121, %r17875;
	// end inline asm
	// begin inline asm
	madc.hi.cc.u32 %r17920, %r17964, %r1121, %r17879;
	// end inline asm
	// begin inline asm
	madc.lo.cc.u32 %r17924, %r17964, %r1122, %r17883;
	// end inline asm
	// begin inline asm
	madc.hi.cc.u32 %r17928, %r17964, %r1122, %r17887;
	// end inline asm
	// begin inline asm
	addc.cc.u32 %r17932, %r17966, %r17966;
	// end inline asm
	// begin inline asm
	mad.lo.cc.u32 %r17935, %r17964, %r1123, %r17832;
	// end inline asm
	// begin inline asm
	madc.hi.cc.u32 %r17939, %r17964, %r1123, %r17836;
	// end inline asm
	// begin inline asm
	madc.lo.cc.u32 %r17943, %r17964, %r1124, %r17840;
	// end inline asm
	// begin inline asm
	madc.hi.cc.u32 %r17947, %r17964, %r1124, %r17844;
	// end inline asm
	// begin inline asm
	madc.lo.cc.u32 %r17951, %r17964, %r1125, %r17848;
	// end inline asm
	// begin inline asm
	madc.hi.cc.u32 %r17955, %r17964, %r1125, %r17852;
	// end inline asm
	// begin inline asm
	madc.lo.cc.u32 %r17959, %r17964, %r1126, %r17856;
	// end inline asm
	// begin inline asm
	madc.hi.cc.u32 %r17963, %r17964, %r1126, %r17966;
	// end inline asm
	// begin inline asm
	add.cc.u32 %r17967, %r17897, %r17969;
	// end inline asm
	// begin inline asm
	addc.cc.u32 %r17970, %r17935, %r17904;
	// end inline asm
	// begin inline asm
	addc.cc.u32 %r17973, %r17939, %r17908;
	// end inline asm
	// begin inline asm
	addc.cc.u32 %r17976, %r17943, %r17912;
	// end inline asm
	// begin inline asm
	addc.cc.u32 %r17979, %r17947, %r17916;
	// end inline asm
	// begin inline asm
	addc.cc.u32 %r17982, %r17951, %r17920;
	// end inline asm
	// begin inline asm
	addc.cc.u32 %r17985, %r17955, %r17924;
	// end inline asm
	// begin inline asm
	addc.cc.u32 %r17988, %r17959, %r17928;
	// end inline asm
	// begin inline asm
	addc.cc.u32 %r17991, %r17963, %r17932;
	// end inline asm
	// begin inline asm
	add.cc.u32 %r31626, %r17327, %r17970;
	// end inline asm
	// begin inline asm
	addc.cc.u32 %r31627, %r17331, %r17973;
	// end inline asm
	// begin inline asm
	addc.cc.u32 %r31628, %r17335, %r17976;
	// end inline asm
	// begin inline asm
	addc.cc.u32 %r31629, %r17339, %r17979;
	// end inline asm
	// begin inline asm
	addc.cc.u32 %r31630, %r17343, %r17982;
	// end inline asm
	// begin inline asm
	addc.cc.u32 %r31631, %r17347, %r17985;
	// end inline asm
	// begin inline asm
	addc.cc.u32 %r31632, %r17351, %r17988;
	// end inline asm
	// begin inline asm
	addc.u32 %r31633, %r17355, %r17991;
	// end inline asm
	setp.gt.u32 	%p385, %r31633, %r1126;
	@%p385 bra 	$L__BB1_634;
	setp.lt.u32 	%p386, %r31633, %r1126;
	@%p386 bra 	$L__BB1_635;
	setp.gt.u32 	%p387, %r31632, %r1122;
	@%p387 bra 	$L__BB1_634;
	setp.lt.u32 	%p388, %r31632, %r1122;
	@%p388 bra 	$L__BB1_635;
	setp.gt.u32 	%p389, %r31631, %r1125;
	@%p389 bra 	$L__BB1_634;
	setp.lt.u32 	%p390, %r31631, %r1125;
	@%p390 bra 	$L__BB1_635;
	setp.gt.u32 	%p391, %r31630, %r1121;
	@%p391 bra 	$L__BB1_634;
	setp.lt.u32 	%p392, %r31630, %r1121;
	@%p392 bra 	$L__BB1_635;
	setp.gt.u32 	%p393, %r31629, %r1124;
	@%p393 bra 	$L__BB1_634;
	setp.lt.u32 	%p394, %r31629, %r1124;
	@%p394 bra 	$L__BB1_635;
	setp.gt.u32 	%p395, %r31628, %r1120;
	@%p395 bra 	$L__BB1_634;
	setp.lt.u32 	%p396, %r31628, %r1120;
	@%p396 bra 	$L__BB1_635;
	setp.gt.u32 	%p397, %r31627, %r1123;
	@%p397 bra 	$L__BB1_634;
	setp.lt.u32 	%p398, %r31627, %r1123;
	setp.lt.u32 	%p399, %r31626, %r1119;
	or.pred  	%p400, %p398, %p399;
	@%p400 bra 	$L__BB1_635;
$L__BB1_634:
	// begin inline asm
	sub.cc.u32 %r31626, %r31626, %r1119;
subc.cc.u32 %r31627, %r31627, %r1123;
subc.cc.u32 %r31628, %r31628, %r1120;
subc.cc.u32 %r31629, %r31629, %r1124;
subc.cc.u32 %r31630, %r31630, %r1121;
subc.cc.u32 %r31631, %r31631, %r1125;
subc.cc.u32 %r31632, %r31632, %r1122;
subc.u32 %r31633, %r31633, %r1126;

	// end inline asm
$L__BB1_635:
	mov.b32 	%r19218, 0;
	// begin inline asm
	mad.lo.cc.u32 %r18042, %r31346, %r31555, %r19218;
	// end inline asm
	// begin inline asm
	madc.hi.cc.u32 %r18046, %r31346, %r31555, %r19218;
	// end inline asm
	// begin inline asm
	madc.lo.cc.u32 %r18050, %r31346, %r31557, %r19218;
	// end inline asm
	// begin inline asm
	madc.hi.cc.u32 %r18054, %r31346, %r31557, %r19218;
	// end inline asm
	// begin inline asm
	madc.lo.cc.u32 %r18058, %r31346, %r31559, %r19218;
	// end inline asm
	// begin inline asm
	madc.hi.cc.u32 %r18062, %r31346, %r31559, %r19218;
	// end inline asm
	// begin inline asm
	madc.lo.cc.u32 %r18066, %r31346, %r31561, %r19218;
	// end inline asm
	// begin inline asm
	madc.hi.cc.u32 %r18070, %r31346, %r31561, %r19218;
	// end inline asm
	// begin inline asm
	mad.lo.cc.u32 %r18074, %r31347, %r31554, %r18042;
	// end inline asm
	// begin inline asm
	madc.hi.cc.u32 %r18078, %r31347, %r31554, %r18046;
	// end inline asm
	// begin inline asm
	madc.lo.cc.u32 %r18082, %r31347, %r31556, %r18050;
	// end inline asm
	// begin inline asm
	madc.hi.cc.u32 %r18086, %r31347, %r31556, %r18054;
	// end inline asm
	// begin inline asm
	madc.lo.cc.u32 %r18090, %r31347, %r31558, %r18058;
	// end inline asm
	// begin inline asm
	madc.hi.cc.u32 %r18094, %r31347, %r31558, %r18062;
	// end inline asm
	// begin inline asm
	madc.lo.cc.u32 %r18098, %r31347, %r31560, %r18066;
	// end inline asm
	// begin inline asm
	madc.hi.cc.u32 %r18102, %r31347, %r31560, %r18070;
	// end inline asm
	// begin inline asm
	addc.cc.u32 %r18106, %r19218, %r19218;
	// end inline asm
	// begin inline asm
	mad.lo.cc.u32 %r18109, %r31348, %r31555, %r18082;
	// end inline asm
	// begin inline asm
	madc.hi.cc.u32 %r18113, %r31348, %r31555, %r18086;
	// end inline asm
	// begin inline asm
	madc.lo.cc.u32 %r18117, %r31348, %r31557, %r18090;
	// end inline asm
	// begin inline asm
	madc.hi.cc.u32 %r18121, %r31348, %r31557, %r18094;
	// end inline asm
	// begin inline asm
	madc.lo.cc.u32 %r18125, %r31348, %r31559, %r18098;
	// end inline asm
	// begin inline asm
	madc.hi.cc.u32 %r18129, %r31348, %r31559, %r18102;
	// end inline asm
	// begin inline asm
	madc.lo.cc.u32 %r18133, %r31348, %r31561, %r18106;
	// end inline asm
	// begin inline asm
	madc.hi.cc.u32 %r18137, %r31348, %r31561, %r19218;
	// end inline asm
	// begin inline asm
	mad.lo.cc.u32 %r18141, %r31349, %r31554, %r18109;
	// end inline asm
	// begin inline asm
	madc.hi.cc.u32 %r18145, %r31349, %r31554, %r18113;
	// end inline asm
	// begin inline asm
	madc.lo.cc.u32 %r18149, %r31349, %r31556, %r18117;
	// end inline asm
	// begin inline asm
	madc.hi.cc.u32 %r18153, %r31349, %r31556, %r18121;
	// end inline asm
	// begin inline asm
	madc.lo.cc.u32 %r18157, %r31349, %r31558, %r18125;
	// end inline asm
	// begin inline asm
	madc.hi.cc.u32 %r18161, %r31349, %r31558, %r18129;
	// end inline asm
	// begin inline asm
	madc.lo.cc.u32 %r18165, %r31349, %r31560, %r18133;
	// end inline asm
	// begin inline asm
	madc.hi.cc.u32 %r18169, %r31349, %r31560, %r18137;
	// end inline asm
	// begin inline asm
	addc.cc.u32 %r18173, %r19218, %r19218;
	// end inline asm
	// begin inline asm
	mad.lo.cc.u32 %r18176, %r31350, %r31555, %r18149;
	// end inline asm
	// begin inline asm
	madc.hi.cc.u32 %r18180, %r31350, %r31555, %r18153;
	// end inline asm
	// begin inline asm
	madc.lo.cc.u32 %r18184, %r31350, %r31557, %r18157;
	// end inline asm
	// begin inline asm
	madc.hi.cc.u32 %r18188, %r31350, %r31557, %r18161;
	// end inline asm
	// begin inline asm
	madc.lo.cc.u32 %r18192, %r31350, %r31559, %r18165;
	// end inline asm
	// begin inline asm
	madc.hi.cc.u32 %r18196, %r31350, %r31559, %r18169;
	// end inline asm
	// begin inline asm
	madc.lo.cc.u32 %r18200, %r31350, %r31561, %r18173;
	// end inline asm
	// begin inline asm
	madc.hi.cc.u32 %r18204, %r31350, %r31561, %r19218;
	// end inline asm
	// begin inline asm
	mad.lo.cc.u32 %r18208, %r31351, %r31554, %r18176;
	// end inline asm
	// begin inline asm
	madc.hi.cc.u32 %r18212, %r31351, %r31554, %r18180;
	// end inline asm
	// begin inline asm
	madc.lo.cc.u32 %r18216, %r31351, %r31556, %r18184;
	// end inline asm
	// begin inline asm
	madc.hi.cc.u32 %r18220, %r31351, %r31556, %r18188;
	// end inline asm
	// begin inline asm
	madc.lo.cc.u32 %r18224, %r31351, %r31558, %r18192;
	// end inline asm
	// begin inline asm
	madc.hi.cc.u32 %r18228, %r31351, %r31558, %r18196;
	// end inline asm
	// begin inline asm
	madc.lo.cc.u32 %r18232, %r31351, %r31560, %r18200;
	// end inline asm
	// begin inline asm
	madc.hi.cc.u32 %r18236, %r31351, %r31560, %r18204;
	// end inline asm
	// begin inline asm
	addc.cc.u32 %r18240, %r19218, %r19218;
	// end inline asm
	// begin inline asm
	mad.lo.cc.u32 %r18243, %r31352, %r31555, %r18216;
	// end inline asm
	// begin inline asm
	madc.hi.cc.u32 %r18247, %r31352, %r31555, %r18220;
	// end inline asm
	// begin inline asm
	madc.lo.cc.u32 %r18251, %r31352, %r31557, %r18224;
	// end inline asm
	// begin inline asm
	madc.hi.cc.u32 %r18255, %r31352, %r31557, %r18228;
	// end inline asm
	// begin inline asm
	madc.lo.cc.u32 %r18259, %r31352, %r31559, %r18232;
	// end inline asm
	// begin inline asm
	madc.hi.cc.u32 %r18263, %r31352, %r31559, %r18236;
	// end inline asm
	// begin inline asm
	madc.lo.cc.u32 %r18267, %r31352, %r31561, %r18240;
	// end inline asm
	// begin inline asm
	madc.hi.cc.u32 %r18271, %r31352, %r31561, %r19218;
	// end inline asm
	// begin inline asm
	mad.lo.cc.u32 %r18275, %r31353, %r31554, %r18243;
	// end inline asm
	// begin inline asm
	madc.hi.cc.u32 %r18279, %r31353, %r31554, %r18247;
	// end inline asm
	// begin inline asm
	madc.lo.cc.u32 %r18283, %r31353, %r31556, %r18251;
	// end inline asm
	// begin inline asm
	madc.hi.cc.u32 %r18287, %r31353, %r31556, %r18255;
	// end inline asm
	// begin inline asm
	madc.lo.cc.u32 %r18291, %r31353, %r31558, %r18259;
	// end inline asm
	// begin inline asm
	madc.hi.cc.u32 %r18295, %r31353, %r31558, %r18263;
	// end inline asm
	// begin inline asm
	madc.lo.cc.u32 %r18299, %r31353, %r31560, %r18267;
	// end inline asm
	// begin inline asm
	madc.hi.cc.u32 %r18303, %r31353, %r31560, %r18271;
	// end inline asm
	// begin inline asm
	addc.cc.u32 %r18307, %r19218, %r19218;
	// end inline asm
	// begin inline asm
	mad.lo.cc.u32 %r18310, %r31346, %r31554, %r19218;
	// end inline asm
	// begin inline asm
	madc.hi.cc.u32 %r18314, %r31346, %r31554, %r18074;
	// end inline asm
	// begin inline asm
	madc.lo.cc.u32 %r18318, %r31346, %r31556, %r18078;
	// end inline asm
	// begin inline asm
	madc.hi.cc.u32 %r18322, %r31346, %r31556, %r18141;
	// end inline asm
	// begin inline asm
	madc.lo.cc.u32 %r18326, %r31346, %r31558, %r18145;
	// end inline asm
	// begin inline asm
	madc.hi.cc.u32 %r18330, %r31346, %r31558, %r18208;
	// end inline asm
	// begin inline asm
	madc.lo.cc.u32 %r18334, %r31346, %r31560, %r18212;
	// end inline asm
	// begin inline asm
	madc.hi.cc.u32 %r18338, %r31346, %r31560, %r18275;
	// end inline asm
	// begin inline asm
	addc.cc.u32 %r18342, %r18279, %r19218;
	// end inline asm
	// begin inline asm
	addc.cc.u32 %r18345, %r18283, %r19218;
	// end inline asm
	// begin inline asm
	addc.cc.u32 %r18348, %r19218, %r19218;
	// end inline asm
	// begin inline asm
	mad.lo.cc.u32 %r18351, %r31347, %r31555, %r18318;
	// end inline asm
	// begin inline asm
	madc.hi.cc.u32 %r18355, %r31347, %r31555, %r18322;
	// end inline asm
	// begin inline asm
	madc.lo.cc.u32 %r18359, %r31347, %r31557, %r18326;
	// end inline asm
	// begin inline asm
	madc.hi.cc.u32 %r18363, %r31347, %r31557, %r18330;
	// end inline asm
	// begin inline asm
	madc.lo.cc.u32 %r18367, %r31347, %r31559, %r18334;
	// end inline asm
	// begin inline asm
	madc.hi.cc.u32 %r18371, %r31347, %r31559, %r18338;
	// end inline asm
	// begin inline asm
	madc.lo.cc.u32 %r18375, %r31347, %r31561, %r18342;
	// end inline asm
	// begin inline asm
	madc.hi.cc.u32 %r18379, %r31347, %r31561, %r18345;
	// end inline asm
	// begin inline asm
	addc.cc.u32 %r18383, %r18348, %r19218;
	// end inline asm
	// begin inline asm
	mad.lo.cc.u32 %r18386, %r31348, %r31554, %r18351;
	// end inline asm
	// begin inline asm
	madc.hi.cc.u32 %r18390, %r31348, %r31554, %r18355;
	// end inline asm
	// begin inline asm
	madc.lo.cc.u32 %r18394, %r31348, %r31556, %r18359;
	// end inline asm
	// begin inline asm
	madc.hi.cc.u32 %r18398, %r31348, %r31556, %r18363;
	// end inline asm
	// begin inline asm
	madc.lo.cc.u32 %r18402, %r31348, %r31558, %r18367;
	// end inline asm
	// begin inline asm
	madc.hi.cc.u32 %r18406, %r31348, %r31558, %r18371;
	// end inline asm
	// begin inline asm
	madc.lo.cc.u32 %r18410, %r31348, %r31560, %r18375;
	// end inline asm
	// begin inline asm
	madc.hi.cc.u32 %r18414, %r31348, %r31560, %r18379;
	// end inline asm
	// begin inline asm
	addc.cc.u32 %r18418, %r18287, %r18383;
	// end inline asm
	// begin inline asm
	addc.cc.u32 %r18421, %r18291, %r19218;
	// end inline asm
	// begin inline asm
	addc.cc.u32 %r18424, %r19218, %r19218;
	// end inline asm
	// begin inline asm
	mad.lo.cc.u32 %r18427, %r31349, %r31555, %r18394;
	// end inline asm
	// begin inline asm
	madc.hi.cc.u32 %r18431, %r31349, %r31555, %r18398;
	// end inline asm
	// begin inline asm
	madc.lo.cc.u32 %r18435, %r31349, %r31557, %r18402;
	// end inline asm
	// begin inline asm
	madc.hi.cc.u32 %r18439, %r31349, %r31557, %r18406;
	// end inline asm
	// begin inline asm
	madc.lo.cc.u32 %r18443, %r31349, %r31559, %r18410;
	// end inline asm
	// begin inline asm
	madc.hi.cc.u32 %r18447, %r31349, %r31559, %r18414;
	// end inline asm
	// begin inline asm
	madc.lo.cc.u32 %r18451, %r31349, %r31561, %r18418;
	// end inline asm
	// begin inline asm
	madc.hi.cc.u32 %r18455, %r31349, %r31561, %r18421;
	// end inline asm
	// begin inline asm
	addc.cc.u32 %r18459, %r18424, %r19218;
	// end inline asm
	// begin inline asm
	mad.lo.cc.u32 %r18462, %r31350, %r31554, %r18427;
	// end inline asm
	// begin inline asm
	madc.hi.cc.u32 %r18466, %r31350, %r31554, %r18431;
	// end inline asm
	// begin inline asm
	madc.lo.cc.u32 %r18470, %r31350, %r31556, %r18435;
	// end inline asm
	// begin inline asm
	madc.hi.cc.u32 %r18474, %r31350, %r31556, %r18439;
	// end inline asm
	// begin inline asm
	madc.lo.cc.u32 %r18478, %r31350, %r31558, %r18443;
	// end inline asm
	// begin inline asm
	madc.hi.cc.u32 %r18482, %r31350, %r31558, %r18447;
	// end inline asm
	// begin inline asm
	madc.lo.cc.u32 %r18486, %r31350, %r31560, %r18451;
	// end inline asm
	// begin inline asm
	madc.hi.cc.u32 %r18490, %r31350, %r31560, %r18455;
	// end inline asm
	// begin inline asm
	addc.cc.u32 %r18494, %r18295, %r18459;
	// end inline asm
	// begin inline asm
	addc.cc.u32 %r18497, %r18299, %r19218;
	// end inline asm
	// begin inline asm
	addc.cc.u32 %r18500, %r19218, %r19218;
	// end inline asm
	// begin inline asm
	mad.lo.cc.u32 %r18503, %r31351, %r31555, %r18470;
	// end inline asm
	// begin inline asm
	madc.hi.cc.u32 %r18507, %r31351, %r31555, %r18474;
	// end inline asm
	// begin inline asm
	madc.lo.cc.u32 %r18511, %r31351, %r31557, %r18478;
	// end inline asm
	// begin inline asm
	madc.hi.cc.u32 %r18515, %r31351, %r31557, %r18482;
	// end inline asm
	// begin inline asm
	madc.lo.cc.u32 %r18519, %r31351, %r31559, %r18486;
	// end inline asm
	// begin inline asm
	madc.hi.cc.u32 %r18523, %r31351, %r31559, %r18490;
	// end inline asm
	// begin inline asm
	madc.lo.cc.u32 %r18527, %r31351, %r31561, %r18494;
	// end inline asm
	// begin inline asm
	madc.hi.cc.u32 %r18531, %r31351, %r31561, %r18497;
	// end inline asm
	// begin inline asm
	addc.cc.u32 %r18535, %r18500, %r19218;
	// end inline asm
	// begin inline asm
	mad.lo.cc.u32 %r18538, %r31352, %r31554, %r18503;
	// end inline asm
	// begin inline asm
	madc.hi.cc.u32 %r18542, %r31352, %r31554, %r18507;
	// end inline asm
	// begin inline asm
	madc.lo.cc.u32 %r18546, %r31352, %r31556, %r18511;
	// end inline asm
	// begin inline asm
	madc.hi.cc.u32 %r18550, %r31352, %r31556, %r18515;
	// end inline asm
	// begin inline asm
	madc.lo.cc.u32 %r18554, %r31352, %r31558, %r18519;
	// end inline asm
	// begin inline asm
	madc.hi.cc.u32 %r18558, %r31352, %r31558, %r18523;
	// end inline asm
	// begin inline asm
	madc.lo.cc.u32 %r18562, %r31352, %r31560, %r18527;
	// end inline asm
	// begin inline asm
	madc.hi.cc.u32 %r18566, %r31352, %r31560, %r18531;
	// end inline asm
	// begin inline asm
	addc.cc.u32 %r18570, %r18303, %r18535;
	// end inline asm
	// begin inline asm
	addc.cc.u32 %r18573, %r18307, %r19218;
	// end inline asm
	// begin inline asm
	addc.cc.u32 %r18576, %r19218, %r19218;
	// end inline asm
	// begin inline asm
	mad.lo.cc.u32 %r18579, %r31353, %r31555, %r18546;
	// end inline asm
	// begin inline asm
	madc.hi.cc.u32 %r18583, %r31353, %r31555, %r18550;
	// end inline asm
	// begin inline asm
	madc.lo.cc.u32 %r18587, %r31353, %r31557, %r18554;
	// end inline asm
	// begin inline asm
	madc.hi.cc.u32 %r18591, %r31353, %r31557, %r18558;
	// end inline asm
	// begin inline asm
	madc.lo.cc.u32 %r18595, %r31353, %r31559, %r18562;
	// end inline asm
	// begin inline asm
	madc.hi.cc.u32 %r18599, %r31353, %r31559, %r18566;
	// end inline asm
	// begin inline asm
	madc.lo.cc.u32 %r18603, %r31353, %r31561, %r18570;
	// end inline asm
	// begin inline asm
	madc.hi.cc.u32 %r18607, %r31353, %r31561, %r18573;
	// end inline asm
	mov.b32 	%r19221, -1;
	// begin inline asm
	add.cc.u32 %r18611, %r19218, %r19221;
	// end inline asm
	// begin inline asm
	addc.cc.u32 %r18614, %r18310, %r19218;
	// end inline asm
	// begin inline asm
	addc.u32 %r18617, %r19218, %r19218;
	// end inline asm
	mul.lo.s32 	%r18684, %r18614, -460954743;
	// begin inline asm
	mad.lo.cc.u32 %r18620, %r18684, %r1119, %r18614;
	// end inline asm
	// begin inline asm
	madc.hi.cc.u32 %r18624, %r18684, %r1119, %r18314;
	// end inline asm
	ld.const.u32 	%r1152, [ag_types__impls__ark_ff__fields__models__fp__Fp_ark_ff__fields__models__fp__montgomery_backend__MontBackend_ark_bn254__fields__fq__FqConfig__4___4__P+8];
	// begin inline asm
	madc.lo.cc.u32 %r18628, %r18684, %r1152, %r18386;
	// end inline asm
	// begin inline asm
	madc.hi.cc.u32 %r18632, %r18684, %r1152, %r18390;
	// end inline asm
	ld.const.u32 	%r1153, [ag_types__impls__ark_ff__fields__models__fp__Fp_ark_ff__fields__models__fp__montgomery_backend__MontBackend_ark_bn254__fields__fq__FqConfig__4___4__P+16];
	// begin inline asm
	madc.lo.cc.u32 %r18636, %r18684, %r1153, %r18462;
	// end inline asm
	// begin inline asm
	madc.hi.cc.u32 %r18640, %r18684, %r1153, %r18466;
	// end inline asm
	ld.const.u32 	%r1154, [ag_types__impls__ark_ff__fields__models__fp__Fp_ark_ff__fields__models__fp__montgomery_backend__MontBackend_ark_bn254__fields__fq__FqConfig__4___4__P+24];
	// begin inline asm
	madc.lo.cc.u32 %r18644, %r18684, %r1154, %r18538;
	// end inline asm
	// begin inline asm
	madc.hi.cc.u32 %r18648, %r18684, %r1154, %r18542;
	// end inline asm
	// begin inline asm
	addc.cc.u32 %r18652, %r19218, %r19218;
	// end inline asm
	ld.const.u32 	%r1155, [ag_types__impls__ark_ff__fields__models__fp__Fp_ark_ff__fields__models__fp__montgomery_backend__MontBackend_ark_bn254__fields__fq__FqConfig__4___4__P+4];
	// begin inline asm
	mad.lo.cc.u32 %r18655, %r18684, %r1155, %r19218;
	// end inline asm
	// begin inline asm
	madc.hi.cc.u32 %r18659, %r18684, %r1155, %r19218;
	// end inline asm
	ld.const.u32 	%r1156, [ag_types__impls__ark_ff__fields__models__fp__Fp_ark_ff__fields__models__fp__montgomery_backend__MontBackend_ark_bn254__fields__fq__FqConfig__4___4__P+12];
	// begin inline asm
	madc.lo.cc.u32 %r18663, %r18684, %r1156, %r19218;
	// end inline asm
	// begin inline asm
	madc.hi.cc.u32 %r18667, %r18684, %r1156, %r19218;
	// end inline asm
	ld.const.u32 	%r1157, [ag_types__impls__ark_ff__fields__models__fp__Fp_ark_ff__fields__models__fp__montgomery_backend__MontBackend_ark_bn254__fields__fq__FqConfig__4___4__P+20];
	// begin inline asm
	madc.lo.cc.u32 %r18671, %r18684, %r1157, %r19218;
	// end inline asm
	// begin inline asm
	madc.hi.cc.u32 %r18675, %r18684, %r1157, %r19218;
	// end inline asm
	ld.const.u32 	%r1158, [ag_types__impls__ark_ff__fields__models__fp__Fp_ark_ff__fields__models__fp__montgomery_backend__MontBackend_ark_bn254__fields__fq__FqConfig__4___4__P+28];
	// begin inline asm
	madc.lo.cc.u32 %r18679, %r18684, %r1158, %r19218;
	// end inline asm
	// begin inline asm
	madc.hi.cc.u32 %r18683, %r18684, %r1158, %r19218;
	// end inline asm
	// begin inline asm
	add.cc.u32 %r18687, %r18617, %r19221;
	// end inline asm
	// begin inline asm
	addc.cc.u32 %r18690, %r18655, %r18624;
	// end inline asm
	// begin inline asm
	addc.u32 %r18693, %r19218, %r19218;
	// end inline asm
	mul.lo.s32 	%r18760, %r18690, -460954743;
	// begin inline asm
	mad.lo.cc.u32 %r18696, %r18760, %r1119, %r18690;
	// end inline asm
	// begin inline asm
	madc.hi.cc.u32 %r18700, %r18760, %r1119, %r18659;
	// end inline asm
	// begin inline asm
	madc.lo.cc.u32 %r18704, %r18760, %r1152, %r18663;
	// end inline asm
	// begin inline asm
	madc.hi.cc.u32 %r18708, %r18760, %r1152, %r18667;
	// end inline asm
	// begin inline asm
	madc.lo.cc.u32 %r18712, %r18760, %r1153, %r18671;
	// end inline asm
	// begin inline asm
	madc.hi.cc.u32 %r18716, %r18760, %r1153, %r18675;
	// end inline asm
	// begin inline asm
	madc.lo.cc.u32 %r18720, %r18760, %r1154, %r18679;
	// end inline asm
	// begin inline asm
	madc.hi.cc.u32 %r18724, %r18760, %r1154, %r18683;
	// end inline asm
	// begin inline asm
	addc.cc.u32 %r18728, %r19218, %r19218;
	// end inline asm
	// begin inline asm
	mad.lo.cc.u32 %r18731, %r18760, %r1155, %r18628;
	// end inline asm
	// begin inline asm
	madc.hi.cc.u32 %r18735, %r18760, %r1155, %r18632;
	// end inline asm
	// begin inline asm
	madc.lo.cc.u32 %r18739, %r18760, %r1156, %r18636;
	// end inline asm
	// begin inline asm
	madc.hi.cc.u32 %r18743, %r18760, %r1156, %r18640;
	// end inline asm
	// begin inline asm
	madc.lo.cc.u32 %r18747, %r18760, %r1157, %r18644;
	// end inline asm
	// begin inline asm
	madc.hi.cc.u32 %r18751, %r18760, %r1157, %r18648;
	// end inline asm
	// begin inline asm
	madc.lo.cc.u32 %r18755, %r18760, %r1158, %r18652;
	// end inline asm
	// begin inline asm
	madc.hi.cc.u32 %r18759, %r18760, %r1158, %r19218;
	// end inline asm
	// begin inline asm
	add.cc.u32 %r18763, %r18693, %r19221;
	// end inline asm
	// begin inline asm
	addc.cc.u32 %r18766, %r18731, %r18700;
	// end inline asm
	// begin inline asm
	addc.u32 %r18769, %r19218, %r19218;
	// end inline asm
	mul.lo.s32 	%r18836, %r18766, -460954743;
	// begin inline asm
	mad.lo.cc.u32 %r18772, %r18836, %r1119, %r18766;
	// end inline asm
	// begin inline asm
	madc.hi.cc.u32 %r18776, %r18836, %r1119, %r18735;
	// end inline asm
	// begin inline asm
	madc.lo.cc.u32 %r18780, %r18836, %r1152, %r18739;
	// end inline asm
	// begin inline asm
	madc.hi.cc.u32 %r18784, %r18836, %r1152, %r18743;
	// end inline asm
	// begin inline asm
	madc.lo.cc.u32 %r18788, %r18836, %r1153, %r18747;
	// end inline asm
	// begin inline asm
	madc.hi.cc.u32 %r18792, %r18836, %r1153, %r18751;
	// end inline asm
	// begin inline asm
	madc.lo.cc.u32 %r18796, %r18836, %r1154, %r18755;
	// end inline asm
	// begin inline asm
	madc.hi.cc.u32 %r18800, %r18836, %r1154, %r18759;
	// end inline asm
	// begin inline asm
	addc.cc.u32 %r18804, %r19218, %r19218;
	// end inline asm
	// begin inline asm
	mad.lo.cc.u32 %r18807, %r18836, %r1155, %r18704;
	// end inline asm
	// begin inline asm
	madc.hi.cc.u32 %r18811, %r18836, %r1155, %r18708;
	// end inline asm
	// begin inline asm
	madc.lo.cc.u32 %r18815, %r18836, %r1156, %r18712;
	// end inline asm
	// begin inline asm
	madc.hi.cc.u32 %r18819, %r18836, %r1156, %r18716;
	// end inline asm
	// begin inline asm
	madc.lo.cc.u32 %r18823, %r18836, %r1157, %r18720;
	// end inline asm
	// begin inline asm
	madc.hi.cc.u32 %r18827, %r18836, %r1157, %r18724;
	// end inline asm
	// begin inline asm
	madc.lo.cc.u32 %r18831, %r18836, %r1158, %r18728;
	// end inline asm
	// begin inline asm
	madc.hi.cc.u32 %r18835, %r18836, %r1158, %r19218;
	// end inline asm
	// begin inline asm
	add.cc.u32 %r18839, %r18769, %r19221;
	// end inline asm
	// begin inline asm
	addc.cc.u32 %r18842, %r18807, %r18776;
	// end inline asm
	// begin inline asm
	addc.u32 %r18845, %r19218, %r19218;
	// end inline asm
	mul.lo.s32 	%r18912, %r18842, -460954743;
	// begin inline asm
	mad.lo.cc.u32 %r18848, %r18912, %r1119, %r18842;
	// end inline asm
	// begin inline asm
	madc.hi.cc.u32 %r18852, %r18912, %r1119, %r18811;
	// end inline asm
	// begin inline asm
	madc.lo.cc.u32 %r18856, %r18912, %r1152, %r18815;
	// end inline asm
	// begin inline asm
	madc.hi.cc.u32 %r18860, %r18912, %r1152, %r18819;
	// end inline asm
	// begin inline asm
	madc.lo.cc.u32 %r18864, %r18912, %r1153, %r18823;
	// end inline asm
	// begin inline asm
	madc.hi.cc.u32 %r18868, %r18912, %r1153, %r18827;
	// end inline asm
	// begin inline asm
	madc.lo.cc.u32 %r18872, %r18912, %r1154, %r18831;
	// end inline asm
	// begin inline asm
	madc.hi.cc.u32 %r18876, %r18912, %r1154, %r18835;
	// end inline asm
	// begin inline asm
	addc.cc.u32 %r18880, %r19218, %r19218;
	// end inline asm
	// begin inline asm
	mad.lo.cc.u32 %r18883, %r18912, %r1155, %r18780;
	// end inline asm
	// begin inline asm
	madc.hi.cc.u32 %r18887, %r18912, %r1155, %r18784;
	// end inline asm
	// begin inline asm
	madc.lo.cc.u32 %r18891, %r18912, %r1156, %r18788;
	// end inline asm
	// begin inline asm
	madc.hi.cc.u32 %r18895, %r18912, %r1156, %r18792;
	// end inline asm
	// begin inline asm
	madc.lo.cc.u32 %r18899, %r18912, %r1157, %r18796;
	// end inline asm
	// begin inline asm
	madc.hi.cc.u32 %r18903, %r18912, %r1157, %r18800;
	// end inline asm
	// begin inline asm
	madc.lo.cc.u32 %r18907, %r18912, %r1158, %r18804;
	// end inline asm
	// begin inline asm
	madc.hi.cc.u32 %r18911, %r18912, %r1158, %r19218;
	// end inline asm
	// begin inline asm
	add.cc.u32 %r18915, %r18845, %r19221;
	// end inline asm
	// begin inline asm
	addc.cc.u32 %r18918, %r18883, %r18852;
	// end inline asm
	// begin inline asm
	addc.u32 %r18921, %r19218, %r19218;
	// end inline asm
	mul.lo.s32 	%r18988, %r18918, -460954743;
	// begin inline asm
	mad.lo.cc.u32 %r18924, %r18988, %r1119, %r18918;
	// end inline asm
	// begin inline asm
	madc.hi.cc.u32 %r18928, %r18988, %r1119, %r18887;
	// end inline asm
	// begin inline asm
	madc.lo.cc.u32 %r18932, %r18988, %r1152, %r18891;
	// end inline asm
	// begin inline asm
	madc.hi.cc.u32 %r18936, %r18988, %r1152, %r18895;
	// end inline asm
	// begin inline asm
	madc.lo.cc.u32 %r18940, %r18988, %r1153, %r18899;
	// end inline asm
	// begin inline asm
	madc.hi.cc.u32 %r18944, %r18988, %r1153, %r18903;
	// end inline asm
	// begin inline asm
	madc.lo.cc.u32 %r18948, %r18988, %r1154, %r18907;
	// end inline asm
	// begin inline asm
	madc.hi.cc.u32 %r18952, %r18988, %r1154, %r18911;
	// end inline asm
	// begin inline asm
	addc.cc.u32 %r18956, %r19218, %r19218;
	// end inline asm
	// begin inline asm
	mad.lo.cc.u32 %r18959, %r18988, %r1155, %r18856;
	// end inline asm
	// begin inline asm
	madc.hi.cc.u32 %r18963, %r18988, %r1155, %r18860;
	// end inline asm
	// begin inline asm
	madc.lo.cc.u32 %r18967, %r18988, %r1156, %r18864;
	// end inline asm
	// begin inline asm
	madc.hi.cc.u32 %r18971, %r18988, %r1156, %r18868;
	// end inline asm
	// begin inline asm
	madc.lo.cc.u32 %r18975, %r18988, %r1157, %r18872;
	// end inline asm
	// begin inline asm
	madc.hi.cc.u32 %r18979, %r18988, %r1157, %r18876;
	// end inline asm
	// begin inline asm
	madc.lo.cc.u32 %r18983, %r18988, %r1158, %r18880;
	// end inline asm
	// begin inline asm
	madc.hi.cc.u32 %r18987, %r18988, %r1158, %r19218;
	// end inline asm
	// begin inline asm
	add.cc.u32 %r18991, %r18921, %r19221;
	// end inline asm
	// begin inline asm
	addc.cc.u32 %r18994, %r18959, %r18928;
	// end inline asm
	// begin inline asm
	addc.u32 %r18997, %r19218, %r19218;
	// end inline asm
	mul.lo.s32 	%r19064, %r18994, -460954743;
	// begin inline asm
	mad.lo.cc.u32 %r19000, %r19064, %r1119, %r18994;
	// end inline asm
	// begin inline asm
	madc.hi.cc.u32 %r19004, %r19064, %r1119, %r18963;
	// end inline asm
	// begin inline asm
	madc.lo.cc.u32 %r19008, %r19064, %r1152, %r18967;
	// end inline asm
	// begin inline asm
	madc.hi.cc.u32 %r19012, %r19064, %r1152, %r18971;
	// end inline asm
	// begin inline asm
	madc.lo.cc.u32 %r19016, %r19064, %r1153, %r18975;
	// end inline asm
	// begin inline asm
	madc.hi.cc.u32 %r19020, %r19064, %r1153, %r18979;
	// end inline asm
	// begin inline asm
	madc.lo.cc.u32 %r19024, %r19064, %r1154, %r18983;
	// end inline asm
	// begin inline asm
	madc.hi.cc.u32 %r19028, %r19064, %r1154, %r18987;
	// end inline asm
	// begin inline asm
	addc.cc.u32 %r19032, %r19218, %r19218;
	// end inline asm
	// begin inline asm
	mad.lo.cc.u32 %r19035, %r19064, %r1155, %r18932;
	// end inline asm
	// begin inline asm
	madc.hi.cc.u32 %r19039, %r19064, %r1155, %r18936;
	// end inline asm
	// begin inline asm
	madc.lo.cc.u32 %r19043, %r19064, %r1156, %r18940;
	// end inline asm
	// begin inline asm
	madc.hi.cc.u32 %r19047, %r19064, %r1156, %r18944;
	// end inline asm
	// begin inline asm
	madc.lo.cc.u32 %r19051, %r19064, %r1157, %r18948;
	// end inline asm
	// begin inline asm
	madc.hi.cc.u32 %r19055, %r19064, %r1157, %r18952;
	// end inline asm
	// begin inline asm
	madc.lo.cc.u32 %r19059, %r19064, %r1158, %r18956;
	// end inline asm
	// begin inline asm
	madc.hi.cc.u32 %r19063, %r19064, %r1158, %r19218;
	// end inline asm
	// begin inline asm
	add.cc.u32 %r19067, %r18997, %r19221;
	// end inline asm
	// begin inline asm
	addc.cc.u32 %r19070, %r19035, %r19004;
	// end inline asm
	// begin inline asm
	addc.u32 %r19073, %r19218, %r19218;
	// end inline asm
	mul.lo.s32 	%r19140, %r19070, -460954743;
	// begin inline asm
	mad.lo.cc.u32 %r19076, %r19140, %r1119, %r19070;
	// end inline asm
	// begin inline asm
	madc.hi.cc.u32 %r19080, %r19140, %r1119, %r19039;
	// end inline asm
	// begin inline asm
	madc.lo.cc.u32 %r19084, %r19140, %r1152, %r19043;
	// end inline asm
	// begin inline asm
	madc.hi.cc.u32 %r19088, %r19140, %r1152, %r19047;
	// end inline asm
	// begin inline asm
	madc.lo.cc.u32 %r19092, %r19140, %r1153, %r19051;
	// end inline asm
	// begin inline asm
	madc.hi.cc.u32 %r19096, %r19140, %r1153, %r19055;
	// end inline asm
	// begin inline asm
	madc.lo.cc.u32 %r19100, %r19140, %r1154, %r19059;
	// end inline asm
	// begin inline asm
	madc.hi.cc.u32 %r19104, %r19140, %r1154, %r19063;
	// end inline asm
	// begin inline asm
	addc.cc.u32 %r19108, %r19218, %r19218;
	// end inline asm
	// begin inline asm
	mad.lo.cc.u32 %r19111, %r19140, %r1155, %r19008;
	// end inline asm
	// begin inline asm
	madc.hi.cc.u32 %r19115, %r19140, %r1155, %r19012;
	// end inline asm
	// begin inline asm
	madc.lo.cc.u32 %r19119, %r19140, %r1156, %r19016;
	// end inline asm
	// begin inline asm
	madc.hi.cc.u32 %r19123, %r19140, %r1156, %r19020;
	// end inline asm
	// begin inline asm
	madc.lo.cc.u32 %r19127, %r19140, %r1157, %r19024;
	// end inline asm
	// begin inline asm
	madc.hi.cc.u32 %r19131, %r19140, %r1157, %r19028;
	// end inline asm
	// begin inline asm
	madc.lo.cc.u32 %r19135, %r19140, %r1158, %r19032;
	// end inline asm
	// begin inline asm
	madc.hi.cc.u32 %r19139, %r19140, %r1158, %r19218;
	// end inline asm
	// begin inline asm
	add.cc.u32 %r19143, %r19073, %r19221;
	// end inline asm
	// begin inline asm
	addc.cc.u32 %r19146, %r19111, %r19080;
	// end inline asm
	// begin inline asm
	addc.u32 %r19149, %r19218, %r19218;
	// end inline asm
	mul.lo.s32 	%r19216, %r19146, -460954743;
	// begin inline asm
	mad.lo.cc.u32 %r19152, %r19216, %r1119, %r19146;
	// end inline asm
	// begin inline asm
	madc.hi.cc.u32 %r19156, %r19216, %r1119, %r19115;
	// end inline asm
	// begin inline asm
	madc.lo.cc.u32 %r19160, %r19216, %r1152, %r19119;
	// end inline asm
	// begin inline asm
	madc.hi.cc.u32 %r19164, %r19216, %r1152, %r19123;
	// end inline asm
	// begin inline asm
	madc.lo.cc.u32 %r19168, %r19216, %r1153, %r19127;
	// end inline asm
	// begin inline asm
	madc.hi.cc.u32 %r19172, %r19216, %r1153, %r19131;
	// end inline asm
	// begin inline asm
	madc.lo.cc.u32 %r19176, %r19216, %r1154, %r19135;
	// end inline asm
	// begin inline asm
	madc.hi.cc.u32 %r19180, %r19216, %r1154, %r19139;
	// end inline asm
	// begin inline asm
	addc.cc.u32 %r19184, %r19218, %r19218;
	// end inline asm
	// begin inline asm
	mad.lo.cc.u32 %r19187, %r19216, %r1155, %r19084;
	// end inline asm
	// begin inline asm
	madc.hi.cc.u32 %r19191, %r19216, %r1155, %r19088;
	// end inline asm
	// begin inline asm
	madc.lo.cc.u32 %r19195, %r19216, %r1156, %r19092;
	// end inline asm
	// begin inline asm
	madc.hi.cc.u32 %r19199, %r19216, %r1156, %r19096;
	// end inline asm
	// begin inline asm
	madc.lo.cc.u32 %r19203, %r19216, %r1157, %r19100;
	// end inline asm
	// begin inline asm
	madc.hi.cc.u32 %r19207, %r19216, %r1157, %r19104;
	// end inline asm
	// begin inline asm
	madc.lo.cc.u32 %r19211, %r19216, %r1158, %r19108;
	// end inline asm
	// begin inline asm
	madc.hi.cc.u32 %r19215, %r19216, %r1158, %r19218;
	// end inline asm
	// begin inline asm
	add.cc.u32 %r19219, %r19149, %r19221;
	// end inline asm
	// begin inline asm
	addc.cc.u32 %r19222, %r19187, %r19156;
	// end inline asm
	// begin inline asm
	addc.cc.u32 %r19225, %r19191, %r19160;
	// end inline asm
	// begin inline asm
	addc.cc.u32 %r19228, %r19195, %r19164;
	// end inline asm
	// begin inline asm
	addc.cc.u32 %r19231, %r19199, %r19168;
	// end inline asm
	// begin inline asm
	addc.cc.u32 %r19234, %r19203, %r19172;
	// end inline asm
	// begin inline asm
	addc.cc.u32 %r19237, %r19207, %r19176;
	// end inline asm
	// begin inline asm
	addc.cc.u32 %r19240, %r19211, %r19180;
	// end inline asm
	// begin inline asm
	addc.cc.u32 %r19243, %r19215, %r19184;
	// end inline asm
	// begin inline asm
	add.cc.u32 %r31634, %r18579, %r19222;
	// end inline asm
	// begin inline asm
	addc.cc.u32 %r31635, %r18583, %r19225;
	// end inline asm
	// begin inline asm
	addc.cc.u32 %r31636, %r18587, %r19228;
	// end inline asm
	// begin inline asm
	addc.cc.u32 %r31637, %r18591, %r19231;
	// end inline asm
	// begin inline asm
	addc.cc.u32 %r31638, %r18595, %r19234;
	// end inline asm
	// begin inline asm
	addc.cc.u32 %r31639, %r18599, %r19237;
	// end inline asm
	// begin inline asm
	addc.cc.u32 %r31640, %r18603, %r19240;
	// end inline asm
	// begin inline asm
	addc.u32 %r31641, %r18607, %r19243;
	// end inline asm
	setp.gt.u32 	%p402, %r31641, %r1158;
	mov.pred 	%p401, 0;
	mov.pred 	%p891, %p401;
	@%p402 bra 	$L__BB1_649;
	setp.ge.u32 	%p404, %r31641, %r1158;
	mov.pred 	%p403, -1;
	mov.pred 	%p891, %p403;
	@%p404 bra 	$L__BB1_637;
	bra.uni 	$L__BB1_649;
$L__BB1_637:
	setp.gt.u32 	%p406, %r31640, %r1154;
	mov.pred 	%p891, %p401;
	@%p406 bra 	$L__BB1_649;
	setp.lt.u32 	%p408, %r31640, %r1154;
	mov.pred 	%p891, %p403;
	@%p408 bra 	$L__BB1_649;
	setp.gt.u32 	%p410, %r31639, %r1157;
	mov.pred 	%p891, %p401;
	@%p410 bra 	$L__BB1_649;
	setp.lt.u32 	%p412, %r31639, %r1157;
	mov.pred 	%p891, %p403;
	@%p412 bra 	$L__BB1_649;
	setp.gt.u32 	%p414, %r31638, %r1153;
	mov.pred 	%p891, %p401;
	@%p414 bra 	$L__BB1_649;
	setp.lt.u32 	%p416, %r31638, %r1153;
	mov.pred 	%p891, %p403;
	@%p416 bra 	$L__BB1_649;
	setp.gt.u32 	%p418, %r31637, %r1156;
	mov.pred 	%p891, %p401;
	@%p418 bra 	$L__BB1_649;
	setp.lt.u32 	%p420, %r31637, %r1156;
	mov.pred 	%p891, %p403;
	@%p420 bra 	$L__BB1_649;
	setp.gt.u32 	%p422, %r31636, %r1152;
	mov.pred 	%p891, %p401;
	@%p422 bra 	$L__BB1_649;
	setp.lt.u32 	%p424, %r31636, %r1152;
	mov.pred 	%p891, %p403;
	@%p424 bra 	$L__BB1_649;
	setp.gt.u32 	%p426, %r31635, %r1155;
	mov.pred 	%p891, %p401;
	@%p426 bra 	$L__BB1_649;
	setp.lt.u32 	%p427, %r31635, %r1155;
	setp.lt.u32 	%p428, %r31634, %r1119;
	or.pred  	%p891, %p427, %p428;
$L__BB1_649:
	@%p891 bra 	$L__BB1_651;
	// begin inline asm
	sub.cc.u32 %r31634, %r31634, %r1119;
subc.cc.u32 %r31635, %r31635, %r1155;
subc.cc.u32 %r31636, %r31636, %r1152;
subc.cc.u32 %r31637, %r31637, %r1156;
subc.cc.u32 %r31638, %r31638, %r1153;
subc.cc.u32 %r31639, %r31639, %r1157;
subc.cc.u32 %r31640, %r31640, %r1154;
subc.u32 %r31641, %r31641, %r1158;

	// end inline asm
$L__BB1_651:
	shf.l.wrap.b32 	%r31649, %r31640, %r31641, 1;
	shf.l.wrap.b32 	%r31648, %r31639, %r31640, 1;
	shf.l.wrap.b32 	%r31647, %r31638, %r31639, 1;
	shf.l.wrap.b32 	%r31646, %r31637, %r31638, 1;
	shf.l.wrap.b32 	%r31645, %r31636, %r31637, 1;
	shf.l.wrap.b32 	%r31644, %r31635, %r31636, 1;
	shf.l.wrap.b32 	%r31643, %r31634, %r31635, 1;
	shl.b32 	%r31642, %r31634, 1;
	setp.gt.u32 	%p429, %r31649, %r1158;
	@%p429 bra 	$L__BB1_665;
	setp.lt.u32 	%p430, %r31649, %r1158;
	@%p430 bra 	$L__BB1_666;
	setp.gt.u32 	%p431, %r31648, %r1154;
	@%p431 bra 	$L__BB1_665;
	setp.lt.u32 	%p432, %r31648, %r1154;
	@%p432 bra 	$L__BB1_666;
	setp.gt.u32 	%p433, %r31647, %r1157;
	@%p433 bra 	$L__BB1_665;
	setp.lt.u32 	%p434, %r31647, %r1157;
	@%p434 bra 	$L__BB1_666;
	setp.gt.u32 	%p435, %r31646, %r1153;
	@%p435 bra 	$L__BB1_665;
	setp.lt.u32 	%p436, %r31646, %r1153;
	@%p436 bra 	$L__BB1_666;
	setp.gt.u32 	%p437, %r31645, %r1156;
	@%p437 bra 	$L__BB1_665;
	setp.lt.u32 	%p438, %r31645, %r1156;
	@%p438 bra 	$L__BB1_666;
	setp.gt.u32 	%p439, %r31644, %r1152;
	@%p439 bra 	$L__BB1_665;
	setp.lt.u32 	%p440, %r31644, %r1152;
	@%p440 bra 	$L__BB1_666;
	setp.gt.u32 	%p441, %r31643, %r1155;
	@%p441 bra 	$L__BB1_665;
	setp.lt.u32 	%p442, %r31643, %r1155;
	setp.lt.u32 	%p443, %r31642, %r1119;
	or.pred  	%p444, %p442, %p443;
	@%p444 bra 	$L__BB1_666;
$L__BB1_665:
	// begin inline asm
	sub.cc.u32 %r31642, %r31642, %r1119;
subc.cc.u32 %r31643, %r31643, %r1155;
subc.cc.u32 %r31644, %r31644, %r1152;
subc.cc.u32 %r31645, %r31645, %r1156;
subc.cc.u32 %r31646, %r31646, %r1153;
subc.cc.u32 %r31647, %r31647, %r1157;
subc.cc.u32 %r31648, %r31648, %r1154;
subc.u32 %r31649, %r31649, %r1158;

	// end inline asm
$L__BB1_666:
	mov.u32 	%r31702, %r31629;
	mov.u32 	%r31700, %r31631;
	mov.u32 	%r31705, %r31626;
	mov.u32 	%r31698, %r31633;
	mov.u32 	%r31703, %r31628;
	mov.u32 	%r31701, %r31630;
	mov.u32 	%r31699, %r31632;
	mov.u32 	%r31704, %r31627;
	// begin inline asm
	sub.cc.u32 %r31705, %r31705, %r31642;
subc.cc.u32 %r31704, %r31704, %r31643;
subc.cc.u32 %r31703, %r31703, %r31644;
subc.cc.u32 %r31702, %r31702, %r31645;
subc.cc.u32 %r31701, %r31701, %r31646;
subc.cc.u32 %r31700, %r31700, %r31647;
subc.cc.u32 %r31699, %r31699, %r31648;
subc.u32 %r31698, %r31698, %r31649;

	// end inline asm
	setp.gt.u32 	%p445, %r31633, %r31649;
	@%p445 bra 	$L__BB1_681;
	setp.ge.u32 	%p446, %r31633, %r31649;
	@%p446 bra 	$L__BB1_668;
	bra.uni 	$L__BB1_680;
$L__BB1_668:
	setp.gt.u32 	%p447, %r31632, %r31648;
	@%p447 bra 	$L__BB1_681;
	setp.lt.u32 	%p448, %r31632, %r31648;
	@%p448 bra 	$L__BB1_680;
	setp.gt.u32 	%p449, %r31631, %r31647;
	@%p449 bra 	$L__BB1_681;
	setp.lt.u32 	%p450, %r31631, %r31647;
	@%p450 bra 	$L__BB1_680;
	setp.gt.u32 	%p451, %r31630, %r31646;
	@%p451 bra 	$L__BB1_681;
	setp.lt.u32 	%p452, %r31630, %r31646;
	@%p452 bra 	$L__BB1_680;
	setp.gt.u32 	%p453, %r31629, %r31645;
	@%p453 bra 	$L__BB1_681;
	setp.lt.u32 	%p454, %r31629, %r31645;
	@%p454 bra 	$L__BB1_680;
	setp.gt.u32 	%p455, %r31628, %r31644;
	@%p455 bra 	$L__BB1_681;
	setp.lt.u32 	%p456, %r31628, %r31644;
	@%p456 bra 	$L__BB1_680;
	setp.gt.u32 	%p457, %r31627, %r31643;
	@%p457 bra 	$L__BB1_681;
	setp.lt.u32 	%p458, %r31627, %r31643;
	setp.lt.u32 	%p459, %r31626, %r31642;
	or.pred  	%p460, %p458, %p459;
	@%p460 bra 	$L__BB1_680;
	bra.uni 	$L__BB1_681;
$L__BB1_680:
	// begin inline asm
	add.cc.u32 %r31705, %r31705, %r1119;
addc.cc.u32 %r31704, %r31704, %r1155;
addc.cc.u32 %r31703, %r31703, %r1152;
addc.cc.u32 %r31702, %r31702, %r1156;
addc.cc.u32 %r31701, %r31701, %r1153;
addc.cc.u32 %r31700, %r31700, %r1157;
addc.cc.u32 %r31699, %r31699, %r1154;
addc.u32 %r31698, %r31698, %r1158;

	// end inline asm
$L__BB1_681:
	// begin inline asm
	add.cc.u32 %r31658, %r31658, %r1415;
addc.cc.u32 %r31659, %r31659, %r1416;
addc.cc.u32 %r31660, %r31660, %r1417;
addc.cc.u32 %r31661, %r31661, %r1418;
addc.cc.u32 %r31662, %r31662, %r1419;
addc.cc.u32 %r31663, %r31663, %r1420;
addc.cc.u32 %r31664, %r31664, %r1421;
addc.u32 %r31665, %r31665, %r1422;

	// end inline asm
	setp.gt.u32 	%p461, %r31665, %r1158;
	@%p461 bra 	$L__BB1_695;
	setp.lt.u32 	%p462, %r31665, %r1158;
	@%p462 bra 	$L__BB1_696;
	setp.gt.u32 	%p463, %r31664, %r1154;
	@%p463 bra 	$L__BB1_695;
	setp.lt.u32 	%p464, %r31664, %r1154;
	@%p464 bra 	$L__BB1_696;
	setp.gt.u32 	%p465, %r31663, %r1157;
	@%p465 bra 	$L__BB1_695;
	setp.lt.u32 	%p466, %r31663, %r1157;
	@%p466 bra 	$L__BB1_696;
	setp.gt.u32 	%p467, %r31662, %r1153;
	@%p467 bra 	$L__BB1_695;
	setp.lt.u32 	%p468, %r31662, %r1153;
	@%p468 bra 	$L__BB1_696;
	setp.gt.u32 	%p469, %r31661, %r1156;
	@%p469 bra 	$L__BB1_695;
	setp.lt.u32 	%p470, %r31661, %r1156;
	@%p470 bra 	$L__BB1_696;
	setp.gt.u32 	%p471, %r31660, %r1152;
	@%p471 bra 	$L__BB1_695;
	setp.lt.u32 	%p472, %r31660, %r1152;
	@%p472 bra 	$L__BB1_696;
	setp.gt.u32 	%p473, %r31659, %r1155;
	@%p473 bra 	$L__BB1_695;
	setp.lt.u32 	%p474, %r31659, %r1155;
	setp.lt.u32 	%p475, %r31658, %r1119;
	or.pred  	%p476, %p474, %p475;
	@%p476 bra 	$L__BB1_696;
$L__BB1_695:
	// begin inline asm
	sub.cc.u32 %r31658, %r31658, %r1119;
subc.cc.u32 %r31659, %r31659, %r1155;
subc.cc.u32 %r31660, %r31660, %r1152;
subc.cc.u32 %r31661, %r31661, %r1156;
subc.cc.u32 %r31662, %r31662, %r1153;
subc.cc.u32 %r31663, %r31663, %r1157;
subc.cc.u32 %r31664, %r31664, %r1154;
subc.u32 %r31665, %r31665, %r1158;

	// end inline asm
$L__BB1_696:
	mov.b32 	%r20590, 0;
	// begin inline asm
	mad.lo.cc.u32 %r19414, %r31658, %r31659, %r20590;
	// end inline asm
	// begin inline asm
	madc.hi.cc.u32 %r19418, %r31658, %r31659, %r20590;
	// end inline asm
	// begin inline asm
	madc.lo.cc.u32 %r19422, %r31658, %r31661, %r20590;
	// end inline asm
	// begin inline asm
	madc.hi.cc.u32 %r19426, %r31658, %r31661, %r20590;
	// end inline asm
	// begin inline asm
	madc.lo.cc.u32 %r19430, %r31658, %r31663, %r20590;
	// end inline asm
	// begin inline asm
	madc.hi.cc.u32 %r19434, %r31658, %r31663, %r20590;
	// end inline asm
	// begin inline asm
	madc.lo.cc.u32 %r19438, %r31658, %r31665, %r20590;
	// end inline asm
	// begin inline asm
	madc.hi.cc.u32 %r19442, %r31658, %r31665, %r20590;
	// end inline asm
	// begin inline asm
	mad.lo.cc.u32 %r19446, %r31659, %r31658, %r19414;
	// end inline asm
	// begin inline asm
	madc.hi.cc.u32 %r19450, %r31659, %r31658, %r19418;
	// end inline asm
	// begin inline asm
	madc.lo.cc.u32 %r19454, %r31659, %r31660, %r19422;
	// end inline asm
	// begin inline asm
	madc.hi.cc.u32 %r19458, %r31659, %r31660, %r19426;
	// end inline asm
	// begin inline asm
	madc.lo.cc.u32 %r19462, %r31659, %r31662, %r19430;
	// end inline asm
	// begin inline asm
	madc.hi.cc.u32 %r19466, %r31659, %r31662, %r19434;
	// end inline asm
	// begin inline asm
	madc.lo.cc.u32 %r19470, %r31659, %r31664, %r19438;
	// end inline asm
	// begin inline asm
	madc.hi.cc.u32 %r19474, %r31659, %r31664, %r19442;
	// end inline asm
	// begin inline asm
	addc.cc.u32 %r19478, %r20590, %r20590;
	// end inline asm
	// begin inline asm
	mad.lo.cc.u32 %r19481, %r31660, %r31659, %r19454;
	// end inline asm
	// begin inline asm
	madc.hi.cc.u32 %r19485, %r31660, %r31659, %r19458;
	// end inline asm
	// begin inline asm
	madc.lo.cc.u32 %r19489, %r31660, %r31661, %r19462;
	// end inline asm
	// begin inline asm
	madc.hi.cc.u32 %r19493, %r31660, %r31661, %r19466;
	// end inline asm
	// begin inline asm
	madc.lo.cc.u32 %r19497, %r31660, %r31663, %r19470;
	// end inline asm
	// begin inline asm
	madc.hi.cc.u32 %r19501, %r31660, %r31663, %r19474;
	// end inline asm
	// begin inline asm
	madc.lo.cc.u32 %r19505, %r31660, %r31665, %r19478;
	// end inline asm
	// begin inline asm
	madc.hi.cc.u32 %r19509, %r31660, %r31665, %r20590;
	// end inline asm
	// begin inline asm
	mad.lo.cc.u32 %r19513, %r31661, %r31658, %r19481;
	// end inline asm
	// begin inline asm
	madc.hi.cc.u32 %r19517, %r31661, %r31658, %r19485;
	// end inline asm
	// begin inline asm
	madc.lo.cc.u32 %r19521, %r31661, %r31660, %r19489;
	// end inline asm
	// begin inline asm
	madc.hi.cc.u32 %r19525, %r31661, %r31660, %r19493;
	// end inline asm
	// begin inline asm
	madc.lo.cc.u32 %r19529, %r31661, %r31662, %r19497;
	// end inline asm
	// begin inline asm
	madc.hi.cc.u32 %r19533, %r31661, %r31662, %r19501;
	// end inline asm
	// begin inline asm
	madc.lo.cc.u32 %r19537, %r31661, %r31664, %r19505;
	// end inline asm
	// begin inline asm
	madc.hi.cc.u32 %r19541, %r31661, %r31664, %r19509;
	// end inline asm
	// begin inline asm
	addc.cc.u32 %r19545, %r20590, %r20590;
	// end inline asm
	// begin inline asm
	mad.lo.cc.u32 %r19548, %r31662, %r31659, %r19521;
	// end inline asm
	// begin inline asm
	madc.hi.cc.u32 %r19552, %r31662, %r31659, %r19525;
	// end inline asm
	// begin inline asm
	madc.lo.cc.u32 %r19556, %r31662, %r31661, %r19529;
	// end inline asm
	// begin inline asm
	madc.hi.cc.u32 %r19560, %r31662, %r31661, %r19533;
	// end inline asm
	// begin inline asm
	madc.lo.cc.u32 %r19564, %r31662, %r31663, %r19537;
	// end inline asm
	// begin inline asm
	madc.hi.cc.u32 %r19568, %r31662, %r31663, %r19541;
	// end inline asm
	// begin inline asm
	madc.lo.cc.u32 %r19572, %r31662, %r31665, %r19545;
	// end inline asm
	// begin inline asm
	madc.hi.cc.u32 %r19576, %r31662, %r31665, %r20590;
	// end inline asm
	// begin inline asm
	mad.lo.cc.u32 %r19580, %r31663, %r31658, %r19548;
	// end inline asm
	// begin inline asm
	madc.hi.cc.u32 %r19584, %r31663, %r31658, %r19552;
	// end inline asm
	// begin inline asm
	madc.lo.cc.u32 %r19588, %r31663, %r31660, %r19556;
	// end inline asm
	// begin inline asm
	madc.hi.cc.u32 %r19592, %r31663, %r31660, %r19560;
	// end inline asm
	// begin inline asm
	madc.lo.cc.u32 %r19596, %r31663, %r31662, %r19564;
	// end inline asm
	// begin inline asm
	madc.hi.cc.u32 %r19600, %r31663, %r31662, %r19568;
	// end inline asm
	// begin inline asm
	madc.lo.cc.u32 %r19604, %r31663, %r31664, %r19572;
	// end inline asm
	// begin inline asm
	madc.hi.cc.u32 %r19608, %r31663, %r31664, %r19576;
	// end inline asm
	// begin inline asm
	addc.cc.u32 %r19612, %r20590, %r20590;
	// end inline asm
	// begin inline asm
	mad.lo.cc.u32 %r19615, %r31664, %r31659, %r19588;
	// end inline asm
	// begin inline asm
	madc.hi.cc.u32 %r19619, %r31664, %r31659, %r19592;
	// end inline asm
	// begin inline asm
	madc.lo.cc.u32 %r19623, %r31664, %r31661, %r19596;
	// end inline asm
	// begin inline asm
	madc.hi.cc.u32 %r19627, %r31664, %r31661, %r19600;
	// end inline asm
	// begin inline asm
	madc.lo.cc.u32 %r19631, %r31664, %r31663, %r19604;
	// end inline asm
	// begin inline asm
	madc.hi.cc.u32 %r19635, %r31664, %r31663, %r19608;
	// end inline asm
	// begin inline asm
	madc.lo.cc.u32 %r19639, %r31664, %r31665, %r19612;
	// end inline asm
	// begin inline asm
	madc.hi.cc.u32 %r19643, %r31664, %r31665, %r20590;
	// end inline asm
	// begin inline asm
	mad.lo.cc.u32 %r19647, %r31665, %r31658, %r19615;
	// end inline asm
	// begin inline asm
	madc.hi.cc.u32 %r19651, %r31665, %r31658, %r19619;
	// end inline asm
	// begin inline asm
	madc.lo.cc.u32 %r19655, %r31665, %r31660, %r19623;
	// end inline asm
	// begin inline asm
	madc.hi.cc.u32 %r19659, %r31665, %r31660, %r19627;
	// end inline asm
	// begin inline asm
	madc.lo.cc.u32 %r19663, %r31665, %r31662, %r19631;
	// end inline asm
	// begin inline asm
	madc.hi.cc.u32 %r19667, %r31665, %r31662, %r19635;
	// end inline asm
	// begin inline asm
	madc.lo.cc.u32 %r19671, %r31665, %r31664, %r19639;
	// end inline asm
	// begin inline asm
	madc.hi.cc.u32 %r19675, %r31665, %r31664, %r19643;
	// end inline asm
	// begin inline asm
	addc.cc.u32 %r19679, %r20590, %r20590;
	// end inline asm
	// begin inline asm
	mad.lo.cc.u32 %r19682, %r31658, %r31658, %r20590;
	// end inline asm
	// begin inline asm
	madc.hi.cc.u32 %r19686, %r31658, %r31658, %r19446;
	// end inline asm
	// begin inline asm
	madc.lo.cc.u32 %r19690, %r31658, %r31660, %r19450;
	// end inline asm
	// begin inline asm
	madc.hi.cc.u32 %r19694, %r31658, %r31660, %r19513;
	// end inline asm
	// begin inline asm
	madc.lo.cc.u32 %r19698, %r31658, %r31662, %r19517;
	// end inline asm
	// begin inline asm
	madc.hi.cc.u32 %r19702, %r31658, %r31662, %r19580;
	// end inline asm
	// begin inline asm
	madc.lo.cc.u32 %r19706, %r31658, %r31664, %r19584;
	// end inline asm
	// begin inline asm
	madc.hi.cc.u32 %r19710, %r31658, %r31664, %r19647;
	// end inline asm
	// begin inline asm
	addc.cc.u32 %r19714, %r19651, %r20590;
	// end inline asm
	// begin inline asm
	addc.cc.u32 %r19717, %r19655, %r20590;
	// end inline asm
	// begin inline asm
	addc.cc.u32 %r19720, %r20590, %r20590;
	// end inline asm
	// begin inline asm
	mad.lo.cc.u32 %r19723, %r31659, %r31659, %r19690;
	// end inline asm
	// begin inline asm
	madc.hi.cc.u32 %r19727, %r31659, %r31659, %r19694;
	// end inline asm
	// begin inline asm
	madc.lo.cc.u32 %r19731, %r31659, %r31661, %r19698;
	// end inline asm
	// begin inline asm
	madc.hi.cc.u32 %r19735, %r31659, %r31661, %r19702;
	// end inline asm
	// begin inline asm
	madc.lo.cc.u32 %r19739, %r31659, %r31663, %r19706;
	// end inline asm
	// begin inline asm
	madc.hi.cc.u32 %r19743, %r31659, %r31663, %r19710;
	// end inline asm
	// begin inline asm
	madc.lo.cc.u32 %r19747, %r31659, %r31665, %r19714;
	// end inline asm
	// begin inline asm
	madc.hi.cc.u32 %r19751, %r31659, %r31665, %r19717;
	// end inline asm
	// begin inline asm
	addc.cc.u32 %r19755, %r19720, %r20590;
	// end inline asm
	// begin inline asm
	mad.lo.cc.u32 %r19758, %r31660, %r31658, %r19723;
	// end inline asm
	// begin inline asm
	madc.hi.cc.u32 %r19762, %r31660, %r31658, %r19727;
	// end inline asm
	// begin inline asm
	madc.lo.cc.u32 %r19766, %r31660, %r31660, %r19731;
	// end inline asm
	// begin inline asm
	madc.hi.cc.u32 %r19770, %r31660, %r31660, %r19735;
	// end inline asm
	// begin inline asm
	madc.lo.cc.u32 %r19774, %r31660, %r31662, %r19739;
	// end inline asm
	// begin inline asm
	madc.hi.cc.u32 %r19778, %r31660, %r31662, %r19743;
	// end inline asm
	// begin inline asm
	madc.lo.cc.u32 %r19782, %r31660, %r31664, %r19747;
	// end inline asm
	// begin inline asm
	madc.hi.cc.u32 %r19786, %r31660, %r31664, %r19751;
	// end inline asm
	// begin inline asm
	addc.cc.u32 %r19790, %r19659, %r19755;
	// end inline asm
	// begin inline asm
	addc.cc.u32 %r19793, %r19663, %r20590;
	// end inline asm
	// begin inline asm
	addc.cc.u32 %r19796, %r20590, %r20590;
	// end inline asm
	// begin inline asm
	mad.lo.cc.u32 %r19799, %r31661, %r31659, %r19766;
	// end inline asm
	// begin inline asm
	madc.hi.cc.u32 %r19803, %r31661, %r31659, %r19770;
	// end inline asm
	// begin inline asm
	madc.lo.cc.u32 %r19807, %r31661, %r31661, %r19774;
	// end inline asm
	// begin inline asm
	madc.hi.cc.u32 %r19811, %r31661, %r31661, %r19778;
	// end inline asm
	// begin inline asm
	madc.lo.cc.u32 %r19815, %r31661, %r31663, %r19782;
	// end inline asm
	// begin inline asm
	madc.hi.cc.u32 %r19819, %r31661, %r31663, %r19786;
	// end inline asm
	// begin inline asm
	madc.lo.cc.u32 %r19823, %r31661, %r31665, %r19790;
	// end inline asm
	// begin inline asm
	madc.hi.cc.u32 %r19827, %r31661, %r31665, %r19793;
	// end inline asm
	// begin inline asm
	addc.cc.u32 %r19831, %r19796, %r20590;
	// end inline asm
	// begin inline asm
	mad.lo.cc.u32 %r19834, %r31662, %r31658, %r19799;
	// end inline asm
	// begin inline asm
	madc.hi.cc.u32 %r19838, %r31662, %r31658, %r19803;
	// end inline asm
	// begin inline asm
	madc.lo.cc.u32 %r19842, %r31662, %r31660, %r19807;
	// end inline asm
	// begin inline asm
	madc.hi.cc.u32 %r19846, %r31662, %r31660, %r19811;
	// end inline asm
	// begin inline asm
	madc.lo.cc.u32 %r19850, %r31662, %r31662, %r19815;
	// end inline asm
	// begin inline asm
	madc.hi.cc.u32 %r19854, %r31662, %r31662, %r19819;
	// end inline asm
	// begin inline asm
	madc.lo.cc.u32 %r19858, %r31662, %r31664, %r19823;
	// end inline asm
	// begin inline asm
	madc.hi.cc.u32 %r19862, %r31662, %r31664, %r19827;
	// end inline asm
	// begin inline asm
	addc.cc.u32 %r19866, %r19667, %r19831;
	// end inline asm
	// begin inline asm
	addc.cc.u32 %r19869, %r19671, %r20590;
	// end inline asm
	// begin inline asm
	addc.cc.u32 %r19872, %r20590, %r20590;
	// end inline asm
	// begin inline asm
	mad.lo.cc.u32 %r19875, %r31663, %r31659, %r19842;
	// end inline asm
	// begin inline asm
	madc.hi.cc.u32 %r19879, %r31663, %r31659, %r19846;
	// end inline asm
	// begin inline asm
	madc.lo.cc.u32 %r19883, %r31663, %r31661, %r19850;
	// end inline asm
	// begin inline asm
	madc.hi.cc.u32 %r19887, %r31663, %r31661, %r19854;
	// end inline asm
	// begin inline asm
	madc.lo.cc.u32 %r19891, %r31663, %r31663, %r19858;
	// end inline asm
	// begin inline asm
	madc.hi.cc.u32 %r19895, %r31663, %r31663, %r19862;
	// end inline asm
	// begin inline asm
	madc.lo.cc.u32 %r19899, %r31663, %r31665, %r19866;
	// end inline asm
	// begin inline asm
	madc.hi.cc.u32 %r19903, %r31663, %r31665, %r19869;
	// end inline asm
	// begin inline asm
	addc.cc.u32 %r19907, %r19872, %r20590;
	// end inline asm
	// begin inline asm
	mad.lo.cc.u32 %r19910, %r31664, %r31658, %r19875;
	// end inline asm
	// begin inline asm
	madc.hi.cc.u32 %r19914, %r31664, %r31658, %r19879;
	// end inline asm
	// begin inline asm
	madc.lo.cc.u32 %r19918, %r31664, %r31660, %r19883;
	// end inline asm
	// begin inline asm
	madc.hi.cc.u32 %r19922, %r31664, %r31660, %r19887;
	// end inline asm
	// begin inline asm
	madc.lo.cc.u32 %r19926, %r31664, %r31662, %r19891;
	// end inline asm
	// begin inline asm
	madc.hi.cc.u32 %r19930, %r31664, %r31662, %r19895;
	// end inline asm
	// begin inline asm
	madc.lo.cc.u32 %r19934, %r31664, %r31664, %r19899;
	// end inline asm
	// begin inline asm
	madc.hi.cc.u32 %r19938, %r31664, %r31664, %r19903;
	// end inline asm
	// begin inline asm
	addc.cc.u32 %r19942, %r19675, %r19907;
	// end inline asm
	// begin inline asm
	addc.cc.u32 %r19945, %r19679, %r20590;
	// end inline asm
	// begin inline asm
	addc.cc.u32 %r19948, %r20590, %r20590;
	// end inline asm
	// begin inline asm
	mad.lo.cc.u32 %r19951, %r31665, %r31659, %r19918;
	// end inline asm
	// begin inline asm
	madc.hi.cc.u32 %r19955, %r31665, %r31659, %r19922;
	// end inline asm
	// begin inline asm
	madc.lo.cc.u32 %r19959, %r31665, %r31661, %r19926;
	// end inline asm
	// begin inline asm
	madc.hi.cc.u32 %r19963, %r31665, %r31661, %r19930;
	// end inline asm
	// begin inline asm
	madc.lo.cc.u32 %r19967, %r31665, %r31663, %r19934;
	// end inline asm
	// begin inline asm
	madc.hi.cc.u32 %r19971, %r31665, %r31663, %r19938;
	// end inline asm
	// begin inline asm
	madc.lo.cc.u32 %r19975, %r31665, %r31665, %r19942;
	// end inline asm
	// begin inline asm
	madc.hi.cc.u32 %r19979, %r31665, %r31665, %r19945;
	// end inline asm
	mov.b32 	%r20593, -1;
	// begin inline asm
	add.cc.u32 %r19983, %r20590, %r20593;
	// end inline asm
	// begin inline asm
	addc.cc.u32 %r19986, %r19682, %r20590;
	// end inline asm
	// begin inline asm
	addc.u32 %r19989, %r20590, %r20590;
	// end inline asm
	mul.lo.s32 	%r20056, %r19986, -460954743;
	// begin inline asm
	mad.lo.cc.u32 %r19992, %r20056, %r1119, %r19986;
	// end inline asm
	// begin inline asm
	madc.hi.cc.u32 %r19996, %r20056, %r1119, %r19686;
	// end inline asm
	ld.const.u32 	%r1256, [ag_types__impls__ark_ff__fields__models__fp__Fp_ark_ff__fields__models__fp__montgomery_backend__MontBackend_ark_bn254__fields__fq__FqConfig__4___4__P+8];
	// begin inline asm
	madc.lo.cc.u32 %r20000, %r20056, %r1256, %r19758;
	// end inline asm
	// begin inline asm
	madc.hi.cc.u32 %r20004, %r20056, %r1256, %r19762;
	// end inline asm
	ld.const.u32 	%r1257, [ag_types__impls__ark_ff__fields__models__fp__Fp_ark_ff__fields__models__fp__montgomery_backend__MontBackend_ark_bn254__fields__fq__FqConfig__4___4__P+16];
	// begin inline asm
	madc.lo.cc.u32 %r20008, %r20056, %r1257, %r19834;
	// end inline asm
	// begin inline asm
	madc.hi.cc.u32 %r20012, %r20056, %r1257, %r19838;
	// end inline asm
	ld.const.u32 	%r1258, [ag_types__impls__ark_ff__fields__models__fp__Fp_ark_ff__fields__models__fp__montgomery_backend__MontBackend_ark_bn254__fields__fq__FqConfig__4___4__P+24];
	// begin inline asm
	madc.lo.cc.u32 %r20016, %r20056, %r1258, %r19910;
	// end inline asm
	// begin inline asm
	madc.hi.cc.u32 %r20020, %r20056, %r1258, %r19914;
	// end inline asm
	// begin inline asm
	addc.cc.u32 %r20024, %r20590, %r20590;
	// end inline asm
	ld.const.u32 	%r1259, [ag_types__impls__ark_ff__fields__models__fp__Fp_ark_ff__fields__models__fp__montgomery_backend__MontBackend_ark_bn254__fields__fq__FqConfig__4___4__P+4];
	// begin inline asm
	mad.lo.cc.u32 %r20027, %r20056, %r1259, %r20590;
	// end inline asm
	// begin inline asm
	madc.hi.cc.u32 %r20031, %r20056, %r1259, %r20590;
	// end inline asm
	ld.const.u32 	%r1260, [ag_types__impls__ark_ff__fields__models__fp__Fp_ark_ff__fields__models__fp__montgomery_backend__MontBackend_ark_bn254__fields__fq__FqConfig__4___4__P+12];
	// begin inline asm
	madc.lo.cc.u32 %r20035, %r20056, %r1260, %r20590;
	// end inline asm
	// begin inline asm
	madc.hi.cc.u32 %r20039, %r20056, %r1260, %r20590;
	// end inline asm
	ld.const.u32 	%r1261, [ag_types__impls__ark_ff__fields__models__fp__Fp_ark_ff__fields__models__fp__montgomery_backend__MontBackend_ark_bn254__fields__fq__FqConfig__4___4__P+20];
	// begin inline asm
	madc.lo.cc.u32 %r20043, %r20056, %r1261, %r20590;
	// end inline asm
	// begin inline asm
	madc.hi.cc.u32 %r20047, %r20056, %r1261, %r20590;
	// end inline asm
	ld.const.u32 	%r1262, [ag_types__impls__ark_ff__fields__models__fp__Fp_ark_ff__fields__models__fp__montgomery_backend__MontBackend_ark_bn254__fields__fq__FqConfig__4___4__P+28];
	// begin inline asm
	madc.lo.cc.u32 %r20051, %r20056, %r1262, %r20590;
	// end inline asm
	// begin inline asm
	madc.hi.cc.u32 %r20055, %r20056, %r1262, %r20590;
	// end inline asm
	// begin inline asm
	add.cc.u32 %r20059, %r19989, %r20593;
	// end inline asm
	// begin inline asm
	addc.cc.u32 %r20062, %r20027, %r19996;
	// end inline asm
	// begin inline asm
	addc.u32 %r20065, %r20590, %r20590;
	// end inline asm
	mul.lo.s32 	%r20132, %r20062, -460954743;
	// begin inline asm
	mad.lo.cc.u32 %r20068, %r20132, %r1119, %r20062;
	// end inline asm
	// begin inline asm
	madc.hi.cc.u32 %r20072, %r20132, %r1119, %r20031;
	// end inline asm
	// begin inline asm
	madc.lo.cc.u32 %r20076, %r20132, %r1256, %r20035;
	// end inline asm
	// begin inline asm
	madc.hi.cc.u32 %r20080, %r20132, %r1256, %r20039;
	// end inline asm
	// begin inline asm
	madc.lo.cc.u32 %r20084, %r20132, %r1257, %r20043;
	// end inline asm
	// begin inline asm
	madc.hi.cc.u32 %r20088, %r20132, %r1257, %r20047;
	// end inline asm
	// begin inline asm
	madc.lo.cc.u32 %r20092, %r20132, %r1258, %r20051;
	// end inline asm
	// begin inline asm
	madc.hi.cc.u32 %r20096, %r20132, %r1258, %r20055;
	// end inline asm
	// begin inline asm
	addc.cc.u32 %r20100, %r20590, %r20590;
	// end inline asm
	// begin inline asm
	mad.lo.cc.u32 %r20103, %r20132, %r1259, %r20000;
	// end inline asm
	// begin inline asm
	madc.hi.cc.u32 %r20107, %r20132, %r1259, %r20004;
	// end inline asm
	// begin inline asm
	madc.lo.cc.u32 %r20111, %r20132, %r1260, %r20008;
	// end inline asm
	// begin inline asm
	madc.hi.cc.u32 %r20115, %r20132, %r1260, %r20012;
	// end inline asm
	// begin inline asm
	madc.lo.cc.u32 %r20119, %r20132, %r1261, %r20016;
	// end inline asm
	// begin inline asm
	madc.hi.cc.u32 %r20123, %r20132, %r1261, %r20020;
	// end inline asm
	// begin inline asm
	madc.lo.cc.u32 %r20127, %r20132, %r1262, %r20024;
	// end inline asm
	// begin inline asm
	madc.hi.cc.u32 %r20131, %r20132, %r1262, %r20590;
	// end inline asm
	// begin inline asm
	add.cc.u32 %r20135, %r20065, %r20593;
	// end inline asm
	// begin inline asm
	addc.cc.u32 %r20138, %r20103, %r20072;
	// end inline asm
	// begin inline asm
	addc.u32 %r20141, %r20590, %r20590;
	// end inline asm
	mul.lo.s32 	%r20208, %r20138, -460954743;
	// begin inline asm
	mad.lo.cc.u32 %r20144, %r20208, %r1119, %r20138;
	// end inline asm
	// begin inline asm
	madc.hi.cc.u32 %r20148, %r20208, %r1119, %r20107;
	// end inline asm
	// begin inline asm
	madc.lo.cc.u32 %r20152, %r20208, %r1256, %r20111;
	// end inline asm
	// begin inline asm
	madc.hi.cc.u32 %r20156, %r20208, %r1256, %r20115;
	// end inline asm
	// begin inline asm
	madc.lo.cc.u32 %r20160, %r20208, %r1257, %r20119;
	// end inline asm
	// begin inline asm
	madc.hi.cc.u32 %r20164, %r20208, %r1257, %r20123;
	// end inline asm
	// begin inline asm
	madc.lo.cc.u32 %r20168, %r20208, %r1258, %r20127;
	// end inline asm
	// begin inline asm
	madc.hi.cc.u32 %r20172, %r20208, %r1258, %r20131;
	// end inline asm
	// begin inline asm
	addc.cc.u32 %r20176, %r20590, %r20590;
	// end inline asm
	// begin inline asm
	mad.lo.cc.u32 %r20179, %r20208, %r1259, %r20076;
	// end inline asm
	// begin inline asm
	madc.hi.cc.u32 %r20183, %r20208, %r1259, %r20080;
	// end inline asm
	// begin inline asm
	madc.lo.cc.u32 %r20187, %r20208, %r1260, %r20084;
	// end inline asm
	// begin inline asm
	madc.hi.cc.u32 %r20191, %r20208, %r1260, %r20088;
	// end inline asm
	// begin inline asm
	madc.lo.cc.u32 %r20195, %r20208, %r1261, %r20092;
	// end inline asm
	// begin inline asm
	madc.hi.cc.u32 %r20199, %r20208, %r1261, %r20096;
	// end inline asm
	// begin inline asm
	madc.lo.cc.u32 %r20203, %r20208, %r1262, %r20100;
	// end inline asm
	// begin inline asm
	madc.hi.cc.u32 %r20207, %r20208, %r1262, %r20590;
	// end inline asm
	// begin inline asm
	add.cc.u32 %r20211, %r20141, %r20593;
	// end inline asm
	// begin inline asm
	addc.cc.u32 %r20214, %r20179, %r20148;
	// end inline asm
	// begin inline asm
	addc.u32 %r20217, %r20590, %r20590;
	// end inline asm
	mul.lo.s32 	%r20284, %r20214, -460954743;
	// begin inline asm
	mad.lo.cc.u32 %r20220, %r20284, %r1119, %r20214;
	// end inline asm
	// begin inline asm
	madc.hi.cc.u32 %r20224, %r20284, %r1119, %r20183;
	// end inline asm
	// begin inline asm
	madc.lo.cc.u32 %r20228, %r20284, %r1256, %r20187;
	// end inline asm
	// begin inline asm
	madc.hi.cc.u32 %r20232, %r20284, %r1256, %r20191;
	// end inline asm
	// begin inline asm
	madc.lo.cc.u32 %r20236, %r20284, %r1257, %r20195;
	// end inline asm
	// begin inline asm
	madc.hi.cc.u32 %r20240, %r20284, %r1257, %r20199;
	// end inline asm
	// begin inline asm
	madc.lo.cc.u32 %r20244, %r20284, %r1258, %r20203;
	// end inline asm
	// begin inline asm
	madc.hi.cc.u32 %r20248, %r20284, %r1258, %r20207;
	// end inline asm
	// begin inline asm
	addc.cc.u32 %r20252, %r20590, %r20590;
	// end inline asm
	// begin inline asm
	mad.lo.cc.u32 %r20255, %r20284, %r1259, %r20152;
	// end inline asm
	// begin inline asm
	madc.hi.cc.u32 %r20259, %r20284, %r1259, %r20156;
	// end inline asm
	// begin inline asm
	madc.lo.cc.u32 %r20263, %r20284, %r1260, %r20160;
	// end inline asm
	// begin inline asm
	madc.hi.cc.u32 %r20267, %r20284, %r1260, %r20164;
	// end inline asm
	// begin inline asm
	madc.lo.cc.u32 %r20271, %r20284, %r1261, %r20168;
	// end inline asm
	// begin inline asm
	madc.hi.cc.u32 %r20275, %r20284, %r1261, %r20172;
	// end inline asm
	// begin inline asm
	madc.lo.cc.u32 %r20279, %r20284, %r1262, %r20176;
	// end inline asm
	// begin inline asm
	madc.hi.cc.u32 %r20283, %r20284, %r1262, %r20590;
	// end inline asm
	// begin inline asm
	add.cc.u32 %r20287, %r20217, %r20593;
	// end inline asm
	// begin inline asm
	addc.cc.u32 %r20290, %r20255, %r20224;
	// end inline asm
	// begin inline asm
	addc.u32 %r20293, %r20590, %r20590;
	// end inline asm
	mul.lo.s32 	%r20360, %r20290, -460954743;
	// begin inline asm
	mad.lo.cc.u32 %r20296, %r20360, %r1119, %r20290;
	// end inline asm
	// begin inline asm
	madc.hi.cc.u32 %r20300, %r20360, %r1119, %r20259;
	// end inline asm
	// begin inline asm
	madc.lo.cc.u32 %r20304, %r20360, %r1256, %r20263;
	// end inline asm
	// begin inline asm
	madc.hi.cc.u32 %r20308, %r20360, %r1256, %r20267;
	// end inline asm
	// begin inline asm
	madc.lo.cc.u32 %r20312, %r20360, %r1257, %r20271;
	// end inline asm
	// begin inline asm
	madc.hi.cc.u32 %r20316, %r20360, %r1257, %r20275;
	// end inline asm
	// begin inline asm
	madc.lo.cc.u32 %r20320, %r20360, %r1258, %r20279;
	// end inline asm
	// begin inline asm
	madc.hi.cc.u32 %r20324, %r20360, %r1258, %r20283;
	// end inline asm
	// begin inline asm
	addc.cc.u32 %r20328, %r20590, %r20590;
	// end inline asm
	// begin inline asm
	mad.lo.cc.u32 %r20331, %r20360, %r1259, %r20228;
	// end inline asm
	// begin inline asm
	madc.hi.cc.u32 %r20335, %r20360, %r1259, %r20232;
	// end inline asm
	// begin inline asm
	madc.lo.cc.u32 %r20339, %r20360, %r1260, %r20236;
	// end inline asm
	// begin inline asm
	madc.hi.cc.u32 %r20343, %r20360, %r1260, %r20240;
	// end inline asm
	// begin inline asm
	madc.lo.cc.u32 %r20347, %r20360, %r1261, %r20244;
	// end inline asm
	// begin inline asm
	madc.hi.cc.u32 %r20351, %r20360, %r1261, %r20248;
	// end inline asm
	// begin inline asm
	madc.lo.cc.u32 %r20355, %r20360, %r1262, %r20252;
	// end inline asm
	// begin inline asm
	madc.hi.cc.u32 %r20359, %r20360, %r1262, %r20590;
	// end inline asm
	// begin inline asm
	add.cc.u32 %r20363, %r20293, %r20593;
	// end inline asm
	// begin inline asm
	addc.cc.u32 %r20366, %r20331, %r20300;
	// end inline asm
	// begin inline asm
	addc.u32 %r20369, %r20590, %r20590;
	// end inline asm
	mul.lo.s32 	%r20436, %r20366, -460954743;
	// begin inline asm
	mad.lo.cc.u32 %r20372, %r20436, %r1119, %r20366;
	// end inline asm
	// begin inline asm
	madc.hi.cc.u32 %r20376, %r20436, %r1119, %r20335;
	// end inline asm
	// begin inline asm
	madc.lo.cc.u32 %r20380, %r20436, %r1256, %r20339;
	// end inline asm
	// begin inline asm
	madc.hi.cc.u32 %r20384, %r20436, %r1256, %r20343;
	// end inline asm
	// begin inline asm
	madc.lo.cc.u32 %r20388, %r20436, %r1257, %r20347;
	// end inline asm
	// begin inline asm
	madc.hi.cc.u32 %r20392, %r20436, %r1257, %r20351;
	// end inline asm
	// begin inline asm
	madc.lo.cc.u32 %r20396, %r20436, %r1258, %r20355;
	// end inline asm
	// begin inline asm
	madc.hi.cc.u32 %r20400, %r20436, %r1258, %r20359;
	// end inline asm
	// begin inline asm
	addc.cc.u32 %r20404, %r20590, %r20590;
	// end inline asm
	// begin inline asm
	mad.lo.cc.u32 %r20407, %r20436, %r1259, %r20304;
	// end inline asm
	// begin inline asm
	madc.hi.cc.u32 %r20411, %r20436, %r1259, %r20308;
	// end inline asm
	// begin inline asm
	madc.lo.cc.u32 %r20415, %r20436, %r1260, %r20312;
	// end inline asm
	// begin inline asm
	madc.hi.cc.u32 %r20419, %r20436, %r1260, %r20316;
	// end inline asm
	// begin inline asm
	madc.lo.cc.u32 %r20423, %r20436, %r1261, %r20320;
	// end inline asm
	// begin inline asm
	madc.hi.cc.u32 %r20427, %r20436, %r1261, %r20324;
	// end inline asm
	// begin inline asm
	madc.lo.cc.u32 %r20431, %r20436, %r1262, %r20328;
	// end inline asm
	// begin inline asm
	madc.hi.cc.u32 %r20435, %r20436, %r1262, %r20590;
	// end inline asm
	// begin inline asm
	add.cc.u32 %r20439, %r20369, %r20593;
	// end inline asm
	// begin inline asm
	addc.cc.u32 %r20442, %r20407, %r20376;
	// end inline asm
	// begin inline asm
	addc.u32 %r20445, %r20590, %r20590;
	// end inline asm
	mul.lo.s32 	%r20512, %r20442, -460954743;
	// begin inline asm
	mad.lo.cc.u32 %r20448, %r20512, %r1119, %r20442;
	// end inline asm
	// begin inline asm
	madc.hi.cc.u32 %r20452, %r20512, %r1119, %r20411;
	// end inline asm
	// begin inline asm
	madc.lo.cc.u32 %r20456, %r20512, %r1256, %r20415;
	// end inline asm
	// begin inline asm
	madc.hi.cc.u32 %r20460, %r20512, %r1256, %r20419;
	// end inline asm
	// begin inline asm
	madc.lo.cc.u32 %r20464, %r20512, %r1257, %r20423;
	// end inline asm
	// begin inline asm
	madc.hi.cc.u32 %r20468, %r20512, %r1257, %r20427;
	// end inline asm
	// begin inline asm
	madc.lo.cc.u32 %r20472, %r20512, %r1258, %r20431;
	// end inline asm
	// begin inline asm
	madc.hi.cc.u32 %r20476, %r20512, %r1258, %r20435;
	// end inline asm
	// begin inline asm
	addc.cc.u32 %r20480, %r20590, %r20590;
	// end inline asm
	// begin inline asm
	mad.lo.cc.u32 %r20483, %r20512, %r1259, %r20380;
	// end inline asm
	// begin inline asm
	madc.hi.cc.u32 %r20487, %r20512, %r1259, %r20384;
	// end inline asm
	// begin inline asm
	madc.lo.cc.u32 %r20491, %r20512, %r1260, %r20388;
	// end inline asm
	// begin inline asm
	madc.hi.cc.u32 %r20495, %r20512, %r1260, %r20392;
	// end inline asm
	// begin inline asm
	madc.lo.cc.u32 %r20499, %r20512, %r1261, %r20396;
	// end inline asm
	// begin inline asm
	madc.hi.cc.u32 %r20503, %r20512, %r1261, %r20400;
	// end inline asm
	// begin inline asm
	madc.lo.cc.u32 %r20507, %r20512, %r1262, %r20404;
	// end inline asm
	// begin inline asm
	madc.hi.cc.u32 %r20511, %r20512, %r1262, %r20590;
	// end inline asm
	// begin inline asm
	add.cc.u32 %r20515, %r20445, %r20593;
	// end inline asm
	// begin inline asm
	addc.cc.u32 %r20518, %r20483, %r20452;
	// end inline asm
	// begin inline asm
	addc.u32 %r20521, %r20590, %r20590;
	// end inline asm
	mul.lo.s32 	%r20588, %r20518, -460954743;
	// begin inline asm
	mad.lo.cc.u32 %r20524, %r20588, %r1119, %r20518;
	// end inline asm
	// begin inline asm
	madc.hi.cc.u32 %r20528, %r20588, %r1119, %r20487;
	// end inline asm
	// begin inline asm
	madc.lo.cc.u32 %r20532, %r20588, %r1256, %r20491;
	// end inline asm
	// begin inline asm
	madc.hi.cc.u32 %r20536, %r20588, %r1256, %r20495;
	// end inline asm
	// begin inline asm
	madc.lo.cc.u32 %r20540, %r20588, %r1257, %r20499;
	// end inline asm
	// begin inline asm
	madc.hi.cc.u32 %r20544, %r20588, %r1257, %r20503;
	// end inline asm
	// begin inline asm
	madc.lo.cc.u32 %r20548, %r20588, %r1258, %r20507;
	// end inline asm
	// begin inline asm
	madc.hi.cc.u32 %r20552, %r20588, %r1258, %r20511;
	// end inline asm
	// begin inline asm
	addc.cc.u32 %r20556, %r20590, %r20590;
	// end inline asm
	// begin inline asm
	mad.lo.cc.u32 %r20559, %r20588, %r1259, %r20456;
	// end inline asm
	// begin inline asm
	madc.hi.cc.u32 %r20563, %r20588, %r1259, %r20460;
	// end inline asm
	// begin inline asm
	madc.lo.cc.u32 %r20567, %r20588, %r1260, %r20464;
	// end inline asm
	// begin inline asm
	madc.hi.cc.u32 %r20571, %r20588, %r1260, %r20468;
	// end inline asm
	// begin inline asm
	madc.lo.cc.u32 %r20575, %r20588, %r1261, %r20472;
	// end inline asm
	// begin inline asm
	madc.hi.cc.u32 %r20579, %r20588, %r1261, %r20476;
	// end inline asm
	// begin inline asm
	madc.lo.cc.u32 %r20583, %r20588, %r1262, %r20480;
	// end inline asm
	// begin inline asm
	madc.hi.cc.u32 %r20587, %r20588, %r1262, %r20590;
	// end inline asm
	// begin inline asm
	add.cc.u32 %r20591, %r20521, %r20593;
	// end inline asm
	// begin inline asm
	addc.cc.u32 %r20594, %r20559, %r20528;
	// end inline asm
	// begin inline asm
	addc.cc.u32 %r20597, %r20563, %r20532;
	// end inline asm
	// begin inline asm
	addc.cc.u32 %r20600, %r20567, %r20536;
	// end inline asm
	// begin inline asm
	addc.cc.u32 %r20603, %r20571, %r20540;
	// end inline asm
	// begin inline asm
	addc.cc.u32 %r20606, %r20575, %r20544;
	// end inline asm
	// begin inline asm
	addc.cc.u32 %r20609, %r20579, %r20548;
	// end inline asm
	// begin inline asm
	addc.cc.u32 %r20612, %r20583, %r20552;
	// end inline asm
	// begin inline asm
	addc.cc.u32 %r20615, %r20587, %r20556;
	// end inline asm
	// begin inline asm
	add.cc.u32 %r31666, %r19951, %r20594;
	// end inline asm
	// begin inline asm
	addc.cc.u32 %r31667, %r19955, %r20597;
	// end inline asm
	// begin inline asm
	addc.cc.u32 %r31668, %r19959, %r20600;
	// end inline asm
	// begin inline asm
	addc.cc.u32 %r31669, %r19963, %r20603;
	// end inline asm
	// begin inline asm
	addc.cc.u32 %r31670, %r19967, %r20606;
	// end inline asm
	// begin inline asm
	addc.cc.u32 %r31671, %r19971, %r20609;
	// end inline asm
	// begin inline asm
	addc.cc.u32 %r31672, %r19975, %r20612;
	// end inline asm
	// begin inline asm
	addc.u32 %r31673, %r19979, %r20615;
	// end inline asm
	setp.gt.u32 	%p477, %r31673, %r1262;
	@%p477 bra 	$L__BB1_710;
	setp.lt.u32 	%p478, %r31673, %r1262;
	@%p478 bra 	$L__BB1_711;
	setp.gt.u32 	%p479, %r31672, %r1258;
	@%p479 bra 	$L__BB1_710;
	setp.lt.u32 	%p480, %r31672, %r1258;
	@%p480 bra 	$L__BB1_711;
	setp.gt.u32 	%p481, %r31671, %r1261;
	@%p481 bra 	$L__BB1_710;
	setp.lt.u32 	%p482, %r31671, %r1261;
	@%p482 bra 	$L__BB1_711;
	setp.gt.u32 	%p483, %r31670, %r1257;
	@%p483 bra 	$L__BB1_710;
	setp.lt.u32 	%p484, %r31670, %r1257;
	@%p484 bra 	$L__BB1_711;
	setp.gt.u32 	%p485, %r31669, %r1260;
	@%p485 bra 	$L__BB1_710;
	setp.lt.u32 	%p486, %r31669, %r1260;
	@%p486 bra 	$L__BB1_711;
	setp.gt.u32 	%p487, %r31668, %r1256;
	@%p487 bra 	$L__BB1_710;
	setp.lt.u32 	%p488, %r31668, %r1256;
	@%p488 bra 	$L__BB1_711;
	setp.gt.u32 	%p489, %r31667, %r1259;
	@%p489 bra 	$L__BB1_710;
	setp.lt.u32 	%p490, %r31667, %r1259;
	setp.lt.u32 	%p491, %r31666, %r1119;
	or.pred  	%p492, %p490, %p491;
	@%p492 bra 	$L__BB1_711;
$L__BB1_710:
	// begin inline asm
	sub.cc.u32 %r31666, %r31666, %r1119;
subc.cc.u32 %r31667, %r31667, %r1259;
subc.cc.u32 %r31668, %r31668, %r1256;
subc.cc.u32 %r31669, %r31669, %r1260;
subc.cc.u32 %r31670, %r31670, %r1257;
subc.cc.u32 %r31671, %r31671, %r1261;
subc.cc.u32 %r31672, %r31672, %r1258;
subc.u32 %r31673, %r31673, %r1262;

	// end inline asm
$L__BB1_711:
	mov.u32 	%r31679, %r31671;
	mov.u32 	%r31674, %r31666;
	mov.u32 	%r31681, %r31673;
	mov.u32 	%r31676, %r31668;
	mov.u32 	%r31678, %r31670;
	mov.u32 	%r31680, %r31672;
	mov.u32 	%r31675, %r31667;
	mov.u32 	%r31677, %r31669;
	// begin inline asm
	sub.cc.u32 %r31674, %r31674, %r31313;
subc.cc.u32 %r31675, %r31675, %r31312;
subc.cc.u32 %r31676, %r31676, %r31311;
subc.cc.u32 %r31677, %r31677, %r31310;
subc.cc.u32 %r31678, %r31678, %r31309;
subc.cc.u32 %r31679, %r31679, %r31308;
subc.cc.u32 %r31680, %r31680, %r31307;
subc.u32 %r31681, %r31681, %r31306;

	// end inline asm
	setp.gt.u32 	%p493, %r31673, %r31306;
	@%p493 bra 	$L__BB1_726;
	setp.ge.u32 	%p494, %r31673, %r31306;
	@%p494 bra 	$L__BB1_713;
	bra.uni 	$L__BB1_725;
$L__BB1_713:
	setp.gt.u32 	%p495, %r31672, %r31307;
	@%p495 bra 	$L__BB1_726;
	setp.lt.u32 	%p496, %r31672, %r31307;
	@%p496 bra 	$L__BB1_725;
	setp.gt.u32 	%p497, %r31671, %r31308;
	@%p497 bra 	$L__BB1_726;
	setp.lt.u32 	%p498, %r31671, %r31308;
	@%p498 bra 	$L__BB1_725;
	setp.gt.u32 	%p499, %r31670, %r31309;
	@%p499 bra 	$L__BB1_726;
	setp.lt.u32 	%p500, %r31670, %r31309;
	@%p500 bra 	$L__BB1_725;
	setp.gt.u32 	%p501, %r31669, %r31310;
	@%p501 bra 	$L__BB1_726;
	setp.lt.u32 	%p502, %r31669, %r31310;
	@%p502 bra 	$L__BB1_725;
	setp.gt.u32 	%p503, %r31668, %r31311;
	@%p503 bra 	$L__BB1_726;
	setp.lt.u32 	%p504, %r31668, %r31311;
	@%p504 bra 	$L__BB1_725;
	setp.gt.u32 	%p505, %r31667, %r31312;
	@%p505 bra 	$L__BB1_726;
	setp.lt.u32 	%p506, %r31667, %r31312;
	setp.lt.u32 	%p507, %r31666, %r31313;
	or.pred  	%p508, %p506, %p507;
	@%p508 bra 	$L__BB1_725;
	bra.uni 	$L__BB1_726;
$L__BB1_725:
	// begin inline asm
	add.cc.u32 %r31674, %r31674, %r1119;
addc.cc.u32 %r31675, %r31675, %r1259;
addc.cc.u32 %r31676, %r31676, %r1256;
addc.cc.u32 %r31677, %r31677, %r1260;
addc.cc.u32 %r31678, %r31678, %r1257;
addc.cc.u32 %r31679, %r31679, %r1261;
addc.cc.u32 %r31680, %r31680, %r1258;
addc.u32 %r31681, %r31681, %r1262;

	// end inline asm
$L__BB1_726:
	mov.u32 	%r31682, %r31674;
	mov.u32 	%r31689, %r31681;
	mov.u32 	%r31684, %r31676;
	mov.u32 	%r31686, %r31678;
	mov.u32 	%r31688, %r31680;
	mov.u32 	%r31683, %r31675;
	mov.u32 	%r31685, %r31677;
	mov.u32 	%r31687, %r31679;
	// begin inline asm
	sub.cc.u32 %r31682, %r31682, %r31321;
subc.cc.u32 %r31683, %r31683, %r31320;
subc.cc.u32 %r31684, %r31684, %r31319;
subc.cc.u32 %r31685, %r31685, %r31318;
subc.cc.u32 %r31686, %r31686, %r31317;
subc.cc.u32 %r31687, %r31687, %r31316;
subc.cc.u32 %r31688, %r31688, %r31315;
subc.u32 %r31689, %r31689, %r31314;

	// end inline asm
	setp.gt.u32 	%p509, %r31681, %r31314;
	@%p509 bra 	$L__BB1_741;
	setp.ge.u32 	%p510, %r31681, %r31314;
	@%p510 bra 	$L__BB1_728;
	bra.uni 	$L__BB1_740;
$L__BB1_728:
	setp.gt.u32 	%p511, %r31680, %r31315;
	@%p511 bra 	$L__BB1_741;
	setp.lt.u32 	%p512, %r31680, %r31315;
	@%p512 bra 	$L__BB1_740;
	setp.gt.u32 	%p513, %r31679, %r31316;
	@%p513 bra 	$L__BB1_741;
	setp.lt.u32 	%p514, %r31679, %r31316;
	@%p514 bra 	$L__BB1_740;
	setp.gt.u32 	%p515, %r31678, %r31317;
	@%p515 bra 	$L__BB1_741;
	setp.lt.u32 	%p516, %r31678, %r31317;
	@%p516 bra 	$L__BB1_740;
	setp.gt.u32 	%p517, %r31677, %r31318;
	@%p517 bra 	$L__BB1_741;
	setp.lt.u32 	%p518, %r31677, %r31318;
	@%p518 bra 	$L__BB1_740;
	setp.gt.u32 	%p519, %r31676, %r31319;
	@%p519 bra 	$L__BB1_741;
	setp.lt.u32 	%p520, %r31676, %r31319;
	@%p520 bra 	$L__BB1_740;
	setp.gt.u32 	%p521, %r31675, %r31320;
	@%p521 bra 	$L__BB1_741;
	setp.lt.u32 	%p522, %r31675, %r31320;
	setp.lt.u32 	%p523, %r31674, %r31321;
	or.pred  	%p524, %p522, %p523;
	@%p524 bra 	$L__BB1_740;
	bra.uni 	$L__BB1_741;
$L__BB1_740:
	// begin inline asm
	add.cc.u32 %r31682, %r31682, %r1119;
addc.cc.u32 %r31683, %r31683, %r1259;
addc.cc.u32 %r31684, %r31684, %r1256;
addc.cc.u32 %r31685, %r31685, %r1260;
addc.cc.u32 %r31686, %r31686, %r1257;
addc.cc.u32 %r31687, %r31687, %r1261;
addc.cc.u32 %r31688, %r31688, %r1258;
addc.u32 %r31689, %r31689, %r1262;

	// end inline asm
$L__BB1_741:
	mov.b32 	%r21938, 0;
	// begin inline asm
	mad.lo.cc.u32 %r20762, %r31682, %r31531, %r21938;
	// end inline asm
	// begin inline asm
	madc.hi.cc.u32 %r20766, %r31682, %r31531, %r21938;
	// end inline asm
	// begin inline asm
	madc.lo.cc.u32 %r20770, %r31682, %r31533, %r21938;
	// end inline asm
	// begin inline asm
	madc.hi.cc.u32 %r20774, %r31682, %r31533, %r21938;
	// end inline asm
	// begin inline asm
	madc.lo.cc.u32 %r20778, %r31682, %r31535, %r21938;
	// end inline asm
	// begin inline asm
	madc.hi.cc.u32 %r20782, %r31682, %r31535, %r21938;
	// end inline asm
	// begin inline asm
	madc.lo.cc.u32 %r20786, %r31682, %r31537, %r21938;
	// end inline asm
	// begin inline asm
	madc.hi.cc.u32 %r20790, %r31682, %r31537, %r21938;
	// end inline asm
	// begin inline asm
	mad.lo.cc.u32 %r20794, %r31683, %r31530, %r20762;
	// end inline asm
	// begin inline asm
	madc.hi.cc.u32 %r20798, %r31683, %r31530, %r20766;
	// end inline asm
	// begin inline asm
	madc.lo.cc.u32 %r20802, %r31683, %r31532, %r20770;
	// end inline asm
	// begin inline asm
	madc.hi.cc.u32 %r20806, %r31683, %r31532, %r20774;
	// end inline asm
	// begin inline asm
	madc.lo.cc.u32 %r20810, %r31683, %r31534, %r20778;
	// end inline asm
	// begin inline asm
	madc.hi.cc.u32 %r20814, %r31683, %r31534, %r20782;
	// end inline asm
	// begin inline asm
	madc.lo.cc.u32 %r20818, %r31683, %r31536, %r20786;
	// end inline asm
	// begin inline asm
	madc.hi.cc.u32 %r20822, %r31683, %r31536, %r20790;
	// end inline asm
	// begin inline asm
	addc.cc.u32 %r20826, %r21938, %r21938;
	// end inline asm
	// begin inline asm
	mad.lo.cc.u32 %r20829, %r31684, %r31531, %r20802;
	// end inline asm
	// begin inline asm
	madc.hi.cc.u32 %r20833, %r31684, %r31531, %r20806;
	// end inline asm
	// begin inline asm
	madc.lo.cc.u32 %r20837, %r31684, %r31533, %r20810;
	// end inline asm
	// begin inline asm
	madc.hi.cc.u32 %r20841, %r31684, %r31533, %r20814;
	// end inline asm
	// begin inline asm
	madc.lo.cc.u32 %r20845, %r31684, %r31535, %r20818;
	// end inline asm
	// begin inline asm
	madc.hi.cc.u32 %r20849, %r31684, %r31535, %r20822;
	// end inline asm
	// begin inline asm
	madc.lo.cc.u32 %r20853, %r31684, %r31537, %r20826;
	// end inline asm
	// begin inline asm
	madc.hi.cc.u32 %r20857, %r31684, %r31537, %r21938;
	// end inline asm
	// begin inline asm
	mad.lo.cc.u32 %r20861, %r31685, %r31530, %r20829;
	// end inline asm
	// begin inline asm
	madc.hi.cc.u32 %r20865, %r31685, %r31530, %r20833;
	// end inline asm
	// begin inline asm
	madc.lo.cc.u32 %r20869, %r31685, %r31532, %r20837;
	// end inline asm
	// begin inline asm
	madc.hi.cc.u32 %r20873, %r31685, %r31532, %r20841;
	// end inline asm
	// begin inline asm
	madc.lo.cc.u32 %r20877, %r31685, %r31534, %r20845;
	// end inline asm
	// begin inline asm
	madc.hi.cc.u32 %r20881, %r31685, %r31534, %r20849;
	// end inline asm
	// begin inline asm
	madc.lo.cc.u32 %r20885, %r31685, %r31536, %r20853;
	// end inline asm
	// begin inline asm
	madc.hi.cc.u32 %r20889, %r31685, %r31536, %r20857;
	// end inline asm
	// begin inline asm
	addc.cc.u32 %r20893, %r21938, %r21938;
	// end inline asm
	// begin inline asm
	mad.lo.cc.u32 %r20896, %r31686, %r31531, %r20869;
	// end inline asm
	// begin inline asm
	madc.hi.cc.u32 %r20900, %r31686, %r31531, %r20873;
	// end inline asm
	// begin inline asm
	madc.lo.cc.u32 %r20904, %r31686, %r31533, %r20877;
	// end inline asm
	// begin inline asm
	madc.hi.cc.u32 %r20908, %r31686, %r31533, %r20881;
	// end inline asm
	// begin inline asm
	madc.lo.cc.u32 %r20912, %r31686, %r31535, %r20885;
	// end inline asm
	// begin inline asm
	madc.hi.cc.u32 %r20916, %r31686, %r31535, %r20889;
	// end inline asm
	// begin inline asm
	madc.lo.cc.u32 %r20920, %r31686, %r31537, %r20893;
	// end inline asm
	// begin inline asm
	madc.hi.cc.u32 %r20924, %r31686, %r31537, %r21938;
	// end inline asm
	// begin inline asm
	mad.lo.cc.u32 %r20928, %r31687, %r31530, %r20896;
	// end inline asm
	// begin inline asm
	madc.hi.cc.u32 %r20932, %r31687, %r31530, %r20900;
	// end inline asm
	// begin inline asm
	madc.lo.cc.u32 %r20936, %r31687, %r31532, %r20904;
	// end inline asm
	// begin inline asm
	madc.hi.cc.u32 %r20940, %r31687, %r31532, %r20908;
	// end inline asm
	// begin inline asm
	madc.lo.cc.u32 %r20944, %r31687, %r31534, %r20912;
	// end inline asm
	// begin inline asm
	madc.hi.cc.u32 %r20948, %r31687, %r31534, %r20916;
	// end inline asm
	// begin inline asm
	madc.lo.cc.u32 %r20952, %r31687, %r31536, %r20920;
	// end inline asm
	// begin inline asm
	madc.hi.cc.u32 %r20956, %r31687, %r31536, %r20924;
	// end inline asm
	// begin inline asm
	addc.cc.u32 %r20960, %r21938, %r21938;
	// end inline asm
	// begin inline asm
	mad.lo.cc.u32 %r20963, %r31688, %r31531, %r20936;
	// end inline asm
	// begin inline asm
	madc.hi.cc.u32 %r20967, %r31688, %r31531, %r20940;
	// end inline asm
	// begin inline asm
	madc.lo.cc.u32 %r20971, %r31688, %r31533, %r20944;
	// end inline asm
	// begin inline asm
	madc.hi.cc.u32 %r20975, %r31688, %r31533, %r20948;
	// end inline asm
	// begin inline asm
	madc.lo.cc.u32 %r20979, %r31688, %r31535, %r20952;
	// end inline asm
	// begin inline asm
	madc.hi.cc.u32 %r20983, %r31688, %r31535, %r20956;
	// end inline asm
	// begin inline asm
	madc.lo.cc.u32 %r20987, %r31688, %r31537, %r20960;
	// end inline asm
	// begin inline asm
	madc.hi.cc.u32 %r20991, %r31688, %r31537, %r21938;
	// end inline asm
	// begin inline asm
	mad.lo.cc.u32 %r20995, %r31689, %r31530, %r20963;
	// end inline asm
	// begin inline asm
	madc.hi.cc.u32 %r20999, %r31689, %r31530, %r20967;
	// end inline asm
	// begin inline asm
	madc.lo.cc.u32 %r21003, %r31689, %r31532, %r20971;
	// end inline asm
	// begin inline asm
	madc.hi.cc.u32 %r21007, %r31689, %r31532, %r20975;
	// end inline asm
	// begin inline asm
	madc.lo.cc.u32 %r21011, %r31689, %r31534, %r20979;
	// end inline asm
	// begin inline asm
	madc.hi.cc.u32 %r21015, %r31689, %r31534, %r20983;
	// end inline asm
	// begin inline asm
	madc.lo.cc.u32 %r21019, %r31689, %r31536, %r20987;
	// end inline asm
	// begin inline asm
	madc.hi.cc.u32 %r21023, %r31689, %r31536, %r20991;
	// end inline asm
	// begin inline asm
	addc.cc.u32 %r21027, %r21938, %r21938;
	// end inline asm
	// begin inline asm
	mad.lo.cc.u32 %r21030, %r31682, %r31530, %r21938;
	// end inline asm
	// begin inline asm
	madc.hi.cc.u32 %r21034, %r31682, %r31530, %r20794;
	// end inline asm
	// begin inline asm
	madc.lo.cc.u32 %r21038, %r31682, %r31532, %r20798;
	// end inline asm
	// begin inline asm
	madc.hi.cc.u32 %r21042, %r31682, %r31532, %r20861;
	// end inline asm
	// begin inline asm
	madc.lo.cc.u32 %r21046, %r31682, %r31534, %r20865;
	// end inline asm
	// begin inline asm
	madc.hi.cc.u32 %r21050, %r31682, %r31534, %r20928;
	// end inline asm
	// begin inline asm
	madc.lo.cc.u32 %r21054, %r31682, %r31536, %r20932;
	// end inline asm
	// begin inline asm
	madc.hi.cc.u32 %r21058, %r31682, %r31536, %r20995;
	// end inline asm
	// begin inline asm
	addc.cc.u32 %r21062, %r20999, %r21938;
	// end inline asm
	// begin inline asm
	addc.cc.u32 %r21065, %r21003, %r21938;
	// end inline asm
	// begin inline asm
	addc.cc.u32 %r21068, %r21938, %r21938;
	// end inline asm
	// begin inline asm
	mad.lo.cc.u32 %r21071, %r31683, %r31531, %r21038;
	// end inline asm
	// begin inline asm
	madc.hi.cc.u32 %r21075, %r31683, %r31531, %r21042;
	// end inline asm
	// begin inline asm
	madc.lo.cc.u32 %r21079, %r31683, %r31533, %r21046;
	// end inline asm
	// begin inline asm
	madc.hi.cc.u32 %r21083, %r31683, %r31533, %r21050;
	// end inline asm
	// begin inline asm
	madc.lo.cc.u32 %r21087, %r31683, %r31535, %r21054;
	// end inline asm
	// begin inline asm
	madc.hi.cc.u32 %r21091, %r31683, %r31535, %r21058;
	// end inline asm
	// begin inline asm
	madc.lo.cc.u32 %r21095, %r31683, %r31537, %r21062;
	// end inline asm
	// begin inline asm
	madc.hi.cc.u32 %r21099, %r31683, %r31537, %r21065;
	// end inline asm
	// begin inline asm
	addc.cc.u32 %r21103, %r21068, %r21938;
	// end inline asm
	// begin inline asm
	mad.lo.cc.u32 %r21106, %r31684, %r31530, %r21071;
	// end inline asm
	// begin inline asm
	madc.hi.cc.u32 %r21110, %r31684, %r31530, %r21075;
	// end inline asm
	// begin inline asm
	madc.lo.cc.u32 %r21114, %r31684, %r31532, %r21079;
	// end inline asm
	// begin inline asm
	madc.hi.cc.u32 %r21118, %r31684, %r31532, %r21083;
	// end inline asm
	// begin inline asm
	madc.lo.cc.u32 %r21122, %r31684, %r31534, %r21087;
	// end inline asm
	// begin inline asm
	madc.hi.cc.u32 %r21126, %r31684, %r31534, %r21091;
	// end inline asm
	// begin inline asm
	madc.lo.cc.u32 %r21130, %r31684, %r31536, %r21095;
	// end inline asm
	// begin inline asm
	madc.hi.cc.u32 %r21134, %r31684, %r31536, %r21099;
	// end inline asm
	// begin inline asm
	addc.cc.u32 %r21138, %r21007, %r21103;
	// end inline asm
	// begin inline asm
	addc.cc.u32 %r21141, %r21011, %r21938;
	// end inline asm
	// begin inline asm
	addc.cc.u32 %r21144, %r21938, %r21938;
	// end inline asm
	// begin inline asm
	mad.lo.cc.u32 %r21147, %r31685, %r31531, %r21114;
	// end inline asm
	// begin inline asm
	madc.hi.cc.u32 %r21151, %r31685, %r31531, %r21118;
	// end inline asm
	// begin inline asm
	madc.lo.cc.u32 %r21155, %r31685, %r31533, %r21122;
	// end inline asm
	// begin inline asm
	madc.hi.cc.u32 %r21159, %r31685, %r31533, %r21126;
	// end inline asm
	// begin inline asm
	madc.lo.cc.u32 %r21163, %r31685, %r31535, %r21130;
	// end inline asm
	// begin inline asm
	madc.hi.cc.u32 %r21167, %r31685, %r31535, %r21134;
	// end inline asm
	// begin inline asm
	madc.lo.cc.u32 %r21171, %r31685, %r31537, %r21138;
	// end inline asm
	// begin inline asm
	madc.hi.cc.u32 %r21175, %r31685, %r31537, %r21141;
	// end inline asm
	// begin inline asm
	addc.cc.u32 %r21179, %r21144, %r21938;
	// end inline asm
	// begin inline asm
	mad.lo.cc.u32 %r21182, %r31686, %r31530, %r21147;
	// end inline asm
	// begin inline asm
	madc.hi.cc.u32 %r21186, %r31686, %r31530, %r21151;
	// end inline asm
	// begin inline asm
	madc.lo.cc.u32 %r21190, %r31686, %r31532, %r21155;
	// end inline asm
	// begin inline asm
	madc.hi.cc.u32 %r21194, %r31686, %r31532, %r21159;
	// end inline asm
	// begin inline asm
	madc.lo.cc.u32 %r21198, %r31686, %r31534, %r21163;
	// end inline asm
	// begin inline asm
	madc.hi.cc.u32 %r21202, %r31686, %r31534, %r21167;
	// end inline asm
	// begin inline asm
	madc.lo.cc.u32 %r21206, %r31686, %r31536, %r21171;
	// end inline asm
	// begin inline asm
	madc.hi.cc.u32 %r21210, %r31686, %r31536, %r21175;
	// end inline asm
	// begin inline asm
	addc.cc.u32 %r21214, %r21015, %r21179;
	// end inline asm
	// begin inline asm
	addc.cc.u32 %r21217, %r21019, %r21938;
	// end inline asm
	// begin inline asm
	addc.cc.u32 %r21220, %r21938, %r21938;
	// end inline asm
	// begin inline asm
	mad.lo.cc.u32 %r21223, %r31687, %r31531, %r21190;
	// end inline asm
	// begin inline asm
	madc.hi.cc.u32 %r21227, %r31687, %r31531, %r21194;
	// end inline asm
	// begin inline asm
	madc.lo.cc.u32 %r21231, %r31687, %r31533, %r21198;
	// end inline asm
	// begin inline asm
	madc.hi.cc.u32 %r21235, %r31687, %r31533, %r21202;
	// end inline asm
	// begin inline asm
	madc.lo.cc.u32 %r21239, %r31687, %r31535, %r21206;
	// end inline asm
	// begin inline asm
	madc.hi.cc.u32 %r21243, %r31687, %r31535, %r21210;
	// end inline asm
	// begin inline asm
	madc.lo.cc.u32 %r21247, %r31687, %r31537, %r21214;
	// end inline asm
	// begin inline asm
	madc.hi.cc.u32 %r21251, %r31687, %r31537, %r21217;
	// end inline asm
	// begin inline asm
	addc.cc.u32 %r21255, %r21220, %r21938;
	// end inline asm
	// begin inline asm
	mad.lo.cc.u32 %r21258, %r31688, %r31530, %r21223;
	// end inline asm
	// begin inline asm
	madc.hi.cc.u32 %r21262, %r31688, %r31530, %r21227;
	// end inline asm
	// begin inline asm
	madc.lo.cc.u32 %r21266, %r31688, %r31532, %r21231;
	// end inline asm
	// begin inline asm
	madc.hi.cc.u32 %r21270, %r31688, %r31532, %r21235;
	// end inline asm
	// begin inline asm
	madc.lo.cc.u32 %r21274, %r31688, %r31534, %r21239;
	// end inline asm
	// begin inline asm
	madc.hi.cc.u32 %r21278, %r31688, %r31534, %r21243;
	// end inline asm
	// begin inline asm
	madc.lo.cc.u32 %r21282, %r31688, %r31536, %r21247;
	// end inline asm
	// begin inline asm
	madc.hi.cc.u32 %r21286, %r31688, %r31536, %r21251;
	// end inline asm
	// begin inline asm
	addc.cc.u32 %r21290, %r21023, %r21255;
	// end inline asm
	// begin inline asm
	addc.cc.u32 %r21293, %r21027, %r21938;
	// end inline asm
	// begin inline asm
	addc.cc.u32 %r21296, %r21938, %r21938;
	// end inline asm
	// begin inline asm
	mad.lo.cc.u32 %r21299, %r31689, %r31531, %r21266;
	// end inline asm
	// begin inline asm
	madc.hi.cc.u32 %r21303, %r31689, %r31531, %r21270;
	// end inline asm
	// begin inline asm
	madc.lo.cc.u32 %r21307, %r31689, %r31533, %r21274;
	// end inline asm
	// begin inline asm
	madc.hi.cc.u32 %r21311, %r31689, %r31533, %r21278;
	// end inline asm
	// begin inline asm
	madc.lo.cc.u32 %r21315, %r31689, %r31535, %r21282;
	// end inline asm
	// begin inline asm
	madc.hi.cc.u32 %r21319, %r31689, %r31535, %r21286;
	// end inline asm
	// begin inline asm
	madc.lo.cc.u32 %r21323, %r31689, %r31537, %r21290;
	// end inline asm
	// begin inline asm
	madc.hi.cc.u32 %r21327, %r31689, %r31537, %r21293;
	// end inline asm
	mov.b32 	%r21941, -1;
	// begin inline asm
	add.cc.u32 %r21331, %r21938, %r21941;
	// end inline asm
	// begin inline asm
	addc.cc.u32 %r21334, %r21030, %r21938;
	// end inline asm
	// begin inline asm
	addc.u32 %r21337, %r21938, %r21938;
	// end inline asm
	mul.lo.s32 	%r21404, %r21334, -460954743;
	// begin inline asm
	mad.lo.cc.u32 %r21340, %r21404, %r1119, %r21334;
	// end inline asm
	// begin inline asm
	madc.hi.cc.u32 %r21344, %r21404, %r1119, %r21034;
	// end inline asm
	// begin inline asm
	madc.lo.cc.u32 %r21348, %r21404, %r1256, %r21106;
	// end inline asm
	// begin inline asm
	madc.hi.cc.u32 %r21352, %r21404, %r1256, %r21110;
	// end inline asm
	// begin inline asm
	madc.lo.cc.u32 %r21356, %r21404, %r1257, %r21182;
	// end inline asm
	// begin inline asm
	madc.hi.cc.u32 %r21360, %r21404, %r1257, %r21186;
	// end inline asm
	// begin inline asm
	madc.lo.cc.u32 %r21364, %r21404, %r1258, %r21258;
	// end inline asm
	// begin inline asm
	madc.hi.cc.u32 %r21368, %r21404, %r1258, %r21262;
	// end inline asm
	// begin inline asm
	addc.cc.u32 %r21372, %r21938, %r21938;
	// end inline asm
	// begin inline asm
	mad.lo.cc.u32 %r21375, %r21404, %r1259, %r21938;
	// end inline asm
	// begin inline asm
	madc.hi.cc.u32 %r21379, %r21404, %r1259, %r21938;
	// end inline asm
	// begin inline asm
	madc.lo.cc.u32 %r21383, %r21404, %r1260, %r21938;
	// end inline asm
	// begin inline asm
	madc.hi.cc.u32 %r21387, %r21404, %r1260, %r21938;
	// end inline asm
	// begin inline asm
	madc.lo.cc.u32 %r21391, %r21404, %r1261, %r21938;
	// end inline asm
	// begin inline asm
	madc.hi.cc.u32 %r21395, %r21404, %r1261, %r21938;
	// end inline asm
	// begin inline asm
	madc.lo.cc.u32 %r21399, %r21404, %r1262, %r21938;
	// end inline asm
	// begin inline asm
	madc.hi.cc.u32 %r21403, %r21404, %r1262, %r21938;
	// end inline asm
	// begin inline asm
	add.cc.u32 %r21407, %r21337, %r21941;
	// end inline asm
	// begin inline asm
	addc.cc.u32 %r21410, %r21375, %r21344;
	// end inline asm
	// begin inline asm
	addc.u32 %r21413, %r21938, %r21938;
	// end inline asm
	mul.lo.s32 	%r21480, %r21410, -460954743;
	// begin inline asm
	mad.lo.cc.u32 %r21416, %r21480, %r1119, %r21410;
	// end inline asm
	// begin inline asm
	madc.hi.cc.u32 %r21420, %r21480, %r1119, %r21379;
	// end inline asm
	// begin inline asm
	madc.lo.cc.u32 %r21424, %r21480, %r1256, %r21383;
	// end inline asm
	// begin inline asm
	madc.hi.cc.u32 %r21428, %r21480, %r1256, %r21387;
	// end inline asm
	// begin inline asm
	madc.lo.cc.u32 %r21432, %r21480, %r1257, %r21391;
	// end inline asm
	// begin inline asm
	madc.hi.cc.u32 %r21436, %r21480, %r1257, %r21395;
	// end inline asm
	// begin inline asm
	madc.lo.cc.u32 %r21440, %r21480, %r1258, %r21399;
	// end inline asm
	// begin inline asm
	madc.hi.cc.u32 %r21444, %r21480, %r1258, %r21403;
	// end inline asm
	// begin inline asm
	addc.cc.u32 %r21448, %r21938, %r21938;
	// end inline asm
	// begin inline asm
	mad.lo.cc.u32 %r21451, %r21480, %r1259, %r21348;
	// end inline asm
	// begin inline asm
	madc.hi.cc.u32 %r21455, %r21480, %r1259, %r21352;
	// end inline asm
	// begin inline asm
	madc.lo.cc.u32 %r21459, %r21480, %r1260, %r21356;
	// end inline asm
	// begin inline asm
	madc.hi.cc.u32 %r21463, %r21480, %r1260, %r21360;
	// end inline asm
	// begin inline asm
	madc.lo.cc.u32 %r21467, %r21480, %r1261, %r21364;
	// end inline asm
	// begin inline asm
	madc.hi.cc.u32 %r21471, %r21480, %r1261, %r21368;
	// end inline asm
	// begin inline asm
	madc.lo.cc.u32 %r21475, %r21480, %r1262, %r21372;
	// end inline asm
	// begin inline asm
	madc.hi.cc.u32 %r21479, %r21480, %r1262, %r21938;
	// end inline asm
	// begin inline asm
	add.cc.u32 %r21483, %r21413, %r21941;
	// end inline asm
	// begin inline asm
	addc.cc.u32 %r21486, %r21451, %r21420;
	// end inline asm
	// begin inline asm
	addc.u32 %r21489, %r21938, %r21938;
	// end inline asm
	mul.lo.s32 	%r21556, %r21486, -460954743;
	// begin inline asm
	mad.lo.cc.u32 %r21492, %r21556, %r1119, %r21486;
	// end inline asm
	// begin inline asm
	madc.hi.cc.u32 %r21496, %r21556, %r1119, %r21455;
	// end inline asm
	// begin inline asm
	madc.lo.cc.u32 %r21500, %r21556, %r1256, %r21459;
	// end inline asm
	// begin inline asm
	madc.hi.cc.u32 %r21504, %r21556, %r1256, %r21463;
	// end inline asm
	// begin inline asm
	madc.lo.cc.u32 %r21508, %r21556, %r1257, %r21467;
	// end inline asm
	// begin inline asm
	madc.hi.cc.u32 %r21512, %r21556, %r1257, %r21471;
	// end inline asm
	// begin inline asm
	madc.lo.cc.u32 %r21516, %r21556, %r1258, %r21475;
	// end inline asm
	// begin inline asm
	madc.hi.cc.u32 %r21520, %r21556, %r1258, %r21479;
	// end inline asm
	// begin inline asm
	addc.cc.u32 %r21524, %r21938, %r21938;
	// end inline asm
	// begin inline asm
	mad.lo.cc.u32 %r21527, %r21556, %r1259, %r21424;
	// end inline asm
	// begin inline asm
	madc.hi.cc.u32 %r21531, %r21556, %r1259, %r21428;
	// end inline asm
	// begin inline asm
	madc.lo.cc.u32 %r21535, %r21556, %r1260, %r21432;
	// end inline asm
	// begin inline asm
	madc.hi.cc.u32 %r21539, %r21556, %r1260, %r21436;
	// end inline asm
	// begin inline asm
	madc.lo.cc.u32 %r21543, %r21556, %r1261, %r21440;
	// end inline asm
	// begin inline asm
	madc.hi.cc.u32 %r21547, %r21556, %r1261, %r21444;
	// end inline asm
	// begin inline asm
	madc.lo.cc.u32 %r21551, %r21556, %r1262, %r21448;
	// end inline asm
	// begin inline asm
	madc.hi.cc.u32 %r21555, %r21556, %r1262, %r21938;
	// end inline asm
	// begin inline asm
	add.cc.u32 %r21559, %r21489, %r21941;
	// end inline asm
	// begin inline asm
	addc.cc.u32 %r21562, %r21527, %r21496;
	// end inline asm
	// begin inline asm
	addc.u32 %r21565, %r21938, %r21938;
	// end inline asm
	mul.lo.s32 	%r21632, %r21562, -460954743;
	// begin inline asm
	mad.lo.cc.u32 %r21568, %r21632, %r1119, %r21562;
	// end inline asm
	// begin inline asm
	madc.hi.cc.u32 %r21572, %r21632, %r1119, %r21531;
	// end inline asm
	// begin inline asm
	madc.lo.cc.u32 %r21576, %r21632, %r1256, %r21535;
	// end inline asm
	// begin inline asm
	madc.hi.cc.u32 %r21580, %r21632, %r1256, %r21539;
	// end inline asm
	// begin inline asm
	madc.lo.cc.u32 %r21584, %r21632, %r1257, %r21543;
	// end inline asm
	// begin inline asm
	madc.hi.cc.u32 %r21588, %r21632, %r1257, %r21547;
	// end inline asm
	// begin inline asm
	madc.lo.cc.u32 %r21592, %r21632, %r1258, %r21551;
	// end inline asm
	// begin inline asm
	madc.hi.cc.u32 %r21596, %r21632, %r1258, %r21555;
	// end inline asm
	// begin inline asm
	addc.cc.u32 %r21600, %r21938, %r21938;
	// end inline asm
	// begin inline asm
	mad.lo.cc.u32 %r21603, %r21632, %r1259, %r21500;
	// end inline asm
	// begin inline asm
	madc.hi.cc.u32 %r21607, %r21632, %r1259, %r21504;
	// end inline asm
	// begin inline asm
	madc.lo.cc.u32 %r21611, %r21632, %r1260, %r21508;
	// end inline asm
	// begin inline asm
	madc.hi.cc.u32 %r21615, %r21632, %r1260, %r21512;
	// end inline asm
	// begin inline asm
	madc.lo.cc.u32 %r21619, %r21632, %r1261, %r21516;
	// end inline asm
	// begin inline asm
	madc.hi.cc.u32 %r21623, %r21632, %r1261, %r21520;
	// end inline asm
	// begin inline asm
	madc.lo.cc.u32 %r21627, %r21632, %r1262, %r21524;
	// end inline asm
	// begin inline asm
	madc.hi.cc.u32 %r21631, %r21632, %r1262, %r21938;
	// end inline asm
	// begin inline asm
	add.cc.u32 %r21635, %r21565, %r21941;
	// end inline asm
	// begin inline asm
	addc.cc.u32 %r21638, %r21603, %r21572;
	// end inline asm
	// begin inline asm
	addc.u32 %r21641, %r21938, %r21938;
	// end inline asm
	mul.lo.s32 	%r21708, %r21638, -460954743;
	// begin inline asm
	mad.lo.cc.u32 %r21644, %r21708, %r1119, %r21638;
	// end inline asm
	// begin inline asm
	madc.hi.cc.u32 %r21648, %r21708, %r1119, %r21607;
	// end inline asm
	// begin inline asm
	madc.lo.cc.u32 %r21652, %r21708, %r1256, %r21611;
	// end inline asm
	// begin inline asm
	madc.hi.cc.u32 %r21656, %r21708, %r1256, %r21615;
	// end inline asm
	// begin inline asm
	madc.lo.cc.u32 %r21660, %r21708, %r1257, %r21619;
	// end inline asm
	// begin inline asm
	madc.hi.cc.u32 %r21664, %r21708, %r1257, %r21623;
	// end inline asm
	// begin inline asm
	madc.lo.cc.u32 %r21668, %r21708, %r1258, %r21627;
	// end inline asm
	// begin inline asm
	madc.hi.cc.u32 %r21672, %r21708, %r1258, %r21631;
	// end inline asm
	// begin inline asm
	addc.cc.u32 %r21676, %r21938, %r21938;
	// end inline asm
	// begin inline asm
	mad.lo.cc.u32 %r21679, %r21708, %r1259, %r21576;
	// end inline asm
	// begin inline asm
	madc.hi.cc.u32 %r21683, %r21708, %r1259, %r21580;
	// end inline asm
	// begin inline asm
	madc.lo.cc.u32 %r21687, %r21708, %r1260, %r21584;
	// end inline asm
	// begin inline asm
	madc.hi.cc.u32 %r21691, %r21708, %r1260, %r21588;
	// end inline asm
	// begin inline asm
	madc.lo.cc.u32 %r21695, %r21708, %r1261, %r21592;
	// end inline asm
	// begin inline asm
	madc.hi.cc.u32 %r21699, %r21708, %r1261, %r21596;
	// end inline asm
	// begin inline asm
	madc.lo.cc.u32 %r21703, %r21708, %r1262, %r21600;
	// end inline asm
	// begin inline asm
	madc.hi.cc.u32 %r21707, %r21708, %r1262, %r21938;
	// end inline asm
	// begin inline asm
	add.cc.u32 %r21711, %r21641, %r21941;
	// end inline asm
	// begin inline asm
	addc.cc.u32 %r21714, %r21679, %r21648;
	// end inline asm
	// begin inline asm
	addc.u32 %r21717, %r21938, %r21938;
	// end inline asm
	mul.lo.s32 	%r21784, %r21714, -460954743;
	// begin inline asm
	mad.lo.cc.u32 %r21720, %r21784, %r1119, %r21714;
	// end inline asm
	// begin inline asm
	madc.hi.cc.u32 %r21724, %r21784, %r1119, %r21683;
	// end inline asm
	// begin inline asm
	madc.lo.cc.u32 %r21728, %r21784, %r1256, %r21687;
	// end inline asm
	// begin inline asm
	madc.hi.cc.u32 %r21732, %r21784, %r1256, %r21691;
	// end inline asm
	// begin inline asm
	madc.lo.cc.u32 %r21736, %r21784, %r1257, %r21695;
	// end inline asm
	// begin inline asm
	madc.hi.cc.u32 %r21740, %r21784, %r1257, %r21699;
	// end inline asm
	// begin inline asm
	madc.lo.cc.u32 %r21744, %r21784, %r1258, %r21703;
	// end inline asm
	// begin inline asm
	madc.hi.cc.u32 %r21748, %r21784, %r1258, %r21707;
	// end inline asm
	// begin inline asm
	addc.cc.u32 %r21752, %r21938, %r21938;
	// end inline asm
	// begin inline asm
	mad.lo.cc.u32 %r21755, %r21784, %r1259, %r21652;
	// end inline asm
	// begin inline asm
	madc.hi.cc.u32 %r21759, %r21784, %r1259, %r21656;
	// end inline asm
	// begin inline asm
	madc.lo.cc.u32 %r21763, %r21784, %r1260, %r21660;
	// end inline asm
	// begin inline asm
	madc.hi.cc.u32 %r21767, %r21784, %r1260, %r21664;
	// end inline asm
	// begin inline asm
	madc.lo.cc.u32 %r21771, %r21784, %r1261, %r21668;
	// end inline asm
	// begin inline asm
	madc.hi.cc.u32 %r21775, %r21784, %r1261, %r21672;
	// end inline asm
	// begin inline asm
	madc.lo.cc.u32 %r21779, %r21784, %r1262, %r21676;
	// end inline asm
	// begin inline asm
	madc.hi.cc.u32 %r21783, %r21784, %r1262, %r21938;
	// end inline asm
	// begin inline asm
	add.cc.u32 %r21787, %r21717, %r21941;
	// end inline asm
	// begin inline asm
	addc.cc.u32 %r21790, %r21755, %r21724;
	// end inline asm
	// begin inline asm
	addc.u32 %r21793, %r21938, %r21938;
	// end inline asm
	mul.lo.s32 	%r21860, %r21790, -460954743;
	// begin inline asm
	mad.lo.cc.u32 %r21796, %r21860, %r1119, %r21790;
	// end inline asm
	// begin inline asm
	madc.hi.cc.u32 %r21800, %r21860, %r1119, %r21759;
	// end inline asm
	// begin inline asm
	madc.lo.cc.u32 %r21804, %r21860, %r1256, %r21763;
	// end inline asm
	// begin inline asm
	madc.hi.cc.u32 %r21808, %r21860, %r1256, %r21767;
	// end inline asm
	// begin inline asm
	madc.lo.cc.u32 %r21812, %r21860, %r1257, %r21771;
	// end inline asm
	// begin inline asm
	madc.hi.cc.u32 %r21816, %r21860, %r1257, %r21775;
	// end inline asm
	// begin inline asm
	madc.lo.cc.u32 %r21820, %r21860, %r1258, %r21779;
	// end inline asm
	// begin inline asm
	madc.hi.cc.u32 %r21824, %r21860, %r1258, %r21783;
	// end inline asm
	// begin inline asm
	addc.cc.u32 %r21828, %r21938, %r21938;
	// end inline asm
	// begin inline asm
	mad.lo.cc.u32 %r21831, %r21860, %r1259, %r21728;
	// end inline asm
	// begin inline asm
	madc.hi.cc.u32 %r21835, %r21860, %r1259, %r21732;
	// end inline asm
	// begin inline asm
	madc.lo.cc.u32 %r21839, %r21860, %r1260, %r21736;
	// end inline asm
	// begin inline asm
	madc.hi.cc.u32 %r21843, %r21860, %r1260, %r21740;
	// end inline asm
	// begin inline asm
	madc.lo.cc.u32 %r21847, %r21860, %r1261, %r21744;
	// end inline asm
	// begin inline asm
	madc.hi.cc.u32 %r21851, %r21860, %r1261, %r21748;
	// end inline asm
	// begin inline asm
	madc.lo.cc.u32 %r21855, %r21860, %r1262, %r21752;
	// end inline asm
	// begin inline asm
	madc.hi.cc.u32 %r21859, %r21860, %r1262, %r21938;
	// end inline asm
	// begin inline asm
	add.cc.u32 %r21863, %r21793, %r21941;
	// end inline asm
	// begin inline asm
	addc.cc.u32 %r21866, %r21831, %r21800;
	// end inline asm
	// begin inline asm
	addc.u32 %r21869, %r21938, %r21938;
	// end inline asm
	mul.lo.s32 	%r21936, %r21866, -460954743;
	// begin inline asm
	mad.lo.cc.u32 %r21872, %r21936, %r1119, %r21866;
	// end inline asm
	// begin inline asm
	madc.hi.cc.u32 %r21876, %r21936, %r1119, %r21835;
	// end inline asm
	// begin inline asm
	madc.lo.cc.u32 %r21880, %r21936, %r1256, %r21839;
	// end inline asm
	// begin inline asm
	madc.hi.cc.u32 %r21884, %r21936, %r1256, %r21843;
	// end inline asm
	// begin inline asm
	madc.lo.cc.u32 %r21888, %r21936, %r1257, %r21847;
	// end inline asm
	// begin inline asm
	madc.hi.cc.u32 %r21892, %r21936, %r1257, %r21851;
	// end inline asm
	// begin inline asm
	madc.lo.cc.u32 %r21896, %r21936, %r1258, %r21855;
	// end inline asm
	// begin inline asm
	madc.hi.cc.u32 %r21900, %r21936, %r1258, %r21859;
	// end inline asm
	// begin inline asm
	addc.cc.u32 %r21904, %r21938, %r21938;
	// end inline asm
	// begin inline asm
	mad.lo.cc.u32 %r21907, %r21936, %r1259, %r21804;
	// end inline asm
	// begin inline asm
	madc.hi.cc.u32 %r21911, %r21936, %r1259, %r21808;
	// end inline asm
	// begin inline asm
	madc.lo.cc.u32 %r21915, %r21936, %r1260, %r21812;
	// end inline asm
	// begin inline asm
	madc.hi.cc.u32 %r21919, %r21936, %r1260, %r21816;
	// end inline asm
	// begin inline asm
	madc.lo.cc.u32 %r21923, %r21936, %r1261, %r21820;
	// end inline asm
	// begin inline asm
	madc.hi.cc.u32 %r21927, %r21936, %r1261, %r21824;
	// end inline asm
	// begin inline asm
	madc.lo.cc.u32 %r21931, %r21936, %r1262, %r21828;
	// end inline asm
	// begin inline asm
	madc.hi.cc.u32 %r21935, %r21936, %r1262, %r21938;
	// end inline asm
	// begin inline asm
	add.cc.u32 %r21939, %r21869, %r21941;
	// end inline asm
	// begin inline asm
	addc.cc.u32 %r21942, %r21907, %r21876;
	// end inline asm
	// begin inline asm
	addc.cc.u32 %r21945, %r21911, %r21880;
	// end inline asm
	// begin inline asm
	addc.cc.u32 %r21948, %r21915, %r21884;
	// end inline asm
	// begin inline asm
	addc.cc.u32 %r21951, %r21919, %r21888;
	// end inline asm
	// begin inline asm
	addc.cc.u32 %r21954, %r21923, %r21892;
	// end inline asm
	// begin inline asm
	addc.cc.u32 %r21957, %r21927, %r21896;
	// end inline asm
	// begin inline asm
	addc.cc.u32 %r21960, %r21931, %r21900;
	// end inline asm
	// begin inline asm
	addc.cc.u32 %r21963, %r21935, %r21904;
	// end inline asm
	// begin inline asm
	add.cc.u32 %r31697, %r21299, %r21942;
	// end inline asm
	// begin inline asm
	addc.cc.u32 %r31696, %r21303, %r21945;
	// end inline asm
	// begin inline asm
	addc.cc.u32 %r31695, %r21307, %r21948;
	// end inline asm
	// begin inline asm
	addc.cc.u32 %r31694, %r21311, %r21951;
	// end inline asm
	// begin inline asm
	addc.cc.u32 %r31693, %r21315, %r21954;
	// end inline asm
	// begin inline asm
	addc.cc.u32 %r31692, %r21319, %r21957;
	// end inline asm
	// begin inline asm
	addc.cc.u32 %r31691, %r21323, %r21960;
	// end inline asm
	// begin inline asm
	addc.u32 %r31690, %r21327, %r21963;
	// end inline asm
	setp.gt.u32 	%p525, %r31690, %r1262;
	@%p525 bra 	$L__BB1_755;
	setp.lt.u32 	%p526, %r31690, %r1262;
	@%p526 bra 	$L__BB1_756;
	setp.gt.u32 	%p527, %r31691, %r1258;
	@%p527 bra 	$L__BB1_755;
	setp.lt.u32 	%p528, %r31691, %r1258;
	@%p528 bra 	$L__BB1_756;
	setp.gt.u32 	%p529, %r31692, %r1261;
	@%p529 bra 	$L__BB1_755;
	setp.lt.u32 	%p530, %r31692, %r1261;
	@%p530 bra 	$L__BB1_756;
	setp.gt.u32 	%p531, %r31693, %r1257;
	@%p531 bra 	$L__BB1_755;
	setp.lt.u32 	%p532, %r31693, %r1257;
	@%p532 bra 	$L__BB1_756;
	setp.gt.u32 	%p533, %r31694, %r1260;
	@%p533 bra 	$L__BB1_755;
	setp.lt.u32 	%p534, %r31694, %r1260;
	@%p534 bra 	$L__BB1_756;
	setp.gt.u32 	%p535, %r31695, %r1256;
	@%p535 bra 	$L__BB1_755;
	setp.lt.u32 	%p536, %r31695, %r1256;
	@%p536 bra 	$L__BB1_756;
	setp.gt.u32 	%p537, %r31696, %r1259;
	@%p537 bra 	$L__BB1_755;
	setp.lt.u32 	%p538, %r31696, %r1259;
	setp.lt.u32 	%p539, %r31697, %r1119;
	or.pred  	%p540, %p538, %p539;
	@%p540 bra 	$L__BB1_756;
$L__BB1_755:
	// begin inline asm
	sub.cc.u32 %r31697, %r31697, %r1119;
subc.cc.u32 %r31696, %r31696, %r1259;
subc.cc.u32 %r31695, %r31695, %r1256;
subc.cc.u32 %r31694, %r31694, %r1260;
subc.cc.u32 %r31693, %r31693, %r1257;
subc.cc.u32 %r31692, %r31692, %r1261;
subc.cc.u32 %r31691, %r31691, %r1258;
subc.u32 %r31690, %r31690, %r1262;

	// end inline asm
$L__BB1_756:
	st.param.v4.b32 	[func_retval0], {%r31713, %r31712, %r31711, %r31710};
	st.param.v4.b32 	[func_retval0+16], {%r31709, %r31708, %r31707, %r31706};
	st.param.v4.b32 	[func_retval0+32], {%r31705, %r31704, %r31703, %r31702};
	st.param.v4.b32 	[func_retval0+48], {%r31701, %r31700, %r31699, %r31698};
	st.param.v4.b32 	[func_retval0+64], {%r31697, %r31696, %r31695, %r31694};
	st.param.v4.b32 	[func_retval0+80], {%r31693, %r31692, %r31691, %r31690};
	ret;

}
	// .globl	ag_types__impls__ark_ec__models__short_weierstrass__affine__Affine_ark_bn254__curves__g1__Config__multiexp
.visible .entry ag_types__impls__ark_ec__models__short_weierstrass__affine__Affine_ark_bn254__curves__g1__Config__multiexp(
	.param .u64 .ptr .align 1 ag_types__impls__ark_ec__models__short_weierstrass__affine__Affine_ark_bn254__curves__g1__Config__multiexp_param_0,
	.param .u64 .ptr .align 1 ag_types__impls__ark_ec__models__short_weierstrass__affine__Affine_ark_bn254__curves__g1__Config__multiexp_param_1,
	.param .u64 .ptr .align 1 ag_types__impls__ark_ec__models__short_weierstrass__affine__Affine_ark_bn254__curves__g1__Config__multiexp_param_2,
	.param .u64 .ptr .align 1 ag_types__impls__ark_ec__models__short_weierstrass__affine__Affine_ark_bn254__curves__g1__Config__multiexp_param_3,
	.param .u32 ag_types__impls__ark_ec__models__short_weierstrass__affine__Affine_ark_bn254__curves__g1__Config__multiexp_param_4,
	.param .u32 ag_types__impls__ark_ec__models__short_weierstrass__affine__Affine_ark_bn254__curves__g1__Config__multiexp_param_5,
	.param .u32 ag_types__impls__ark_ec__models__short_weierstrass__affine__Affine_ark_bn254__curves__g1__Config__multiexp_param_6,
	.param .u32 ag_types__impls__ark_ec__models__short_weierstrass__affine__Affine_ark_bn254__curves__g1__Config__multiexp_param_7
)
{
	.local .align 4 .b8 	__local_depot2[32];
	.reg .b64 	%SP;
	.reg .b64 	%SPL;
	.reg .pred 	%p<800>;
	.reg .b32 	%r<25828>;
	.reg .b64 	%rd<69>;

	mov.u64 	%SPL, __local_depot2;
	ld.param.u32 	%r1440, [ag_types__impls__ark_ec__models__short_weierstrass__affine__Affine_ark_bn254__curves__g1__Config__multiexp_param_4];
	ld.param.u32 	%r1441, [ag_types__impls__ark_ec__models__short_weierstrass__affine__Affine_ark_bn254__curves__g1__Config__multiexp_param_5];
	ld.param.u32 	%r1442, [ag_types__impls__ark_ec__models__short_weierstrass__affine__Affine_ark_bn254__curves__g1__Config__multiexp_param_6];
	mov.u32 	%r1444, %ctaid.x;
	mov.u32 	%r1445, %ntid.x;
	mov.u32 	%r1446, %tid.x;
	mad.lo.s32 	%r1, %r1444, %r1445, %r1446;
	mul.lo.s32 	%r1447, %r1442, %r1441;
	setp.ge.u32 	%p1, %r1, %r1447;
	@%p1 bra 	$L__BB2_721;
	ld.param.u32 	%r25355, [ag_types__impls__ark_ec__models__short_weierstrass__affine__Affine_ark_bn254__curves__g1__Config__multiexp_param_7];
	ld.param.u64 	%rd61, [ag_types__impls__ark_ec__models__short_weierstrass__affine__Affine_ark_bn254__curves__g1__Config__multiexp_param_1];
	cvta.to.global.u64 	%rd10, %rd61;
	mov.b32 	%r1448, -1;
	shl.b32 	%r2, %r1448, %r25355;
	not.b32 	%r3, %r2;
	mul.lo.s32 	%r1449, %r1, %r3;
	mul.wide.u32 	%rd11, %r1449, 96;
	add.s64 	%rd1, %rd10, %rd11;
	ld.const.u32 	%r4, [ag_types__impls__ark_ff__fields__models__fp__Fp_ark_ff__fields__models__fp__montgomery_backend__MontBackend_ark_bn254__fields__fq__FqConfig__4___4__ZERO];
	ld.const.u32 	%r5, [ag_types__impls__ark_ff__fields__models__fp__Fp_ark_ff__fields__models__fp__montgomery_backend__MontBackend_ark_bn254__fields__fq__FqConfig__4___4__ZERO+4];
	ld.const.u32 	%r6, [ag_types__impls__ark_ff__fields__models__fp__Fp_ark_ff__fields__models__fp__montgomery_backend__MontBackend_ark_bn254__fields__fq__FqConfig__4___4__ZERO+8];
	ld.const.u32 	%r7, [ag_types__impls__ark_ff__fields__models__fp__Fp_ark_ff__fields__models__fp__montgomery_backend__MontBackend_ark_bn254__fields__fq__FqConfig__4___4__ZERO+12];
	ld.const.u32 	%r8, [ag_types__impls__ark_ff__fields__models__fp__Fp_ark_ff__fields__models__fp__montgomery_backend__MontBackend_ark_bn254__fields__fq__FqConfig__4___4__ZERO+16];
	ld.const.u32 	%r9, [ag_types__impls__ark_ff__fields__models__fp__Fp_ark_ff__fields__models__fp__montgomery_backend__MontBackend_ark_bn254__fields__fq__FqConfig__4___4__ZERO+20];
	ld.const.u32 	%r10, [ag_types__impls__ark_ff__fields__models__fp__Fp_ark_ff__fields__models__fp__montgomery_backend__MontBackend_ark_bn254__fields__fq__FqConfig__4___4__ZERO+24];
	ld.const.u32 	%r11, [ag_types__impls__ark_ff__fields__models__fp__Fp_ark_ff__fields__models__fp__montgomery_backend__MontBackend_ark_bn254__fields__fq__FqConfig__4___4__ZERO+28];
	ld.const.u32 	%r12, [ag_types__impls__ark_ff__fields__models__fp__Fp_ark_ff__fields__models__fp__montgomery_backend__MontBackend_ark_bn254__fields__fq__FqConfig__4___4__ONE];
	ld.const.u32 	%r13, [ag_types__impls__ark_ff__fields__models__fp__Fp_ark_ff__fields__models__fp__montgomery_backend__MontBackend_ark_bn254__fields__fq__FqConfig__4___4__ONE+4];
	ld.const.u32 	%r14, [ag_types__impls__ark_ff__fields__models__fp__Fp_ark_ff__fields__models__fp__montgomery_backend__MontBackend_ark_bn254__fields__fq__FqConfig__4___4__ONE+8];
	ld.const.u32 	%r15, [ag_types__impls__ark_ff__fields__models__fp__Fp_ark_ff__fields__models__fp__montgomery_backend__MontBackend_ark_bn254__fields__fq__FqConfig__4___4__ONE+12];
	ld.const.u32 	%r16, [ag_types__impls__ark_ff__fields__models__fp__Fp_ark_ff__fields__models__fp__montgomery_backend__MontBackend_ark_bn254__fields__fq__FqConfig__4___4__ONE+16];
	ld.const.u32 	%r17, [ag_types__impls__ark_ff__fields__models__fp__Fp_ark_ff__fields__models__fp__montgomery_backend__MontBackend_ark_bn254__fields__fq__FqConfig__4___4__ONE+20];
	ld.const.u32 	%r18, [ag_types__impls__ark_ff__fields__models__fp__Fp_ark_ff__fields__models__fp__montgomery_backend__MontBackend_ark_bn254__fields__fq__FqConfig__4___4__ONE+24];
	ld.const.u32 	%r19, [ag_types__impls__ark_ff__fields__models__fp__Fp_ark_ff__fields__models__fp__montgomery_backend__MontBackend_ark_bn254__fields__fq__FqConfig__4___4__ONE+28];
	setp.eq.s32 	%p2, %r25355, 0;
	@%p2 bra 	$L__BB2_8;
	max.u32 	%r20, %r3, 1;
	and.b32  	%r21, %r20, 3;
	setp.gt.u32 	%p3, %r2, -5;
	mov.b32 	%r25363, 0;
	@%p3 bra 	$L__BB2_5;
	and.b32  	%r25363, %r20, 2147483644;
	mov.b32 	%r25361, 0;
$L__BB2_4:
	mul.wide.u32 	%rd12, %r25361, 96;
	add.s64 	%rd13, %rd1, %rd12;
	st.global.u32 	[%rd13], %r4;
	st.global.u32 	[%rd13+4], %r5;
	st.global.u32 	[%rd13+8], %r6;
	st.global.u32 	[%rd13+12], %r7;
	st.global.u32 	[%rd13+16], %r8;
	st.global.u32 	[%rd13+20], %r9;
	st.global.u32 	[%rd13+24], %r10;
	st.global.u32 	[%rd13+28], %r11;
	st.global.u32 	[%rd13+32], %r12;
	st.global.u32 	[%rd13+36], %r13;
	st.global.u32 	[%rd13+40], %r14;
	st.global.u32 	[%rd13+44], %r15;
	st.global.u32 	[%rd13+48], %r16;
	st.global.u32 	[%rd13+52], %r17;
	st.global.u32 	[%rd13+56], %r18;
	st.global.u32 	[%rd13+60], %r19;
	st.global.u32 	[%rd13+64], %r4;
	st.global.u32 	[%rd13+68], %r5;
	st.global.u32 	[%rd13+72], %r6;
	st.global.u32 	[%rd13+76], %r7;
	st.global.u32 	[%rd13+80], %r8;
	st.global.u32 	[%rd13+84], %r9;
	st.global.u32 	[%rd13+88], %r10;
	st.global.u32 	[%rd13+92], %r11;
	st.global.u32 	[%rd13+96], %r4;
	st.global.u32 	[%rd13+100], %r5;
	st.global.u32 	[%rd13+104], %r6;
	st.global.u32 	[%rd13+108], %r7;
	st.global.u32 	[%rd13+112], %r8;
	st.global.u32 	[%rd13+116], %r9;
	st.global.u32 	[%rd13+120], %r10;
	st.global.u32 	[%rd13+124], %r11;
	st.global.u32 	[%rd13+128], %r12;
	st.global.u32 	[%rd13+132], %r13;
	st.global.u32 	[%rd13+136], %r14;
	st.global.u32 	[%rd13+140], %r15;
	st.global.u32 	[%rd13+144], %r16;
	st.global.u32 	[%rd13+148], %r17;
	st.global.u32 	[%rd13+152], %r18;
	st.global.u32 	[%rd13+156], %r19;
	st.global.u32 	[%rd13+160], %r4;
	st.global.u32 	[%rd13+164], %r5;
	st.global.u32 	[%rd13+168], %r6;
	st.global.u32 	[%rd13+172], %r7;
	st.global.u32 	[%rd13+176], %r8;
	st.global.u32 	[%rd13+180], %r9;
	st.global.u32 	[%rd13+184], %r10;
	st.global.u32 	[%rd13+188], %r11;
	st.global.u32 	[%rd13+192], %r4;
	st.global.u32 	[%rd13+196], %r5;
	st.global.u32 	[%rd13+200], %r6;
	st.global.u32 	[%rd13+204], %r7;
	st.global.u32 	[%rd13+208], %r8;
	st.global.u32 	[%rd13+212], %r9;
	st.global.u32 	[%rd13+216], %r10;
	st.global.u32 	[%rd13+220], %r11;
	st.global.u32 	[%rd13+224], %r12;
	st.global.u32 	[%rd13+228], %r13;
	st.global.u32 	[%rd13+232], %r14;
	st.global.u32 	[%rd13+236], %r15;
	st.global.u32 	[%rd13+240], %r16;
	st.global.u32 	[%rd13+244], %r17;
	st.global.u32 	[%rd13+248], %r18;
	st.global.u32 	[%rd13+252], %r19;
	st.global.u32 	[%rd13+256], %r4;
	st.global.u32 	[%rd13+260], %r5;
	st.global.u32 	[%rd13+264], %r6;
	st.global.u32 	[%rd13+268], %r7;
	st.global.u32 	[%rd13+272], %r8;
	st.global.u32 	[%rd13+276], %r9;
	st.global.u32 	[%rd13+280], %r10;
	st.global.u32 	[%rd13+284], %r11;
	st.global.u32 	[%rd13+288], %r4;
	st.global.u32 	[%rd13+292], %r5;
	st.global.u32 	[%rd13+296], %r6;
	st.global.u32 	[%rd13+300], %r7;
	st.global.u32 	[%rd13+304], %r8;
	st.global.u32 	[%rd13+308], %r9;
	st.global.u32 	[%rd13+312], %r10;
	st.global.u32 	[%rd13+316], %r11;
	st.global.u32 	[%rd13+320], %r12;
	st.global.u32 	[%rd13+324], %r13;
	st.global.u32 	[%rd13+328], %r14;
	st.global.u32 	[%rd13+332], %r15;
	st.global.u32 	[%rd13+336], %r16;
	st.global.u32 	[%rd13+340], %r17;
	st.global.u32 	[%rd13+344], %r18;
	st.global.u32 	[%rd13+348], %r19;
	st.global.u32 	[%rd13+352], %r4;
	st.global.u32 	[%rd13+356], %r5;
	st.global.u32 	[%rd13+360], %r6;
	st.global.u32 	[%rd13+364], %r7;
	st.global.u32 	[%rd13+368], %r8;
	st.global.u32 	[%rd13+372], %r9;
	st.global.u32 	[%rd13+376], %r10;
	st.global.u32 	[%rd13+380], %r11;
	add.s32 	%r25361, %r25361, 4;
	setp.ne.s32 	%p4, %r25361, %r25363;
	@%p4 bra 	$L__BB2_4;
$L__BB2_5:
	setp.eq.s32 	%p5, %r21, 0;
	@%p5 bra 	$L__BB2_8;
	mov.b32 	%r25364, 0;
$L__BB2_7:
	.pragma "nounroll";
	mul.wide.u32 	%rd14, %r25363, 96;
	add.s64 	%rd15, %rd1, %rd14;
	st.global.u32 	[%rd15], %r4;
	st.global.u32 	[%rd15+4], %r5;
	st.global.u32 	[%rd15+8], %r6;
	st.global.u32 	[%rd15+12], %r7;
	st.global.u32 	[%rd15+16], %r8;
	st.global.u32 	[%rd15+20], %r9;
	st.global.u32 	[%rd15+24], %r10;
	st.global.u32 	[%rd15+28], %r11;
	st.global.u32 	[%rd15+32], %r12;
	st.global.u32 	[%rd15+36], %r13;
	st.global.u32 	[%rd15+40], %r14;
	st.global.u32 	[%rd15+44], %r15;
	st.global.u32 	[%rd15+48], %r16;
	st.global.u32 	[%rd15+52], %r17;
	st.global.u32 	[%rd15+56], %r18;
	st.global.u32 	[%rd15+60], %r19;
	st.global.u32 	[%rd15+64], %r4;
	st.global.u32 	[%rd15+68], %r5;
	st.global.u32 	[%rd15+72], %r6;
	st.global.u32 	[%rd15+76], %r7;
	st.global.u32 	[%rd15+80], %r8;
	st.global.u32 	[%rd15+84], %r9;
	st.global.u32 	[%rd15+88], %r10;
	st.global.u32 	[%rd15+92], %r11;
	add.s32 	%r25363, %r25363, 1;
	add.s32 	%r25364, %r25364, 1;
	setp.ne.s32 	%p6, %r25364, %r21;
	@%p6 bra 	$L__BB2_7;
$L__BB2_8:
	ld.param.u32 	%r25356, [ag_types__impls__ark_ec__models__short_weierstrass__affine__Affine_ark_bn254__curves__g1__Config__multiexp_param_7];
	add.s32 	%r1453, %r1440, %r1441;
	add.s32 	%r1454, %r1453, -1;
	div.u32 	%r1455, %r1454, %r1441;
	div.u32 	%r1456, %r1, %r1442;
	mul.lo.s32 	%r25367, %r1456, %r1455;
	add.s32 	%r1457, %r25367, %r1455;
	min.u32 	%r31, %r1457, %r1440;
	mul.lo.s32 	%r1458, %r1456, %r1442;
	sub.s32 	%r1459, %r1, %r1458;
	mul.lo.s32 	%r32, %r1459, %r25356;
	and.b32  	%r1460, %r25356, 65535;
	sub.s32 	%r1461, 256, %r32;
	and.b32  	%r1462, %r1461, 65535;
	min.u32 	%r33, %r1460, %r1462;
	setp.ge.u32 	%p7, %r25367, %r31;
	@%p7 bra 	$L__BB2_717;
	add.u64 	%rd2, %SPL, 0;
	ld.const.u32 	%r25727, [ag_types__impls__ark_ff__fields__models__fp__Fp_ark_ff__fields__models__fp__montgomery_backend__MontBackend_ark_bn254__fields__fq__FqConfig__4___4__P];
	ld.const.u32 	%r35, [ag_types__impls__ark_ff__fields__models__fp__Fp_ark_ff__fields__models__fp__montgomery_backend__MontBackend_ark_bn254__fields__fq__FqConfig__4___4__P+4];
	ld.const.u32 	%r36, [ag_types__impls__ark_ff__fields__models__fp__Fp_ark_ff__fields__models__fp__montgomery_backend__MontBackend_ark_bn254__fields__fq__FqConfig__4___4__P+8];
	ld.const.u32 	%r37, [ag_types__impls__ark_ff__fields__models__fp__Fp_ark_ff__fields__models__fp__montgomery_backend__MontBackend_ark_bn254__fields__fq__FqConfig__4___4__P+12];
	ld.const.u32 	%r38, [ag_types__impls__ark_ff__fields__models__fp__Fp_ark_ff__fields__models__fp__montgomery_backend__MontBackend_ark_bn254__fields__fq__FqConfig__4___4__P+16];
	ld.const.u32 	%r39, [ag_types__impls__ark_ff__fields__models__fp__Fp_ark_ff__fields__models__fp__montgomery_backend__MontBackend_ark_bn254__fields__fq__FqConfig__4___4__P+20];
	ld.const.u32 	%r40, [ag_types__impls__ark_ff__fields__models__fp__Fp_ark_ff__fields__models__fp__montgomery_backend__MontBackend_ark_bn254__fields__fq__FqConfig__4___4__P+24];
	ld.const.u32 	%r41, [ag_types__impls__ark_ff__fields__models__fp__Fp_ark_ff__fields__models__fp__montgomery_backend__MontBackend_ark_bn254__fields__fq__FqConfig__4___4__P+28];
	mov.u32 	%r25728, %r25727;
$L__BB2_10:
	mov.u32 	%r49, %r25727;
	ld.param.u64 	%rd67, [ag_types__impls__ark_ec__models__short_weierstrass__affine__Affine_ark_bn254__curves__g1__Config__multiexp_param_3];
	setp.eq.s32 	%p8, %r33, 0;
	cvta.to.global.u64 	%rd17, %rd67;
	mul.wide.u32 	%rd18, %r25367, 32;
	add.s64 	%rd19, %rd17, %rd18;
	ld.global.u32 	%r59, [%rd19];
	ld.global.u32 	%r60, [%rd19+4];
	ld.global.u32 	%r61, [%rd19+8];
	ld.global.u32 	%r62, [%rd19+12];
	ld.global.u32 	%r63, [%rd19+16];
	ld.global.u32 	%r64, [%rd19+20];
	ld.global.u32 	%r65, [%rd19+24];
	ld.global.u32 	%r66, [%rd19+28];
	mov.b32 	%r25374, 0;
	@%p8 bra 	$L__BB2_19;
	setp.lt.u32 	%p9, %r33, 4;
	mov.b32 	%r25372, 0;
	mov.u32 	%r25373, %r25372;
	@%p9 bra 	$L__BB2_15;
	and.b32  	%r25372, %r33, 65532;
	neg.s32 	%r25368, %r25372;
	mov.b32 	%r25369, 0;
	mov.u32 	%r25374, %r25369;
$L__BB2_13:
	add.s32 	%r1467, %r25369, %r32;
	not.b32 	%r1468, %r1467;
	st.local.u32 	[%rd2], %r59;
	st.local.u32 	[%rd2+4], %r60;
	st.local.u32 	[%rd2+8], %r61;
	st.local.u32 	[%rd2+12], %r62;
	st.local.u32 	[%rd2+16], %r63;
	st.local.u32 	[%rd2+20], %r64;
	st.local.u32 	[%rd2+24], %r65;
	st.local.u32 	[%rd2+28], %r66;
	shr.u32 	%r1469, %r1467, 5;
	sub.s32 	%r1470, 7, %r1469;
	mul.wide.u32 	%rd20, %r1470, 4;
	add.s64 	%rd21, %rd2, %rd20;
	ld.local.u32 	%r1471, [%rd21];
	and.b32  	%r1472, %r1468, 31;
	shr.u32 	%r1473, %r1471, %r1472;
	shl.b32 	%r1474, %r25374, 2;
	shl.b32 	%r1475, %r1473, 1;
	and.b32  	%r1476, %r1475, 2;
	or.b32  	%r1477, %r1474, %r1476;
	add.s32 	%r1478, %r1467, 1;
	not.b32 	%r1479, %r1478;
	st.local.u32 	[%rd2], %r59;
	st.local.u32 	[%rd2+4], %r60;
	st.local.u32 	[%rd2+8], %r61;
	st.local.u32 	[%rd2+12], %r62;
	st.local.u32 	[%rd2+16], %r63;
	st.local.u32 	[%rd2+20], %r64;
	st.local.u32 	[%rd2+24], %r65;
	st.local.u32 	[%rd2+28], %r66;
	shr.u32 	%r1480, %r1478, 5;
	sub.s32 	%r1481, 7, %r1480;
	mul.wide.u32 	%rd22, %r1481, 4;
	add.s64 	%rd23, %rd2, %rd22;
	ld.local.u32 	%r1482, [%rd23];
	and.b32  	%r1483, %r1479, 31;
	shr.u32 	%r1484, %r1482, %r1483;
	and.b32  	%r1485, %r1484, 1;
	or.b32  	%r1486, %r1485, %r1477;
	add.s32 	%r1487, %r1467, 2;
	not.b32 	%r1488, %r1487;
	st.local.u32 	[%rd2], %r59;
	st.local.u32 	[%rd2+4], %r60;
	st.local.u32 	[%rd2+8], %r61;
	st.local.u32 	[%rd2+12], %r62;
	st.local.u32 	[%rd2+16], %r63;
	st.local.u32 	[%rd2+20], %r64;
	st.local.u32 	[%rd2+24], %r65;
	st.local.u32 	[%rd2+28], %r66;
	shr.u32 	%r1489, %r1487, 5;
	sub.s32 	%r1490, 7, %r1489;
	mul.wide.u32 	%rd24, %r1490, 4;
	add.s64 	%rd25, %rd2, %rd24;
	ld.local.u32 	%r1491, [%rd25];
	and.b32  	%r1492, %r1488, 31;
	shr.u32 	%r1493, %r1491, %r1492;
	shl.b32 	%r1494, %r1486, 2;
	shl.b32 	%r1495, %r1493, 1;
	and.b32  	%r1496, %r1495, 2;
	or.b32  	%r1497, %r1494, %r1496;
	add.s32 	%r1498, %r1467, 3;
	not.b32 	%r1499, %r1498;
	st.local.u32 	[%rd2], %r59;
	st.local.u32 	[%rd2+4], %r60;
	st.local.u32 	[%rd2+8], %r61;
	st.local.u32 	[%rd2+12], %r62;
	st.local.u32 	[%rd2+16], %r63;
	st.local.u32 	[%rd2+20], %r64;
	st.local.u32 	[%rd2+24], %r65;
	st.local.u32 	[%rd2+28], %r66;
	shr.u32 	%r1500, %r1498, 5;
	sub.s32 	%r1501, 7, %r1500;
	mul.wide.u32 	%rd26, %r1501, 4;
	add.s64 	%rd27, %rd2, %rd26;
	ld.local.u32 	%r1502, [%rd27];
	and.b32  	%r1503, %r1499, 31;
	shr.u32 	%r1504, %r1502, %r1503;
	and.b32  	%r1505, %r1504, 1;
	or.b32  	%r25374, %r1505, %r1497;
	add.s32 	%r25369, %r25369, 4;
	add.s32 	%r25368, %r25368, 4;
	setp.ne.s32 	%p10, %r25368, 0;
	@%p10 bra 	$L__BB2_13;
	shl.b32 	%r25373, %r25374, 1;
$L__BB2_15:
	and.b32  	%r79, %r33, 3;
	setp.eq.s32 	%p11, %r79, 0;
	@%p11 bra 	$L__BB2_19;
	setp.eq.s32 	%p12, %r79, 1;
	add.s32 	%r80, %r25372, %r32;
	not.b32 	%r1506, %r80;
	st.local.u32 	[%rd2], %r59;
	st.local.u32 	[%rd2+4], %r60;
	st.local.u32 	[%rd2+8], %r61;
	st.local.u32 	[%rd2+12], %r62;
	st.local.u32 	[%rd2+16], %r63;
	st.local.u32 	[%rd2+20], %r64;
	st.local.u32 	[%rd2+24], %r65;
	st.local.u32 	[%rd2+28], %r66;
	shr.u32 	%r1507, %r80, 5;
	sub.s32 	%r1508, 7, %r1507;
	mul.wide.u32 	%rd28, %r1508, 4;
	add.s64 	%rd29, %rd2, %rd28;
	ld.local.u32 	%r1509, [%rd29];
	and.b32  	%r1510, %r1506, 31;
	shr.u32 	%r1511, %r1509, %r1510;
	and.b32  	%r1512, %r1511, 1;
	add.s32 	%r25374, %r1512, %r25373;
	@%p12 bra 	$L__BB2_19;
	setp.eq.s32 	%p13, %r79, 2;
	shl.b32 	%r1513, %r25374, 1;
	add.s32 	%r1514, %r80, 1;
	not.b32 	%r1515, %r1514;
	st.local.u32 	[%rd2], %r59;
	st.local.u32 	[%rd2+4], %r60;
	st.local.u32 	[%rd2+8], %r61;
	st.local.u32 	[%rd2+12], %r62;
	st.local.u32 	[%rd2+16], %r63;
	st.local.u32 	[%rd2+20], %r64;
	st.local.u32 	[%rd2+24], %r65;
	st.local.u32 	[%rd2+28], %r66;
	shr.u32 	%r1516, %r1514, 5;
	sub.s32 	%r1517, 7, %r1516;
	mul.wide.u32 	%rd30, %r1517, 4;
	add.s64 	%rd31, %rd2, %rd30;
	ld.local.u32 	%r1518, [%rd31];
	and.b32  	%r1519, %r1515, 31;
	shr.u32 	%r1520, %r1518, %r1519;
	and.b32  	%r1521, %r1520, 1;
	or.b32  	%r25374, %r1521, %r1513;
	@%p13 bra 	$L__BB2_19;
	shl.b32 	%r1522, %r25374, 1;
	add.s32 	%r1523, %r80, 2;
	not.b32 	%r1524, %r1523;
	st.local.u32 	[%rd2], %r59;
	st.local.u32 	[%rd2+4], %r60;
	st.local.u32 	[%rd2+8], %r61;
	st.local.u32 	[%rd2+12], %r62;
	st.local.u32 	[%rd2+16], %r63;
	st.local.u32 	[%rd2+20], %r64;
	st.local.u32 	[%rd2+24], %r65;
	st.local.u32 	[%rd2+28], %r66;
	shr.u32 	%r1525, %r1523, 5;
	sub.s32 	%r1526, 7, %r1525;
	mul.wide.u32 	%rd32, %r1526, 4;
	add.s64 	%rd33, %rd2, %rd32;
	ld.local.u32 	%r1527, [%rd33];
	and.b32  	%r1528, %r1524, 31;
	shr.u32 	%r1529, %r1527, %r1528;
	and.b32  	%r1530, %r1529, 1;
	or.b32  	%r25374, %r1530, %r1522;
$L__BB2_19:
	ld.param.u32 	%r25357, [ag_types__impls__ark_ec__models__short_weierstrass__affine__Affine_ark_bn254__curves__g1__Config__multiexp_param_7];
	mov.u32 	%r1531, %ctaid.x;
	mov.u32 	%r1532, %ntid.x;
	mov.u32 	%r1533, %tid.x;
	mad.lo.s32 	%r85, %r1531, %r1532, %r1533;
	mov.b32 	%r1534, -1;
	shl.b32 	%r86, %r1534, %r25357;
	setp.eq.s32 	%p14, %r25374, 0;
	mov.u32 	%r25727, %r49;
	@%p14 bra 	$L__BB2_716;
	setp.ne.s32 	%p15, %r25374, 511;
	@%p15 bra 	$L__BB2_715;
	ld.param.u64 	%rd62, [ag_types__impls__ark_ec__models__short_weierstrass__affine__Affine_ark_bn254__curves__g1__Config__multiexp_param_1];
	ld.param.u64 	%rd59, [ag_types__impls__ark_ec__models__short_weierstrass__affine__Affine_ark_bn254__curves__g1__Config__multiexp_param_0];
	ld.const.u32 	%r25734, [ag_types__impls__ark_ff__fields__models__fp__Fp_ark_ff__fields__models__fp__montgomery_backend__MontBackend_ark_bn254__fields__fq__FqConfig__4___4__ONE+8];
	ld.const.u32 	%r25733, [ag_types__impls__ark_ff__fields__models__fp__Fp_ark_ff__fields__models__fp__montgomery_backend__MontBackend_ark_bn254__fields__fq__FqConfig__4___4__ONE+12];
	ld.const.u32 	%r25732, [ag_types__impls__ark_ff__fields__models__fp__Fp_ark_ff__fields__models__fp__montgomery_backend__MontBackend_ark_bn254__fields__fq__FqConfig__4___4__ONE+16];
	ld.const.u32 	%r25731, [ag_types__impls__ark_ff__fields__models__fp__Fp_ark_ff__fields__models__fp__montgomery_backend__MontBackend_ark_bn254__fields__fq__FqConfig__4___4__ONE+20];
	ld.const.u32 	%r25730, [ag_types__impls__ark_ff__fields__models__fp__Fp_ark_ff__fields__models__fp__montgomery_backend__MontBackend_ark_bn254__fields__fq__FqConfig__4___4__ONE+24];
	ld.const.u32 	%r25729, [ag_types__impls__ark_ff__fields__models__fp__Fp_ark_ff__fields__models__fp__montgomery_backend__MontBackend_ark_bn254__fields__fq__FqConfig__4___4__ONE+28];
	ld.const.u32 	%r25735, [ag_types__impls__ark_ff__fields__models__fp__Fp_ark_ff__fields__models__fp__montgomery_backend__MontBackend_ark_bn254__fields__fq__FqConfig__4___4__ONE+4];
	ld.const.u32 	%r25736, [ag_types__impls__ark_ff__fields__models__fp__Fp_ark_ff__fields__models__fp__montgomery_backend__MontBackend_ark_bn254__fields__fq__FqConfig__4___4__ONE];
	not.b32 	%r1535, %r86;
	mul.lo.s32 	%r1536, %r85, %r1535;
	cvta.to.global.u64 	%rd34, %rd62;
	mul.wide.u32 	%rd35, %r1536, 96;
	add.s64 	%rd36, %rd34, %rd35;
	ld.global.u32 	%r25431, [%rd36+48960];
	ld.global.u32 	%r25432, [%rd36+48964];
	ld.global.u32 	%r25433, [%rd36+48968];
	ld.global.u32 	%r25434, [%rd36+48972];
	ld.global.u32 	%r25435, [%rd36+48976];
	ld.global.u32 	%r25436, [%rd36+48980];
	ld.global.u32 	%r25437, [%rd36+48984];
	ld.global.u32 	%r25438, [%rd36+48988];
	ld.global.u32 	%r103, [%rd36+48992];
	ld.global.u32 	%r104, [%rd36+48996];
	ld.global.u32 	%r105, [%rd36+49000];
	ld.global.u32 	%r106, [%rd36+49004];
	ld.global.u32 	%r107, [%rd36+49008];
	ld.global.u32 	%r108, [%rd36+49012];
	ld.global.u32 	%r109, [%rd36+49016];
	ld.global.u32 	%r110, [%rd36+49020];
	ld.global.u32 	%r25703, [%rd36+49024];
	ld.global.u32 	%r25704, [%rd36+49028];
	ld.global.u32 	%r25705, [%rd36+49032];
	ld.global.u32 	%r25706, [%rd36+49036];
	ld.global.u32 	%r25707, [%rd36+49040];
	ld.global.u32 	%r25708, [%rd36+49044];
	ld.global.u32 	%r25709, [%rd36+49048];
	ld.global.u32 	%r25710, [%rd36+49052];
	cvta.to.global.u64 	%rd37, %rd59;
	mul.wide.u32 	%rd38, %r25367, 64;
	add.s64 	%rd39, %rd37, %rd38;
	ld.global.u32 	%r25752, [%rd39];
	ld.global.u32 	%r25751, [%rd39+4];
	ld.global.u32 	%r25750, [%rd39+8];
	ld.global.u32 	%r25749, [%rd39+12];
	ld.global.u32 	%r25748, [%rd39+16];
	ld.global.u32 	%r25747, [%rd39+20];
	ld.global.u32 	%r25746, [%rd39+24];
	ld.global.u32 	%r25745, [%rd39+28];
	ld.global.u32 	%r25744, [%rd39+32];
	ld.global.u32 	%r25743, [%rd39+36];
	ld.global.u32 	%r25742, [%rd39+40];
	ld.global.u32 	%r25741, [%rd39+44];
	ld.global.u32 	%r25740, [%rd39+48];
	ld.global.u32 	%r25739, [%rd39+52];
	ld.global.u32 	%r25738, [%rd39+56];
	ld.global.u32 	%r25737, [%rd39+60];
	ld.const.u32 	%r1544, [ag_types__impls__ark_ff__fields__models__fp__Fp_ark_ff__fields__models__fp__montgomery_backend__MontBackend_ark_bn254__fields__fq__FqConfig__4___4__ZERO];
	setp.eq.s32 	%p16, %r25703, %r1544;
	ld.const.u32 	%r1545, [ag_types__impls__ark_ff__fields__models__fp__Fp_ark_ff__fields__models__fp__montgomery_backend__MontBackend_ark_bn254__fields__fq__FqConfig__4___4__ZERO+4];
	setp.eq.s32 	%p17, %r25704, %r1545;
	and.pred  	%p18, %p16, %p17;
	ld.const.u32 	%r1547, [ag_types__impls__ark_ff__fields__models__fp__Fp_ark_ff__fields__models__fp__montgomery_backend__MontBackend_ark_bn254__fields__fq__FqConfig__4___4__ZERO+8];
	setp.eq.s32 	%p19, %r25705, %r1547;
	and.pred  	%p20, %p18, %p19;
	ld.const.u32 	%r1549, [ag_types__impls__ark_ff__fields__models__fp__Fp_ark_ff__fields__models__fp__montgomery_backend__MontBackend_ark_bn254__fields__fq__FqConfig__4___4__ZERO+12];
	setp.eq.s32 	%p21, %r25706, %r1549;
	and.pred  	%p22, %p20, %p21;
	ld.const.u32 	%r1551, [ag_types__impls__ark_ff__fields__models__fp__Fp_ark_ff__fields__models__fp__montgomery_backend__MontBackend_ark_bn254__fields__fq__FqConfig__4___4__ZERO+16];
	setp.eq.s32 	%p23, %r25707, %r1551;
	and.pred  	%p24, %p22, %p23;
	ld.const.u32 	%r1553, [ag_types__impls__ark_ff__fields__models__fp__Fp_ark_ff__fields__models__fp__montgomery_backend__MontBackend_ark_bn254__fields__fq__FqConfig__4___4__ZERO+20];
	setp.eq.s32 	%p25, %r25708, %r1553;
	and.pred  	%p26, %p24, %p25;
	ld.const.u32 	%r1555, [ag_types__impls__ark_ff__fields__models__fp__Fp_ark_ff__fields__models__fp__montgomery_backend__MontBackend_ark_bn254__fields__fq__FqConfig__4___4__ZERO+24];
	setp.eq.s32 	%p27, %r25709, %r1555;
	and.pred  	%p28, %p26, %p27;
	ld.const.u32 	%r1557, [ag_types__impls__ark_ff__fields__models__fp__Fp_ark_ff__fields__models__fp__montgomery_backend__MontBackend_ark_bn254__fields__fq__FqConfig__4___4__ZERO+28];
	setp.eq.s32 	%p29, %r25710, %r1557;
	and.pred  	%p30, %p28, %p29;
	mov.u32 	%r25727, %r49;
	@%p30 bra 	$L__BB2_714;
	ld.const.u32 	%r25727, [ag_types__impls__ark_ff__fields__models__fp__Fp_ark_ff__fields__models__fp__montgomery_backend__MontBackend_ark_bn254__fields__fq__FqConfig__4___4__P];
	mov.b32 	%r2735, 0;
	// begin inline asm
	mad.lo.cc.u32 %r1559, %r25703, %r25704, %r2735;
	// end inline asm
	// begin inline asm
	madc.hi.cc.u32 %r1563, %r25703, %r25704, %r2735;
	// end inline asm
	// begin inline asm
	madc.lo.cc.u32 %r1567, %r25703, %r25706, %r2735;
	// end inline asm
	// begin inline asm
	madc.hi.cc.u32 %r1571, %r25703, %r25706, %r2735;
	// end inline asm
	// begin inline asm
	madc.lo.cc.u32 %r1575, %r25703, %r25708, %r2735;
	// end inline asm
	// begin inline asm
	madc.hi.cc.u32 %r1579, %r25703, %r25708, %r2735;
	// end inline asm
	// begin inline asm
	madc.lo.cc.u32 %r1583, %r25703, %r25710, %r2735;
	// end inline asm
	// begin inline asm
	madc.hi.cc.u32 %r1587, %r25703, %r25710, %r2735;
	// end inline asm
	// begin inline asm
	mad.lo.cc.u32 %r1591, %r25704, %r25703, %r1559;
	// end inline asm
	// begin inline asm
	madc.hi.cc.u32 %r1595, %r25704, %r25703, %r1563;
	// end inline asm
	// begin inline asm
	madc.lo.cc.u32 %r1599, %r25704, %r25705, %r1567;
	// end inline asm
	// begin inline asm
	madc.hi.cc.u32 %r1603, %r25704, %r25705, %r1571;
	// end inline asm
	// begin inline asm
	madc.lo.cc.u32 %r1607, %r25704, %r25707, %r1575;
	// end inline asm
	// begin inline asm
	madc.hi.cc.u32 %r1611, %r25704, %r25707, %r1579;
	// end inline asm
	// begin inline asm
	madc.lo.cc.u32 %r1615, %r25704, %r25709, %r1583;
	// end inline asm
	// begin inline asm
	madc.hi.cc.u32 %r1619, %r25704, %r25709, %r1587;
	// end inline asm
	// begin inline asm
	addc.cc.u32 %r1623, %r2735, %r2735;
	// end inline asm
	// begin inline asm
	mad.lo.cc.u32 %r1626, %r25705, %r25704, %r1599;
	// end inline asm
	// begin inline asm
	madc.hi.cc.u32 %r1630, %r25705, %r25704, %r1603;
	// end inline asm
	// begin inline asm
	madc.lo.cc.u32 %r1634, %r25705, %r25706, %r1607;
	// end inline asm
	// begin inline asm
	madc.hi.cc.u32 %r1638, %r25705, %r25706, %r1611;
	// end inline asm
	// begin inline asm
	madc.lo.cc.u32 %r1642, %r25705, %r25708, %r1615;
	// end inline asm
	// begin inline asm
	madc.hi.cc.u32 %r1646, %r25705, %r25708, %r1619;
	// end inline asm
	// begin inline asm
	madc.lo.cc.u32 %r1650, %r25705, %r25710, %r1623;
	// end inline asm
	// begin inline asm
	madc.hi.cc.u32 %r1654, %r25705, %r25710, %r2735;
	// end inline asm
	// begin inline asm
	mad.lo.cc.u32 %r1658, %r25706, %r25703, %r1626;
	// end inline asm
	// begin inline asm
	madc.hi.cc.u32 %r1662, %r25706, %r25703, %r1630;
	// end inline asm
	// begin inline asm
	madc.lo.cc.u32 %r1666, %r25706, %r25705, %r1634;
	// end inline asm
	// begin inline asm
	madc.hi.cc.u32 %r1670, %r25706, %r25705, %r1638;
	// end inline asm
	// begin inline asm
	madc.lo.cc.u32 %r1674, %r25706, %r25707, %r1642;
	// end inline asm
	// begin inline asm
	madc.hi.cc.u32 %r1678, %r25706, %r25707, %r1646;
	// end inline asm
	// begin inline asm
	madc.lo.cc.u32 %r1682, %r25706, %r25709, %r1650;
	// end inline asm
	// begin inline asm
	madc.hi.cc.u32 %r1686, %r25706, %r25709, %r1654;
	// end inline asm
	// begin inline asm
	addc.cc.u32 %r1690, %r2735, %r2735;
	// end inline asm
	// begin inline asm
	mad.lo.cc.u32 %r1693, %r25707, %r25704, %r1666;
	// end inline asm
	// begin inline asm
	madc.hi.cc.u32 %r1697, %r25707, %r25704, %r1670;
	// end inline asm
	// begin inline asm
	madc.lo.cc.u32 %r1701, %r25707, %r25706, %r1674;
	// end inline asm
	// begin inline asm
	madc.hi.cc.u32 %r1705, %r25707, %r25706, %r1678;
	// end inline asm
	// begin inline asm
	madc.lo.cc.u32 %r1709, %r25707, %r25708, %r1682;
	// end inline asm
	// begin inline asm
	madc.hi.cc.u32 %r1713, %r25707, %r25708, %r1686;
	// end inline asm
	// begin inline asm
	madc.lo.cc.u32 %r1717, %r25707, %r25710, %r1690;
	// end inline asm
	// begin inline asm
	madc.hi.cc.u32 %r1721, %r25707, %r25710, %r2735;
	// end inline asm
	// begin inline asm
	mad.lo.cc.u32 %r1725, %r25708, %r25703, %r1693;
	// end inline asm
	// begin inline asm
	madc.hi.cc.u32 %r1729, %r25708, %r25703, %r1697;
	// end inline asm
	// begin inline asm
	madc.lo.cc.u32 %r1733, %r25708, %r25705, %r1701;
	// end inline asm
	// begin inline asm
	madc.hi.cc.u32 %r1737, %r25708, %r25705, %r1705;
	// end inline asm
	// begin inline asm
	madc.lo.cc.u32 %r1741, %r25708, %r25707, %r1709;
	// end inline asm
	// begin inline asm
	madc.hi.cc.u32 %r1745, %r25708, %r25707, %r1713;
	// end inline asm
	// begin inline asm
	madc.lo.cc.u32 %r1749, %r25708, %r25709, %r1717;
	// end inline asm
	// begin inline asm
	madc.hi.cc.u32 %r1753, %r25708, %r25709, %r1721;
	// end inline asm
	// begin inline asm
	addc.cc.u32 %r1757, %r2735, %r2735;
	// end inline asm
	// begin inline asm
	mad.lo.cc.u32 %r1760, %r25709, %r25704, %r1733;
	// end inline asm
	// begin inline asm
	madc.hi.cc.u32 %r1764, %r25709, %r25704, %r1737;
	// end inline asm
	// begin inline asm
	madc.lo.cc.u32 %r1768, %r25709, %r25706, %r1741;
	// end inline asm
	// begin inline asm
	madc.hi.cc.u32 %r1772, %r25709, %r25706, %r1745;
	// end inline asm
	// begin inline asm
	madc.lo.cc.u32 %r1776, %r25709, %r25708, %r1749;
	// end inline asm
	// begin inline asm
	madc.hi.cc.u32 %r1780, %r25709, %r25708, %r1753;
	// end inline asm
	// begin inline asm
	madc.lo.cc.u32 %r1784, %r25709, %r25710, %r1757;
	// end inline asm
	// begin inline asm
	madc.hi.cc.u32 %r1788, %r25709, %r25710, %r2735;
	// end inline asm
	// begin inline asm
	mad.lo.cc.u32 %r1792, %r25710, %r25703, %r1760;
	// end inline asm
	// begin inline asm
	madc.hi.cc.u32 %r1796, %r25710, %r25703, %r1764;
	// end inline asm
	// begin inline asm
	madc.lo.cc.u32 %r1800, %r25710, %r25705, %r1768;
	// end inline asm
	// begin inline asm
	madc.hi.cc.u32 %r1804, %r25710, %r25705, %r1772;
	// end inline asm
	// begin inline asm
	madc.lo.cc.u32 %r1808, %r25710, %r25707, %r1776;
	// end inline asm
	// begin inline asm
	madc.hi.cc.u32 %r1812, %r25710, %r25707, %r1780;
	// end inline asm
	// begin inline asm
	madc.lo.cc.u32 %r1816, %r25710, %r25709, %r1784;
	// end inline asm
	// begin inline asm
	madc.hi.cc.u32 %r1820, %r25710, %r25709, %r1788;
	// end inline asm
	// begin inline asm
	addc.cc.u32 %r1824, %r2735, %r2735;
	// end inline asm
	// begin inline asm
	mad.lo.cc.u32 %r1827, %r25703, %r25703, %r2735;
	// end inline asm
	// begin inline asm
	madc.hi.cc.u32 %r1831, %r25703, %r25703, %r1591;
	// end inline asm
	// begin inline asm
	madc.lo.cc.u32 %r1835, %r25703, %r25705, %r1595;
	// end inline asm
	// begin inline asm
	madc.hi.cc.u32 %r1839, %r25703, %r25705, %r1658;
	// end inline asm
	// begin inline asm
	madc.lo.cc.u32 %r1843, %r25703, %r25707, %r1662;
	// end inline asm
	// begin inline asm
	madc.hi.cc.u32 %r1847, %r25703, %r25707, %r1725;
	// end inline asm
	// begin inline asm
	madc.lo.cc.u32 %r1851, %r25703, %r25709, %r1729;
	// end inline asm
	// begin inline asm
	madc.hi.cc.u32 %r1855, %r25703, %r25709, %r1792;
	// end inline asm
	// begin inline asm
	addc.cc.u32 %r1859, %r1796, %r2735;
	// end inline asm
	// begin inline asm
	addc.cc.u32 %r1862, %r1800, %r2735;
	// end inline asm
	// begin inline asm
	addc.cc.u32 %r1865, %r2735, %r2735;
	// end inline asm
	// begin inline asm
	mad.lo.cc.u32 %r1868, %r25704, %r25704, %r1835;
	// end inline asm
	// begin inline asm
	madc.hi.cc.u32 %r1872, %r25704, %r25704, %r1839;
	// end inline asm
	// begin inline asm
	madc.lo.cc.u32 %r1876, %r25704, %r25706, %r1843;
	// end inline asm
	// begin inline asm
	madc.hi.cc.u32 %r1880, %r25704, %r25706, %r1847;
	// end inline asm
	// begin inline asm
	madc.lo.cc.u32 %r1884, %r25704, %r25708, %r1851;
	// end inline asm
	// begin inline asm
	madc.hi.cc.u32 %r1888, %r25704, %r25708, %r1855;
	// end inline asm
	// begin inline asm
	madc.lo.cc.u32 %r1892, %r25704, %r25710, %r1859;
	// end inline asm
	// begin inline asm
	madc.hi.cc.u32 %r1896, %r25704, %r25710, %r1862;
	// end inline asm
	// begin inline asm
	addc.cc.u32 %r1900, %r1865, %r2735;
	// end inline asm
	// begin inline asm
	mad.lo.cc.u32 %r1903, %r25705, %r25703, %r1868;
	// end inline asm
	// begin inline asm
	madc.hi.cc.u32 %r1907, %r25705, %r25703, %r1872;
	// end inline asm
	// begin inline asm
	madc.lo.cc.u32 %r1911, %r25705, %r25705, %r1876;
	// end inline asm
	// begin inline asm
	madc.hi.cc.u32 %r1915, %r25705, %r25705, %r1880;
	// end inline asm
	// begin inline asm
	madc.lo.cc.u32 %r1919, %r25705, %r25707, %r1884;
	// end inline asm
	// begin inline asm
	madc.hi.cc.u32 %r1923, %r25705, %r25707, %r1888;
	// end inline asm
	// begin inline asm
	madc.lo.cc.u32 %r1927, %r25705, %r25709, %r1892;
	// end inline asm
	// begin inline asm
	madc.hi.cc.u32 %r1931, %r25705, %r25709, %r1896;
	// end inline asm
	// begin inline asm
	addc.cc.u32 %r1935, %r1804, %r1900;
	// end inline asm
	// begin inline asm
	addc.cc.u32 %r1938, %r1808, %r2735;
	// end inline asm
	// begin inline asm
	addc.cc.u32 %r1941, %r2735, %r2735;
	// end inline asm
	// begin inline asm
	mad.lo.cc.u32 %r1944, %r25706, %r25704, %r1911;
	// end inline asm
	// begin inline asm
	madc.hi.cc.u32 %r1948, %r25706, %r25704, %r1915;
	// end inline asm
	// begin inline asm
	madc.lo.cc.u32 %r1952, %r25706, %r25706, %r1919;
	// end inline asm
	// begin inline asm
	madc.hi.cc.u32 %r1956, %r25706, %r25706, %r1923;
	// end inline asm
	// begin inline asm
	madc.lo.cc.u32 %r1960, %r25706, %r25708, %r1927;
	// end inline asm
	// begin inline asm
	madc.hi.cc.u32 %r1964, %r25706, %r25708, %r1931;
	// end inline asm
	// begin inline asm
	madc.lo.cc.u32 %r1968, %r25706, %r25710, %r1935;
	// end inline asm
	// begin inline asm
	madc.hi.cc.u32 %r1972, %r25706, %r25710, %r1938;
	// end inline asm
	// begin inline asm
	addc.cc.u32 %r1976, %r1941, %r2735;
	// end inline asm
	// begin inline asm
	mad.lo.cc.u32 %r1979, %r25707, %r25703, %r1944;
	// end inline asm
	// begin inline asm
	madc.hi.cc.u32 %r1983, %r25707, %r25703, %r1948;
	// end inline asm
	// begin inline asm
	madc.lo.cc.u32 %r1987, %r25707, %r25705, %r1952;
	// end inline asm
	// begin inline asm
	madc.hi.cc.u32 %r1991, %r25707, %r25705, %r1956;
	// end inline asm
	// begin inline asm
	madc.lo.cc.u32 %r1995, %r25707, %r25707, %r1960;
	// end inline asm
	// begin inline asm
	madc.hi.cc.u32 %r1999, %r25707, %r25707, %r1964;
	// end inline asm
	// begin inline asm
	madc.lo.cc.u32 %r2003, %r25707, %r25709, %r1968;
	// end inline asm
	// begin inline asm
	madc.hi.cc.u32 %r2007, %r25707, %r25709, %r1972;
	// end inline asm
	// begin inline asm
	addc.cc.u32 %r2011, %r1812, %r1976;
	// end inline asm
	// begin inline asm
	addc.cc.u32 %r2014, %r1816, %r2735;
	// end inline asm
	// begin inline asm
	addc.cc.u32 %r2017, %r2735, %r2735;
	// end inline asm
	// begin inline asm
	mad.lo.cc.u32 %r2020, %r25708, %r25704, %r1987;
	// end inline asm
	// begin inline asm
	madc.hi.cc.u32 %r2024, %r25708, %r25704, %r1991;
	// end inline asm
	// begin inline asm
	madc.lo.cc.u32 %r2028, %r25708, %r25706, %r1995;
	// end inline asm
	// begin inline asm
	madc.hi.cc.u32 %r2032, %r25708, %r25706, %r1999;
	// end inline asm
	// begin inline asm
	madc.lo.cc.u32 %r2036, %r25708, %r25708, %r2003;
	// end inline asm
	// begin inline asm
	madc.hi.cc.u32 %r2040, %r25708, %r25708, %r2007;
	// end inline asm
	// begin inline asm
	madc.lo.cc.u32 %r2044, %r25708, %r25710, %r2011;
	// end inline asm
	// begin inline asm
	madc.hi.cc.u32 %r2048, %r25708, %r25710, %r2014;
	// end inline asm
	// begin inline asm
	addc.cc.u32 %r2052, %r2017, %r2735;
	// end inline asm
	// begin inline asm
	mad.lo.cc.u32 %r2055, %r25709, %r25703, %r2020;
	// end inline asm
	// begin inline asm
	madc.hi.cc.u32 %r2059, %r25709, %r25703, %r2024;
	// end inline asm
	// begin inline asm
	madc.lo.cc.u32 %r2063, %r25709, %r25705, %r2028;
	// end inline asm
	// begin inline asm
	madc.hi.cc.u32 %r2067, %r25709, %r25705, %r2032;
	// end inline asm
	// begin inline asm
	madc.lo.cc.u32 %r2071, %r25709, %r25707, %r2036;
	// end inline asm
	// begin inline asm
	madc.hi.cc.u32 %r2075, %r25709, %r25707, %r2040;
	// end inline asm
	// begin inline asm
	madc.lo.cc.u32 %r2079, %r25709, %r25709, %r2044;
	// end inline asm
	// begin inline asm
	madc.hi.cc.u32 %r2083, %r25709, %r25709, %r2048;
	// end inline asm
	// begin inline asm
	addc.cc.u32 %r2087, %r1820, %r2052;
	// end inline asm
	// begin inline asm
	addc.cc.u32 %r2090, %r1824, %r2735;
	// end inline asm
	// begin inline asm
	addc.cc.u32 %r2093, %r2735, %r2735;
	// end inline asm
	// begin inline asm
	mad.lo.cc.u32 %r2096, %r25710, %r25704, %r2063;
	// end inline asm
	// begin inline asm
	madc.hi.cc.u32 %r2100, %r25710, %r25704, %r2067;
	// end inline asm
	// begin inline asm
	madc.lo.cc.u32 %r2104, %r25710, %r25706, %r2071;
	// end inline asm
	// begin inline asm
	madc.hi.cc.u32 %r2108, %r25710, %r25706, %r2075;
	// end inline asm
	// begin inline asm
	madc.lo.cc.u32 %r2112, %r25710, %r25708, %r2079;
	// end inline asm
	// begin inline asm
	madc.hi.cc.u32 %r2116, %r25710, %r25708, %r2083;
	// end inline asm
	// begin inline asm
	madc.lo.cc.u32 %r2120, %r25710, %r25710, %r2087;
	// end inline asm
	// begin inline asm
	madc.hi.cc.u32 %r2124, %r25710, %r25710, %r2090;
	// end inline asm
	mov.b32 	%r2738, -1;
	// begin inline asm
	add.cc.u32 %r2128, %r2735, %r2738;
	// end inline asm
	// begin inline asm
	addc.cc.u32 %r2131, %r1827, %r2735;
	// end inline asm
	// begin inline asm
	addc.u32 %r2134, %r2735, %r2735;
	// end inline asm
	mul.lo.s32 	%r2201, %r2131, -460954743;
	// begin inline asm
	mad.lo.cc.u32 %r2137, %r2201, %r25728, %r2131;
	// end inline asm
	// begin inline asm
	madc.hi.cc.u32 %r2141, %r2201, %r25728, %r1831;
	// end inline asm
	// begin inline asm
	madc.lo.cc.u32 %r2145, %r2201, %r36, %r1903;
	// end inline asm
	// begin inline asm
	madc.hi.cc.u32 %r2149, %r2201, %r36, %r1907;
	// end inline asm
	// begin inline asm
	madc.lo.cc.u32 %r2153, %r2201, %r38, %r1979;
	// end inline asm
	// begin inline asm
	madc.hi.cc.u32 %r2157, %r2201, %r38, %r1983;
	// end inline asm
	// begin inline asm
	madc.lo.cc.u32 %r2161, %r2201, %r40, %r2055;
	// end inline asm
	// begin inline asm
	madc.hi.cc.u32 %r2165, %r2201, %r40, %r2059;
	// end inline asm
	// begin inline asm
	addc.cc.u32 %r2169, %r2735, %r2735;
	// end inline asm
	// begin inline asm
	mad.lo.cc.u32 %r2172, %r2201, %r35, %r2735;
	// end inline asm
	// begin inline asm
	madc.hi.cc.u32 %r2176, %r2201, %r35, %r2735;
	// end inline asm
	// begin inline asm
	madc.lo.cc.u32 %r2180, %r2201, %r37, %r2735;
	// end inline asm
	// begin inline asm
	madc.hi.cc.u32 %r2184, %r2201, %r37, %r2735;
	// end inline asm
	// begin inline asm
	madc.lo.cc.u32 %r2188, %r2201, %r39, %r2735;
	// end inline asm
	// begin inline asm
	madc.hi.cc.u32 %r2192, %r2201, %r39, %r2735;
	// end inline asm
	// begin inline asm
	madc.lo.cc.u32 %r2196, %r2201, %r41, %r2735;
	// end inline asm
	// begin inline asm
	madc.hi.cc.u32 %r2200, %r2201, %r41, %r2735;
	// end inline asm
	// begin inline asm
	add.cc.u32 %r2204, %r2134, %r2738;
	// end inline asm
	// begin inline asm
	addc.cc.u32 %r2207, %r2172, %r2141;
	// end inline asm
	// begin inline asm
	addc.u32 %r2210, %r2735, %r2735;
	// end inline asm
	mul.lo.s32 	%r2277, %r2207, -460954743;
	// begin inline asm
	mad.lo.cc.u32 %r2213, %r2277, %r25728, %r2207;
	// end inline asm
	// begin inline asm
	madc.hi.cc.u32 %r2217, %r2277, %r25728, %r2176;
	// end inline asm
	// begin inline asm
	madc.lo.cc.u32 %r2221, %r2277, %r36, %r2180;
	// end inline asm
	// begin inline asm
	madc.hi.cc.u32 %r2225, %r2277, %r36, %r2184;
	// end inline asm
	// begin inline asm
	madc.lo.cc.u32 %r2229, %r2277, %r38, %r2188;
	// end inline asm
	// begin inline asm
	madc.hi.cc.u32 %r2233, %r2277, %r38, %r2192;
	// end inline asm
	// begin inline asm
	madc.lo.cc.u32 %r2237, %r2277, %r40, %r2196;
	// end inline asm
	// begin inline asm
	madc.hi.cc.u32 %r2241, %r2277, %r40, %r2200;
	// end inline asm
	// begin inline asm
	addc.cc.u32 %r2245, %r2735, %r2735;
	// end inline asm
	// begin inline asm
	mad.lo.cc.u32 %r2248, %r2277, %r35, %r2145;
	// end inline asm
	// begin inline asm
	madc.hi.cc.u32 %r2252, %r2277, %r35, %r2149;
	// end inline asm
	// begin inline asm
	madc.lo.cc.u32 %r2256, %r2277, %r37, %r2153;
	// end inline asm
	// begin inline asm
	madc.hi.cc.u32 %r2260, %r2277, %r37, %r2157;
	// end inline asm
	// begin inline asm
	madc.lo.cc.u32 %r2264, %r2277, %r39, %r2161;
	// end inline asm
	// begin inline asm
	madc.hi.cc.u32 %r2268, %r2277, %r39, %r2165;
	// end inline asm
	// begin inline asm
	madc.lo.cc.u32 %r2272, %r2277, %r41, %r2169;
	// end inline asm
	// begin inline asm
	madc.hi.cc.u32 %r2276, %r2277, %r41, %r2735;
	// end inline asm
	// begin inline asm
	add.cc.u32 %r2280, %r2210, %r2738;
	// end inline asm
	// begin inline asm
	addc.cc.u32 %r2283, %r2248, %r2217;
	// end inline asm
	// begin inline asm
	addc.u32 %r2286, %r2735, %r2735;
	// end inline asm
	mul.lo.s32 	%r2353, %r2283, -460954743;
	// begin inline asm
	mad.lo.cc.u32 %r2289, %r2353, %r25728, %r2283;
	// end inline asm
	// begin inline asm
	madc.hi.cc.u32 %r2293, %r2353, %r25728, %r2252;
	// end inline asm
	// begin inline asm
	madc.lo.cc.u32 %r2297, %r2353, %r36, %r2256;
	// end inline asm
	// begin inline asm
	madc.hi.cc.u32 %r2301, %r2353, %r36, %r2260;
	// end inline asm
	// begin inline asm
	madc.lo.cc.u32 %r2305, %r2353, %r38, %r2264;
	// end inline asm
	// begin inline asm
	madc.hi.cc.u32 %r2309, %r2353, %r38, %r2268;
	// end inline asm
	// begin inline asm
	madc.lo.cc.u32 %r2313, %r2353, %r40, %r2272;
	// end inline asm
	// begin inline asm
	madc.hi.cc.u32 %r2317, %r2353, %r40, %r2276;
	// end inline asm
	// begin inline asm
	addc.cc.u32 %r2321, %r2735, %r2735;
	// end inline asm
	// begin inline asm
	mad.lo.cc.u32 %r2324, %r2353, %r35, %r2221;
	// end inline asm
	// begin inline asm
	madc.hi.cc.u32 %r2328, %r2353, %r35, %r2225;
	// end inline asm
	// begin inline asm
	madc.lo.cc.u32 %r2332, %r2353, %r37, %r2229;
	// end inline asm
	// begin inline asm
	madc.hi.cc.u32 %r2336, %r2353, %r37, %r2233;
	// end inline asm
	// begin inline asm
	madc.lo.cc.u32 %r2340, %r2353, %r39, %r2237;
	// end inline asm
	// begin inline asm
	madc.hi.cc.u32 %r2344, %r2353, %r39, %r2241;
	// end inline asm
	// begin inline asm
	madc.lo.cc.u32 %r2348, %r2353, %r41, %r2245;
	// end inline asm
	// begin inline asm
	madc.hi.cc.u32 %r2352, %r2353, %r41, %r2735;
	// end inline asm
	// begin inline asm
	add.cc.u32 %r2356, %r2286, %r2738;
	// end inline asm
	// begin inline asm
	addc.cc.u32 %r2359, %r2324, %r2293;
	// end inline asm
	// begin inline asm
	addc.u32 %r2362, %r2735, %r2735;
	// end inline asm
	mul.lo.s32 	%r2429, %r2359, -460954743;
	// begin inline asm
	mad.lo.cc.u32 %r2365, %r2429, %r25728, %r2359;
	// end inline asm
	// begin inline asm
	madc.hi.cc.u32 %r2369, %r2429, %r25728, %r2328;
	// end inline asm
	// begin inline asm
	madc.lo.cc.u32 %r2373, %r2429, %r36, %r2332;
	// end inline asm
	// begin inline asm
	madc.hi.cc.u32 %r2377, %r2429, %r36, %r2336;
	// end inline asm
	// begin inline asm
	madc.lo.cc.u32 %r2381, %r2429, %r38, %r2340;
	// end inline asm
	// begin inline asm
	madc.hi.cc.u32 %r2385, %r2429, %r38, %r2344;
	// end inline asm
	// begin inline asm
	madc.lo.cc.u32 %r2389, %r2429, %r40, %r2348;
	// end inline asm
	// begin inline asm
	madc.hi.cc.u32 %r2393, %r2429, %r40, %r2352;
	// end inline asm
	// begin inline asm
	addc.cc.u32 %r2397, %r2735, %r2735;
	// end inline asm
	// begin inline asm
	mad.lo.cc.u32 %r2400, %r2429, %r35, %r2297;
	// end inline asm
	// begin inline asm
	madc.hi.cc.u32 %r2404, %r2429, %r35, %r2301;
	// end inline asm
	// begin inline asm
	madc.lo.cc.u32 %r2408, %r2429, %r37, %r2305;
	// end inline asm
	// begin inline asm
	madc.hi.cc.u32 %r2412, %r2429, %r37, %r2309;
	// end inline asm
	// begin inline asm
	madc.lo.cc.u32 %r2416, %r2429, %r39, %r2313;
	// end inline asm
	// begin inline asm
	madc.hi.cc.u32 %r2420, %r2429, %r39, %r2317;
	// end inline asm
	// begin inline asm
	madc.lo.cc.u32 %r2424, %r2429, %r41, %r2321;
	// end inline asm
	// begin inline asm
	madc.hi.cc.u32 %r2428, %r2429, %r41, %r2735;
	// end inline asm
	// begin inline asm
	add.cc.u32 %r2432, %r2362, %r2738;
	// end inline asm
	// begin inline asm
	addc.cc.u32 %r2435, %r2400, %r2369;
	// end inline asm
	// begin inline asm
	addc.u32 %r2438, %r2735, %r2735;
	// end inline asm
	mul.lo.s32 	%r2505, %r2435, -460954743;
	// begin inline asm
	mad.lo.cc.u32 %r2441, %r2505, %r25728, %r2435;
	// end inline asm
	// begin inline asm
	madc.hi.cc.u32 %r2445, %r2505, %r25728, %r2404;
	// end inline asm
	// begin inline asm
	madc.lo.cc.u32 %r2449, %r2505, %r36, %r2408;
	// end inline asm
	// begin inline asm
	madc.hi.cc.u32 %r2453, %r2505, %r36, %r2412;
	// end inline asm
	// begin inline asm
	madc.lo.cc.u32 %r2457, %r2505, %r38, %r2416;
	// end inline asm
	// begin inline asm
	madc.hi.cc.u32 %r2461, %r2505, %r38, %r2420;
	// end inline asm
	// begin inline asm
	madc.lo.cc.u32 %r2465, %r2505, %r40, %r2424;
	// end inline asm
	// begin inline asm
	madc.hi.cc.u32 %r2469, %r2505, %r40, %r2428;
	// end inline asm
	// begin inline asm
	addc.cc.u32 %r2473, %r2735, %r2735;
	// end inline asm
	// begin inline asm
	mad.lo.cc.u32 %r2476, %r2505, %r35, %r2373;
	// end inline asm
	// begin inline asm
	madc.hi.cc.u32 %r2480, %r2505, %r35, %r2377;
	// end inline asm
	// begin inline asm
	madc.lo.cc.u32 %r2484, %r2505, %r37, %r2381;
	// end inline asm
	// begin inline asm
	madc.hi.cc.u32 %r2488, %r2505, %r37, %r2385;
	// end inline asm
	// begin inline asm
	madc.lo.cc.u32 %r2492, %r2505, %r39, %r2389;
	// end inline asm
	// begin inline asm
	madc.hi.cc.u32 %r2496, %r2505, %r39, %r2393;
	// end inline asm
	// begin inline asm
	madc.lo.cc.u32 %r2500, %r2505, %r41, %r2397;
	// end inline asm
	// begin inline asm
	madc.hi.cc.u32 %r2504, %r2505, %r41, %r2735;
	// end inline asm
	// begin inline asm
	add.cc.u32 %r2508, %r2438, %r2738;
	// end inline asm
	// begin inline asm
	addc.cc.u32 %r2511, %r2476, %r2445;
	// end inline asm
	// begin inline asm
	addc.u32 %r2514, %r2735, %r2735;
	// end inline asm
	mul.lo.s32 	%r2581, %r2511, -460954743;
	// begin inline asm
	mad.lo.cc.u32 %r2517, %r2581, %r25728, %r2511;
	// end inline asm
	// begin inline asm
	madc.hi.cc.u32 %r2521, %r2581, %r25728, %r2480;
	// end inline asm
	// begin inline asm
	madc.lo.cc.u32 %r2525, %r2581, %r36, %r2484;
	// end inline asm
	// begin inline asm
	madc.hi.cc.u32 %r2529, %r2581, %r36, %r2488;
	// end inline asm
	// begin inline asm
	madc.lo.cc.u32 %r2533, %r2581, %r38, %r2492;
	// end inline asm
	// begin inline asm
	madc.hi.cc.u32 %r2537, %r2581, %r38, %r2496;
	// end inline asm
	// begin inline asm
	madc.lo.cc.u32 %r2541, %r2581, %r40, %r2500;
	// end inline asm
	// begin inline asm
	madc.hi.cc.u32 %r2545, %r2581, %r40, %r2504;
	// end inline asm
	// begin inline asm
	addc.cc.u32 %r2549, %r2735, %r2735;
	// end inline asm
	// begin inline asm
	mad.lo.cc.u32 %r2552, %r2581, %r35, %r2449;
	// end inline asm
	// begin inline asm
	madc.hi.cc.u32 %r2556, %r2581, %r35, %r2453;
	// end inline asm
	// begin inline asm
	madc.lo.cc.u32 %r2560, %r2581, %r37, %r2457;
	// end inline asm
	// begin inline asm
	madc.hi.cc.u32 %r2564, %r2581, %r37, %r2461;
	// end inline asm
	// begin inline asm
	madc.lo.cc.u32 %r2568, %r2581, %r39, %r2465;
	// end inline asm
	// begin inline asm
	madc.hi.cc.u32 %r2572, %r2581, %r39, %r2469;
	// end inline asm
	// begin inline asm
	madc.lo.cc.u32 %r2576, %r2581, %r41, %r2473;
	// end inline asm
	// begin inline asm
	madc.hi.cc.u32 %r2580, %r2581, %r41, %r2735;
	// end inline asm
	// begin inline asm
	add.cc.u32 %r2584, %r2514, %r2738;
	// end inline asm
	// begin inline asm
	addc.cc.u32 %r2587, %r2552, %r2521;
	// end inline asm
	// begin inline asm
	addc.u32 %r2590, %r2735, %r2735;
	// end inline asm
	mul.lo.s32 	%r2657, %r2587, -460954743;
	// begin inline asm
	mad.lo.cc.u32 %r2593, %r2657, %r25728, %r2587;
	// end inline asm
	// begin inline asm
	madc.hi.cc.u32 %r2597, %r2657, %r25728, %r2556;
	// end inline asm
	// begin inline asm
	madc.lo.cc.u32 %r2601, %r2657, %r36, %r2560;
	// end inline asm
	// begin inline asm
	madc.hi.cc.u32 %r2605, %r2657, %r36, %r2564;
	// end inline asm
	// begin inline asm
	madc.lo.cc.u32 %r2609, %r2657, %r38, %r2568;
	// end inline asm
	// begin inline asm
	madc.hi.cc.u32 %r2613, %r2657, %r38, %r2572;
	// end inline asm
	// begin inline asm
	madc.lo.cc.u32 %r2617, %r2657, %r40, %r2576;
	// end inline asm
	// begin inline asm
	madc.hi.cc.u32 %r2621, %r2657, %r40, %r2580;
	// end inline asm
	// begin inline asm
	addc.cc.u32 %r2625, %r2735, %r2735;
	// end inline asm
	// begin inline asm
	mad.lo.cc.u32 %r2628, %r2657, %r35, %r2525;
	// end inline asm
	// begin inline asm
	madc.hi.cc.u32 %r2632, %r2657, %r35, %r2529;
	// end inline asm
	// begin inline asm
	madc.lo.cc.u32 %r2636, %r2657, %r37, %r2533;
	// end inline asm
	// begin inline asm
	madc.hi.cc.u32 %r2640, %r2657, %r37, %r2537;
	// end inline asm
	// begin inline asm
	madc.lo.cc.u32 %r2644, %r2657, %r39, %r2541;
	// end inline asm
	// begin inline asm
	madc.hi.cc.u32 %r2648, %r2657, %r39, %r2545;
	// end inline asm
	// begin inline asm
	madc.lo.cc.u32 %r2652, %r2657, %r41, %r2549;
	// end inline asm
	// begin inline asm
	madc.hi.cc.u32 %r2656, %r2657, %r41, %r2735;
	// end inline asm
	// begin inline asm
	add.cc.u32 %r2660, %r2590, %r2738;
	// end inline asm
	// begin inline asm
	addc.cc.u32 %r2663, %r2628, %r2597;
	// end inline asm
	// begin inline asm
	addc.u32 %r2666, %r2735, %r2735;
	// end inline asm
	mul.lo.s32 	%r2733, %r2663, -460954743;
	// begin inline asm
	mad.lo.cc.u32 %r2669, %r2733, %r25728, %r2663;
	// end inline asm
	// begin inline asm
	madc.hi.cc.u32 %r2673, %r2733, %r25728, %r2632;
	// end inline asm
	// begin inline asm
	madc.lo.cc.u32 %r2677, %r2733, %r36, %r2636;
	// end inline asm
	// begin inline asm
	madc.hi.cc.u32 %r2681, %r2733, %r36, %r2640;
	// end inline asm
	// begin inline asm
	madc.lo.cc.u32 %r2685, %r2733, %r38, %r2644;
	// end inline asm
	// begin inline asm
	madc.hi.cc.u32 %r2689, %r2733, %r38, %r2648;
	// end inline asm
	// begin inline asm
	madc.lo.cc.u32 %r2693, %r2733, %r40, %r2652;
	// end inline asm
	// begin inline asm
	madc.hi.cc.u32 %r2697, %r2733, %r40, %r2656;
	// end inline asm
	// begin inline asm
	addc.cc.u32 %r2701, %r2735, %r2735;
	// end inline asm
	// begin inline asm
	mad.lo.cc.u32 %r2704, %r2733, %r35, %r2601;
	// end inline asm
	// begin inline asm
	madc.hi.cc.u32 %r2708, %r2733, %r35, %r2605;
	// end inline asm
	// begin inline asm
	madc.lo.cc.u32 %r2712, %r2733, %r37, %r2609;
	// end inline asm
	// begin inline asm
	madc.hi.cc.u32 %r2716, %r2733, %r37, %r2613;
	// end inline asm
	// begin inline asm
	madc.lo.cc.u32 %r2720, %r2733, %r39, %r2617;
	// end inline asm
	// begin inline asm
	madc.hi.cc.u32 %r2724, %r2733, %r39, %r2621;
	// end inline asm
	// begin inline asm
	madc.lo.cc.u32 %r2728, %r2733, %r41, %r2625;
	// end inline asm
	// begin inline asm
	madc.hi.cc.u32 %r2732, %r2733, %r41, %r2735;
	// end inline asm
	// begin inline asm
	add.cc.u32 %r2736, %r2666, %r2738;
	// end inline asm
	// begin inline asm
	addc.cc.u32 %r2739, %r2704, %r2673;
	// end inline asm
	// begin inline asm
	addc.cc.u32 %r2742, %r2708, %r2677;
	// end inline asm
	// begin inline asm
	addc.cc.u32 %r2745, %r2712, %r2681;
	// end inline asm
	// begin inline asm
	addc.cc.u32 %r2748, %r2716, %r2685;
	// end inline asm
	// begin inline asm
	addc.cc.u32 %r2751, %r2720, %r2689;
	// end inline asm
	// begin inline asm
	addc.cc.u32 %r2754, %r2724, %r2693;
	// end inline asm
	// begin inline asm
	addc.cc.u32 %r2757, %r2728, %r2697;
	// end inline asm
	// begin inline asm
	addc.cc.u32 %r2760, %r2732, %r2701;
	// end inline asm
	// begin inline asm
	add.cc.u32 %r25382, %r2096, %r2739;
	// end inline asm
	// begin inline asm
	addc.cc.u32 %r25381, %r2100, %r2742;
	// end inline asm
	// begin inline asm
	addc.cc.u32 %r25380, %r2104, %r2745;
	// end inline asm
	// begin inline asm
	addc.cc.u32 %r25379, %r2108, %r2748;
	// end inline asm
	// begin inline asm
	addc.cc.u32 %r25378, %r2112, %r2751;
	// end inline asm
	// begin inline asm
	addc.cc.u32 %r25377, %r2116, %r2754;
	// end inline asm
	// begin inline asm
	addc.cc.u32 %r25376, %r2120, %r2757;
	// end inline asm
	// begin inline asm
	addc.u32 %r25375, %r2124, %r2760;
	// end inline asm
	setp.gt.u32 	%p31, %r25375, %r41;
	@%p31 bra 	$L__BB2_36;
	setp.lt.u32 	%p32, %r25375, %r41;
	@%p32 bra 	$L__BB2_37;
	setp.gt.u32 	%p33, %r25376, %r40;
	@%p33 bra 	$L__BB2_36;
	setp.lt.u32 	%p34, %r25376, %r40;
	@%p34 bra 	$L__BB2_37;
	setp.gt.u32 	%p35, %r25377, %r39;
	@%p35 bra 	$L__BB2_36;
	setp.lt.u32 	%p36, %r25377, %r39;
	@%p36 bra 	$L__BB2_37;
	setp.gt.u32 	%p37, %r25378, %r38;
	@%p37 bra 	$L__BB2_36;
	setp.lt.u32 	%p38, %r25378, %r38;
	@%p38 bra 	$L__BB2_37;
	setp.gt.u32 	%p39, %r25379, %r37;
	@%p39 bra 	$L__BB2_36;
	setp.lt.u32 	%p40, %r25379, %r37;
	@%p40 bra 	$L__BB2_37;
	setp.gt.u32 	%p41, %r25380, %r36;
	@%p41 bra 	$L__BB2_36;
	setp.lt.u32 	%p42, %r25380, %r36;
	@%p42 bra 	$L__BB2_37;
	setp.gt.u32 	%p43, %r25381, %r35;
	@%p43 bra 	$L__BB2_36;
	setp.lt.u32 	%p44, %r25381, %r35;
	setp.lt.u32 	%p45, %r25382, %r25727;
	or.pred  	%p46, %p44, %p45;
	@%p46 bra 	$L__BB2_37;
$L__BB2_36:
	// begin inline asm
	sub.cc.u32 %r25382, %r25382, %r25727;
subc.cc.u32 %r25381, %r25381, %r35;
subc.cc.u32 %r25380, %r25380, %r36;
subc.cc.u32 %r25379, %r25379, %r37;
subc.cc.u32 %r25378, %r25378, %r38;
subc.cc.u32 %r25377, %r25377, %r39;
subc.cc.u32 %r25376, %r25376, %r40;
subc.u32 %r25375, %r25375, %r41;

	// end inline asm
$L__BB2_37:
	mov.b32 	%r3987, 0;
	// begin inline asm
	mad.lo.cc.u32 %r2811, %r25752, %r25381, %r3987;
	// end inline asm
	// begin inline asm
	madc.hi.cc.u32 %r2815, %r25752, %r25381, %r3987;
	// end inline asm
	// begin inline asm
	madc.lo.cc.u32 %r2819, %r25752, %r25379, %r3987;
	// end inline asm
	// begin inline asm
	madc.hi.cc.u32 %r2823, %r25752, %r25379, %r3987;
	// end inline asm
	// begin inline asm
	madc.lo.cc.u32 %r2827, %r25752, %r25377, %r3987;
	// end inline asm
	// begin inline asm
	madc.hi.cc.u32 %r2831, %r25752, %r25377, %r3987;
	// end inline asm
	// begin inline asm
	madc.lo.cc.u32 %r2835, %r25752, %r25375, %r3987;
	// end inline asm
	// begin inline asm
	madc.hi.cc.u32 %r2839, %r25752, %r25375, %r3987;
	// end inline asm
	// begin inline asm
	mad.lo.cc.u32 %r2843, %r25751, %r25382, %r2811;
	// end inline asm
	// begin inline asm
	madc.hi.cc.u32 %r2847, %r25751, %r25382, %r2815;
	// end inline asm
	// begin inline asm
	madc.lo.cc.u32 %r2851, %r25751, %r25380, %r2819;
	// end inline asm
	// begin inline asm
	madc.hi.cc.u32 %r2855, %r25751, %r25380, %r2823;
	// end inline asm
	// begin inline asm
	madc.lo.cc.u32 %r2859, %r25751, %r25378, %r2827;
	// end inline asm
	// begin inline asm
	madc.hi.cc.u32 %r2863, %r25751, %r25378, %r2831;
	// end inline asm
	// begin inline asm
	madc.lo.cc.u32 %r2867, %r25751, %r25376, %r2835;
	// end inline asm
	// begin inline asm
	madc.hi.cc.u32 %r2871, %r25751, %r25376, %r2839;
	// end inline asm
	// begin inline asm
	addc.cc.u32 %r2875, %r3987, %r3987;
	// end inline asm
	// begin inline asm
	mad.lo.cc.u32 %r2878, %r25750, %r25381, %r2851;
	// end inline asm
	// begin inline asm
	madc.hi.cc.u32 %r2882, %r25750, %r25381, %r2855;
	// end inline asm
	// begin inline asm
	madc.lo.cc.u32 %r2886, %r25750, %r25379, %r2859;
	// end inline asm
	// begin inline asm
	madc.hi.cc.u32 %r2890, %r25750, %r25379, %r2863;
	// end inline asm
	// begin inline asm
	madc.lo.cc.u32 %r2894, %r25750, %r25377, %r2867;
	// end inline asm
	// begin inline asm
	madc.hi.cc.u32 %r2898, %r25750, %r25377, %r2871;
	// end inline asm
	// begin inline asm
	madc.lo.cc.u32 %r2902, %r25750, %r25375, %r2875;
	// end inline asm
	// begin inline asm
	madc.hi.cc.u32 %r2906, %r25750, %r25375, %r3987;
	// end inline asm
	// begin inline asm
	mad.lo.cc.u32 %r2910, %r25749, %r25382, %r2878;
	// end inline asm
	// begin inline asm
	madc.hi.cc.u32 %r2914, %r25749, %r25382, %r2882;
	// end inline asm
	// begin inline asm
	madc.lo.cc.u32 %r2918, %r25749, %r25380, %r2886;
	// end inline asm
	// begin inline asm
	madc.hi.cc.u32 %r2922, %r25749, %r25380, %r2890;
	// end inline asm
	// begin inline asm
	madc.lo.cc.u32 %r2926, %r25749, %r25378, %r2894;
	// end inline asm
	// begin inline asm
	madc.hi.cc.u32 %r2930, %r25749, %r25378, %r2898;
	// end inline asm
	// begin inline asm
	madc.lo.cc.u32 %r2934, %r25749, %r25376, %r2902;
	// end inline asm
	// begin inline asm
	madc.hi.cc.u32 %r2938, %r25749, %r25376, %r2906;
	// end inline asm
	// begin inline asm
	addc.cc.u32 %r2942, %r3987, %r3987;
	// end inline asm
	// begin inline asm
	mad.lo.cc.u32 %r2945, %r25748, %r25381, %r2918;
	// end inline asm
	// begin inline asm
	madc.hi.cc.u32 %r2949, %r25748, %r25381, %r2922;
	// end inline asm
	// begin inline asm
	madc.lo.cc.u32 %r2953, %r25748, %r25379, %r2926;
	// end inline asm
	// begin inline asm
	madc.hi.cc.u32 %r2957, %r25748, %r25379, %r2930;
	// end inline asm
	// begin inline asm
	madc.lo.cc.u32 %r2961, %r25748, %r25377, %r2934;
	// end inline asm
	// begin inline asm
	madc.hi.cc.u32 %r2965, %r25748, %r25377, %r2938;
	// end inline asm
	// begin inline asm
	madc.lo.cc.u32 %r2969, %r25748, %r25375, %r2942;
	// end inline asm
	// begin inline asm
	madc.hi.cc.u32 %r2973, %r25748, %r25375, %r3987;
	// end inline asm
	// begin inline asm
	mad.lo.cc.u32 %r2977, %r25747, %r25382, %r2945;
	// end inline asm
	// begin inline asm
	madc.hi.cc.u32 %r2981, %r25747, %r25382, %r2949;
	// end inline asm
	// begin inline asm
	madc.lo.cc.u32 %r2985, %r25747, %r25380, %r2953;
	// end inline asm
	// begin inline asm
	madc.hi.cc.u32 %r2989, %r25747, %r25380, %r2957;
	// end inline asm
	// begin inline asm
	madc.lo.cc.u32 %r2993, %r25747, %r25378, %r2961;
	// end inline asm
	// begin inline asm
	madc.hi.cc.u32 %r2997, %r25747, %r25378, %r2965;
	// end inline asm
	// begin inline asm
	madc.lo.cc.u32 %r3001, %r25747, %r25376, %r2969;
	// end inline asm
	// begin inline asm
	madc.hi.cc.u32 %r3005, %r25747, %r25376, %r2973;
	// end inline asm
	// begin inline asm
	addc.cc.u32 %r3009, %r3987, %r3987;
	// end inline asm
	// begin inline asm
	mad.lo.cc.u32 %r3012, %r25746, %r25381, %r2985;
	// end inline asm
	// begin inline asm
	madc.hi.cc.u32 %r3016, %r25746, %r25381, %r2989;
	// end inline asm
	// begin inline asm
	madc.lo.cc.u32 %r3020, %r25746, %r25379, %r2993;
	// end inline asm
	// begin inline asm
	madc.hi.cc.u32 %r3024, %r25746, %r25379, %r2997;
	// end inline asm
	// begin inline asm
	madc.lo.cc.u32 %r3028, %r25746, %r25377, %r3001;
	// end inline asm
	// begin inline asm
	madc.hi.cc.u32 %r3032, %r25746, %r25377, %r3005;
	// end inline asm
	// begin inline asm
	madc.lo.cc.u32 %r3036, %r25746, %r25375, %r3009;
	// end inline asm
	// begin inline asm
	madc.hi.cc.u32 %r3040, %r25746, %r25375, %r3987;
	// end inline asm
	// begin inline asm
	mad.lo.cc.u32 %r3044, %r25745, %r25382, %r3012;
	// end inline asm
	// begin inline asm
	madc.hi.cc.u32 %r3048, %r25745, %r25382, %r3016;
	// end inline asm
	// begin inline asm
	madc.lo.cc.u32 %r3052, %r25745, %r25380, %r3020;
	// end inline asm
	// begin inline asm
	madc.hi.cc.u32 %r3056, %r25745, %r25380, %r3024;
	// end inline asm
	// begin inline asm
	madc.lo.cc.u32 %r3060, %r25745, %r25378, %r3028;
	// end inline asm
	// begin inline asm
	madc.hi.cc.u32 %r3064, %r25745, %r25378, %r3032;
	// end inline asm
	// begin inline asm
	madc.lo.cc.u32 %r3068, %r25745, %r25376, %r3036;
	// end inline asm
	// begin inline asm
	madc.hi.cc.u32 %r3072, %r25745, %r25376, %r3040;
	// end inline asm
	// begin inline asm
	addc.cc.u32 %r3076, %r3987, %r3987;
	// end inline asm
	// begin inline asm
	mad.lo.cc.u32 %r3079, %r25752, %r25382, %r3987;
	// end inline asm
	// begin inline asm
	madc.hi.cc.u32 %r3083, %r25752, %r25382, %r2843;
	// end inline asm
	// begin inline asm
	madc.lo.cc.u32 %r3087, %r25752, %r25380, %r2847;
	// end inline asm
	// begin inline asm
	madc.hi.cc.u32 %r3091, %r25752, %r25380, %r2910;
	// end inline asm
	// begin inline asm
	madc.lo.cc.u32 %r3095, %r25752, %r25378, %r2914;
	// end inline asm
	// begin inline asm
	madc.hi.cc.u32 %r3099, %r25752, %r25378, %r2977;
	// end inline asm
	// begin inline asm
	madc.lo.cc.u32 %r3103, %r25752, %r25376, %r2981;
	// end inline asm
	// begin inline asm
	madc.hi.cc.u32 %r3107, %r25752, %r25376, %r3044;
	// end inline asm
	// begin inline asm
	addc.cc.u32 %r3111, %r3048, %r3987;
	// end inline asm
	// begin inline asm
	addc.cc.u32 %r3114, %r3052, %r3987;
	// end inline asm
	// begin inline asm
	addc.cc.u32 %r3117, %r3987, %r3987;
	// end inline asm
	// begin inline asm
	mad.lo.cc.u32 %r3120, %r25751, %r25381, %r3087;
	// end inline asm
	// begin inline asm
	madc.hi.cc.u32 %r3124, %r25751, %r25381, %r3091;
	// end inline asm
	// begin inline asm
	madc.lo.cc.u32 %r3128, %r25751, %r25379, %r3095;
	// end inline asm
	// begin inline asm
	madc.hi.cc.u32 %r3132, %r25751, %r25379, %r3099;
	// end inline asm
	// begin inline asm
	madc.lo.cc.u32 %r3136, %r25751, %r25377, %r3103;
	// end inline asm
	// begin inline asm
	madc.hi.cc.u32 %r3140, %r25751, %r25377, %r3107;
	// end inline asm
	// begin inline asm
	madc.lo.cc.u32 %r3144, %r25751, %r25375, %r3111;
	// end inline asm
	// begin inline asm
	madc.hi.cc.u32 %r3148, %r25751, %r25375, %r3114;
	// end inline asm
	// begin inline asm
	addc.cc.u32 %r3152, %r3117, %r3987;
	// end inline asm
	// begin inline asm
	mad.lo.cc.u32 %r3155, %r25750, %r25382, %r3120;
	// end inline asm
	// begin inline asm
	madc.hi.cc.u32 %r3159, %r25750, %r25382, %r3124;
	// end inline asm
	// begin inline asm
	madc.lo.cc.u32 %r3163, %r25750, %r25380, %r3128;
	// end inline asm
	// begin inline asm
	madc.hi.cc.u32 %r3167, %r25750, %r25380, %r3132;
	// end inline asm
	// begin inline asm
	madc.lo.cc.u32 %r3171, %r25750, %r25378, %r3136;
	// end inline asm
	// begin inline asm
	madc.hi.cc.u32 %r3175, %r25750, %r25378, %r3140;
	// end inline asm
	// begin inline asm
	madc.lo.cc.u32 %r3179, %r25750, %r25376, %r3144;
	// end inline asm
	// begin inline asm
	madc.hi.cc.u32 %r3183, %r25750, %r25376, %r3148;
	// end inline asm
	// begin inline asm
	addc.cc.u32 %r3187, %r3056, %r3152;
	// end inline asm
	// begin inline asm
	addc.cc.u32 %r3190, %r3060, %r3987;
	// end inline asm
	// begin inline asm
	addc.cc.u32 %r3193, %r3987, %r3987;
	// end inline asm
	// begin inline asm
	mad.lo.cc.u32 %r3196, %r25749, %r25381, %r3163;
	// end inline asm
	// begin inline asm
	madc.hi.cc.u32 %r3200, %r25749, %r25381, %r3167;
	// end inline asm
	// begin inline asm
	madc.lo.cc.u32 %r3204, %r25749, %r25379, %r3171;
	// end inline asm
	// begin inline asm
	madc.hi.cc.u32 %r3208, %r25749, %r25379, %r3175;
	// end inline asm
	// begin inline asm
	madc.lo.cc.u32 %r3212, %r25749, %r25377, %r3179;
	// end inline asm
	// begin inline asm
	madc.hi.cc.u32 %r3216, %r25749, %r25377, %r3183;
	// end inline asm
	// begin inline asm
	madc.lo.cc.u32 %r3220, %r25749, %r25375, %r3187;
	// end inline asm
	// begin inline asm
	madc.hi.cc.u32 %r3224, %r25749, %r25375, %r3190;
	// end inline asm
	// begin inline asm
	addc.cc.u32 %r3228, %r3193, %r3987;
	// end inline asm
	// begin inline asm
	mad.lo.cc.u32 %r3231, %r25748, %r25382, %r3196;
	// end inline asm
	// begin inline asm
	madc.hi.cc.u32 %r3235, %r25748, %r25382, %r3200;
	// end inline asm
	// begin inline asm
	madc.lo.cc.u32 %r3239, %r25748, %r25380, %r3204;
	// end inline asm
	// begin inline asm
	madc.hi.cc.u32 %r3243, %r25748, %r25380, %r3208;
	// end inline asm
	// begin inline asm
	madc.lo.cc.u32 %r3247, %r25748, %r25378, %r3212;
	// end inline asm
	// begin inline asm
	madc.hi.cc.u32 %r3251, %r25748, %r25378, %r3216;
	// end inline asm
	// begin inline asm
	madc.lo.cc.u32 %r3255, %r25748, %r25376, %r3220;
	// end inline asm
	// begin inline asm
	madc.hi.cc.u32 %r3259, %r25748, %r25376, %r3224;
	// end inline asm
	// begin inline asm
	addc.cc.u32 %r3263, %r3064, %r3228;
	// end inline asm
	// begin inline asm
	addc.cc.u32 %r3266, %r3068, %r3987;
	// end inline asm
	// begin inline asm
	addc.cc.u32 %r3269, %r3987, %r3987;
	// end inline asm
	// begin inline asm
	mad.lo.cc.u32 %r3272, %r25747, %r25381, %r3239;
	// end inline asm
	// begin inline asm
	madc.hi.cc.u32 %r3276, %r25747, %r25381, %r3243;
	// end inline asm
	// begin inline asm
	madc.lo.cc.u32 %r3280, %r25747, %r25379, %r3247;
	// end inline asm
	// begin inline asm
	madc.hi.cc.u32 %r3284, %r25747, %r25379, %r3251;
	// end inline asm
	// begin inline asm
	madc.lo.cc.u32 %r3288, %r25747, %r25377, %r3255;
	// end inline asm
	// begin inline asm
	madc.hi.cc.u32 %r3292, %r25747, %r25377, %r3259;
	// end inline asm
	// begin inline asm
	madc.lo.cc.u32 %r3296, %r25747, %r25375, %r3263;
	// end inline asm
	// begin inline asm
	madc.hi.cc.u32 %r3300, %r25747, %r25375, %r3266;
	// end inline asm
	// begin inline asm
	addc.cc.u32 %r3304, %r3269, %r3987;
	// end inline asm
	// begin inline asm
	mad.lo.cc.u32 %r3307, %r25746, %r25382, %r3272;
	// end inline asm
	// begin inline asm
	madc.hi.cc.u32 %r3311, %r25746, %r25382, %r3276;
	// end inline asm
	// begin inline asm
	madc.lo.cc.u32 %r3315, %r25746, %r25380, %r3280;
	// end inline asm
	// begin inline asm
	madc.hi.cc.u32 %r3319, %r25746, %r25380, %r3284;
	// end inline asm
	// begin inline asm
	madc.lo.cc.u32 %r3323, %r25746, %r25378, %r3288;
	// end inline asm
	// begin inline asm
	madc.hi.cc.u32 %r3327, %r25746, %r25378, %r3292;
	// end inline asm
	// begin inline asm
	madc.lo.cc.u32 %r3331, %r25746, %r25376, %r3296;
	// end inline asm
	// begin inline asm
	madc.hi.cc.u32 %r3335, %r25746, %r25376, %r3300;
	// end inline asm
	// begin inline asm
	addc.cc.u32 %r3339, %r3072, %r3304;
	// end inline asm
	// begin inline asm
	addc.cc.u32 %r3342, %r3076, %r3987;
	// end inline asm
	// begin inline asm
	addc.cc.u32 %r3345, %r3987, %r3987;
	// end inline asm
	// begin inline asm
	mad.lo.cc.u32 %r3348, %r25745, %r25381, %r3315;
	// end inline asm
	// begin inline asm
	madc.hi.cc.u32 %r3352, %r25745, %r25381, %r3319;
	// end inline asm
	// begin inline asm
	madc.lo.cc.u32 %r3356, %r25745, %r25379, %r3323;
	// end inline asm
	// begin inline asm
	madc.hi.cc.u32 %r3360, %r25745, %r25379, %r3327;
	// end inline asm
	// begin inline asm
	madc.lo.cc.u32 %r3364, %r25745, %r25377, %r3331;
	// end inline asm
	// begin inline asm
	madc.hi.cc.u32 %r3368, %r25745, %r25377, %r3335;
	// end inline asm
	// begin inline asm
	madc.lo.cc.u32 %r3372, %r25745, %r25375, %r3339;
	// end inline asm
	// begin inline asm
	madc.hi.cc.u32 %r3376, %r25745, %r25375, %r3342;
	// end inline asm
	mov.b32 	%r3990, -1;
	// begin inline asm
	add.cc.u32 %r3380, %r3987, %r3990;
	// end inline asm
	// begin inline asm
	addc.cc.u32 %r3383, %r3079, %r3987;
	// end inline asm
	// begin inline asm
	addc.u32 %r3386, %r3987, %r3987;
	// end inline asm
	mul.lo.s32 	%r3453, %r3383, -460954743;
	// begin inline asm
	mad.lo.cc.u32 %r3389, %r3453, %r25728, %r3383;
	// end inline asm
	// begin inline asm
	madc.hi.cc.u32 %r3393, %r3453, %r25728, %r3083;
	// end inline asm
	// begin inline asm
	madc.lo.cc.u32 %r3397, %r3453, %r36, %r3155;
	// end inline asm
	// begin inline asm
	madc.hi.cc.u32 %r3401, %r3453, %r36, %r3159;
	// end inline asm
	// begin inline asm
	madc.lo.cc.u32 %r3405, %r3453, %r38, %r3231;
	// end inline asm
	// begin inline asm
	madc.hi.cc.u32 %r3409, %r3453, %r38, %r3235;
	// end inline asm
	// begin inline asm
	madc.lo.cc.u32 %r3413, %r3453, %r40, %r3307;
	// end inline asm
	// begin inline asm
	madc.hi.cc.u32 %r3417, %r3453, %r40, %r3311;
	// end inline asm
	// begin inline asm
	addc.cc.u32 %r3421, %r3987, %r3987;
	// end inline asm
	// begin inline asm
	mad.lo.cc.u32 %r3424, %r3453, %r35, %r3987;
	// end inline asm
	// begin inline asm
	madc.hi.cc.u32 %r3428, %r3453, %r35, %r3987;
	// end inline asm
	// begin inline asm
	madc.lo.cc.u32 %r3432, %r3453, %r37, %r3987;
	// end inline asm
	// begin inline asm
	madc.hi.cc.u32 %r3436, %r3453, %r37, %r3987;
	// end inline asm
	// begin inline asm
	madc.lo.cc.u32 %r3440, %r3453, %r39, %r3987;
	// end inline asm
	// begin inline asm
	madc.hi.cc.u32 %r3444, %r3453, %r39, %r3987;
	// end inline asm
	// begin inline asm
	madc.lo.cc.u32 %r3448, %r3453, %r41, %r3987;
	// end inline asm
	// begin inline asm
	madc.hi.cc.u32 %r3452, %r3453, %r41, %r3987;
	// end inline asm
	// begin inline asm
	add.cc.u32 %r3456, %r3386, %r3990;
	// end inline asm
	// begin inline asm
	addc.cc.u32 %r3459, %r3424, %r3393;
	// end inline asm
	// begin inline asm
	addc.u32 %r3462, %r3987, %r3987;
	// end inline asm
	mul.lo.s32 	%r3529, %r3459, -460954743;
	// begin inline asm
	mad.lo.cc.u32 %r3465, %r3529, %r25728, %r3459;
	// end inline asm
	// begin inline asm
	madc.hi.cc.u32 %r3469, %r3529, %r25728, %r3428;
	// end inline asm
	// begin inline asm
	madc.lo.cc.u32 %r3473, %r3529, %r36, %r3432;
	// end inline asm
	// begin inline asm
	madc.hi.cc.u32 %r3477, %r3529, %r36, %r3436;
	// end inline asm
	// begin inline asm
	madc.lo.cc.u32 %r3481, %r3529, %r38, %r3440;
	// end inline asm
	// begin inline asm
	madc.hi.cc.u32 %r3485, %r3529, %r38, %r3444;
	// end inline asm
	// begin inline asm
	madc.lo.cc.u32 %r3489, %r3529, %r40, %r3448;
	// end inline asm
	// begin inline asm
	madc.hi.cc.u32 %r3493, %r3529, %r40, %r3452;
	// end inline asm
	// begin inline asm
	addc.cc.u32 %r3497, %r3987, %r3987;
	// end inline asm
	// begin inline asm
	mad.lo.cc.u32 %r3500, %r3529, %r35, %r3397;
	// end inline asm
	// begin inline asm
	madc.hi.cc.u32 %r3504, %r3529, %r35, %r3401;
	// end inline asm
	// begin inline asm
	madc.lo.cc.u32 %r3508, %r3529, %r37, %r3405;
	// end inline asm
	// begin inline asm
	madc.hi.cc.u32 %r3512, %r3529, %r37, %r3409;
	// end inline asm
	// begin inline asm
	madc.lo.cc.u32 %r3516, %r3529, %r39, %r3413;
	// end inline asm
	// begin inline asm
	madc.hi.cc.u32 %r3520, %r3529, %r39, %r3417;
	// end inline asm
	// begin inline asm
	madc.lo.cc.u32 %r3524, %r3529, %r41, %r3421;
	// end inline asm
	// begin inline asm
	madc.hi.cc.u32 %r3528, %r3529, %r41, %r3987;
	// end inline asm
	// begin inline asm
	add.cc.u32 %r3532, %r3462, %r3990;
	// end inline asm
	// begin inline asm
	addc.cc.u32 %r3535, %r3500, %r3469;
	// end inline asm
	// begin inline asm
	addc.u32 %r3538, %r3987, %r3987;
	// end inline asm
	mul.lo.s32 	%r3605, %r3535, -460954743;
	// begin inline asm
	mad.lo.cc.u32 %r3541, %r3605, %r25728, %r3535;
	// end inline asm
	// begin inline asm
	madc.hi.cc.u32 %r3545, %r3605, %r25728, %r3504;
	// end inline asm
	// begin inline asm
	madc.lo.cc.u32 %r3549, %r3605, %r36, %r3508;
	// end inline asm
	// begin inline asm
	madc.hi.cc.u32 %r3553, %r3605, %r36, %r3512;
	// end inline asm
	// begin inline asm
	madc.lo.cc.u32 %r3557, %r3605, %r38, %r3516;
	// end inline asm
	// begin inline asm
	madc.hi.cc.u32 %r3561, %r3605, %r38, %r3520;
	// end inline asm
	// begin inline asm
	madc.lo.cc.u32 %r3565, %r3605, %r40, %r3524;
	// end inline asm
	// begin inline asm
	madc.hi.cc.u32 %r3569, %r3605, %r40, %r3528;
	// end inline asm
	// begin inline asm
	addc.cc.u32 %r3573, %r3987, %r3987;
	// end inline asm
	// begin inline asm
	mad.lo.cc.u32 %r3576, %r3605, %r35, %r3473;
	// end inline asm
	// begin inline asm
	madc.hi.cc.u32 %r3580, %r3605, %r35, %r3477;
	// end inline asm
	// begin inline asm
	madc.lo.cc.u32 %r3584, %r3605, %r37, %r3481;
	// end inline asm
	// begin inline asm
	madc.hi.cc.u32 %r3588, %r3605, %r37, %r3485;
	// end inline asm
	// begin inline asm
	madc.lo.cc.u32 %r3592, %r3605, %r39, %r3489;
	// end inline asm
	// begin inline asm
	madc.hi.cc.u32 %r3596, %r3605, %r39, %r3493;
	// end inline asm
	// begin inline asm
	madc.lo.cc.u32 %r3600, %r3605, %r41, %r3497;
	// end inline asm
	// begin inline asm
	madc.hi.cc.u32 %r3604, %r3605, %r41, %r3987;
	// end inline asm
	// begin inline asm
	add.cc.u32 %r3608, %r3538, %r3990;
	// end inline asm
	// begin inline asm
	addc.cc.u32 %r3611, %r3576, %r3545;
	// end inline asm
	// begin inline asm
	addc.u32 %r3614, %r3987, %r3987;
	// end inline asm
	mul.lo.s32 	%r3681, %r3611, -460954743;
	// begin inline asm
	mad.lo.cc.u32 %r3617, %r3681, %r25728, %r3611;
	// end inline asm
	// begin inline asm
	madc.hi.cc.u32 %r3621, %r3681, %r25728, %r3580;
	// end inline asm
	// begin inline asm
	madc.lo.cc.u32 %r3625, %r3681, %r36, %r3584;
	// end inline asm
	// begin inline asm
	madc.hi.cc.u32 %r3629, %r3681, %r36, %r3588;
	// end inline asm
	// begin inline asm
	madc.lo.cc.u32 %r3633, %r3681, %r38, %r3592;
	// end inline asm
	// begin inline asm
	madc.hi.cc.u32 %r3637, %r3681, %r38, %r3596;
	// end inline asm
	// begin inline asm
	madc.lo.cc.u32 %r3641, %r3681, %r40, %r3600;
	// end inline asm
	// begin inline asm
	madc.hi.cc.u32 %r3645, %r3681, %r40, %r3604;
	// end inline asm
	// begin inline asm
	addc.cc.u32 %r3649, %r3987, %r3987;
	// end inline asm
	// begin inline asm
	mad.lo.cc.u32 %r3652, %r3681, %r35, %r3549;
	// end inline asm
	// begin inline asm
	madc.hi.cc.u32 %r3656, %r3681, %r35, %r3553;
	// end inline asm
	// begin inline asm
	madc.lo.cc.u32 %r3660, %r3681, %r37, %r3557;
	// end inline asm
	// begin inline asm
	madc.hi.cc.u32 %r3664, %r3681, %r37, %r3561;
	// end inline asm
	// begin inline asm
	madc.lo.cc.u32 %r3668, %r3681, %r39, %r3565;
	// end inline asm
	// begin inline asm
	madc.hi.cc.u32 %r3672, %r3681, %r39, %r3569;
	// end inline asm
	// begin inline asm
	madc.lo.cc.u32 %r3676, %r3681, %r41, %r3573;
	// end inline asm
	// begin inline asm
	madc.hi.cc.u32 %r3680, %r3681, %r41, %r3987;
	// end inline asm
	// begin inline asm
	add.cc.u32 %r3684, %r3614, %r3990;
	// end inline asm
	// begin inline asm
	addc.cc.u32 %r3687, %r3652, %r3621;
	// end inline asm
	// begin inline asm
	addc.u32 %r3690, %r3987, %r3987;
	// end inline asm
	mul.lo.s32 	%r3757, %r3687, -460954743;
	// begin inline asm
	mad.lo.cc.u32 %r3693, %r3757, %r25728, %r3687;
	// end inline asm
	// begin inline asm
	madc.hi.cc.u32 %r3697, %r3757, %r25728, %r3656;
	// end inline asm
	// begin inline asm
	madc.lo.cc.u32 %r3701, %r3757, %r36, %r3660;
	// end inline asm
	// begin inline asm
	madc.hi.cc.u32 %r3705, %r3757, %r36, %r3664;
	// end inline asm
	// begin inline asm
	madc.lo.cc.u32 %r3709, %r3757, %r38, %r3668;
	// end inline asm
	// begin inline asm
	madc.hi.cc.u32 %r3713, %r3757, %r38, %r3672;
	// end inline asm
	// begin inline asm
	madc.lo.cc.u32 %r3717, %r3757, %r40, %r3676;
	// end inline asm
	// begin inline asm
	madc.hi.cc.u32 %r3721, %r3757, %r40, %r3680;
	// end inline asm
	// begin inline asm
	addc.cc.u32 %r3725, %r3987, %r3987;
	// end inline asm
	// begin inline asm
	mad.lo.cc.u32 %r3728, %r3757, %r35, %r3625;
	// end inline asm
	// begin inline asm
	madc.hi.cc.u32 %r3732, %r3757, %r35, %r3629;
	// end inline asm
	// begin inline asm
	madc.lo.cc.u32 %r3736, %r3757, %r37, %r3633;
	// end inline asm
	// begin inline asm
	madc.hi.cc.u32 %r3740, %r3757, %r37, %r3637;
	// end inline asm
	// begin inline asm
	madc.lo.cc.u32 %r3744, %r3757, %r39, %r3641;
	// end inline asm
	// begin inline asm
	madc.hi.cc.u32 %r3748, %r3757, %r39, %r3645;
	// end inline asm
	// begin inline asm
	madc.lo.cc.u32 %r3752, %r3757, %r41, %r3649;
	// end inline asm
	// begin inline asm
	madc.hi.cc.u32 %r3756, %r3757, %r41, %r3987;
	// end inline asm
	// begin inline asm
	add.cc.u32 %r3760, %r3690, %r3990;
	// end inline asm
	// begin inline asm
	addc.cc.u32 %r3763, %r3728, %r3697;
	// end inline asm
	// begin inline asm
	addc.u32 %r3766, %r3987, %r3987;
	// end inline asm
	mul.lo.s32 	%r3833, %r3763, -460954743;
	// begin inline asm
	mad.lo.cc.u32 %r3769, %r3833, %r25728, %r3763;
	// end inline asm
	// begin inline asm
	madc.hi.cc.u32 %r3773, %r3833, %r25728, %r3732;
	// end inline asm
	// begin inline asm
	madc.lo.cc.u32 %r3777, %r3833, %r36, %r3736;
	// end inline asm
	// begin inline asm
	madc.hi.cc.u32 %r3781, %r3833, %r36, %r3740;
	// end inline asm
	// begin inline asm
	madc.lo.cc.u32 %r3785, %r3833, %r38, %r3744;
	// end inline asm
	// begin inline asm
	madc.hi.cc.u32 %r3789, %r3833, %r38, %r3748;
	// end inline asm
	// begin inline asm
	madc.lo.cc.u32 %r3793, %r3833, %r40, %r3752;
	// end inline asm
	// begin inline asm
	madc.hi.cc.u32 %r3797, %r3833, %r40, %r3756;
	// end inline asm
	// begin inline asm
	addc.cc.u32 %r3801, %r3987, %r3987;
	// end inline asm
	// begin inline asm
	mad.lo.cc.u32 %r3804, %r3833, %r35, %r3701;
	// end inline asm
	// begin inline asm
	madc.hi.cc.u32 %r3808, %r3833, %r35, %r3705;
	// end inline asm
	// begin inline asm
	madc.lo.cc.u32 %r3812, %r3833, %r37, %r3709;
	// end inline asm
	// begin inline asm
	madc.hi.cc.u32 %r3816, %r3833, %r37, %r3713;
	// end inline asm
	// begin inline asm
	madc.lo.cc.u32 %r3820, %r3833, %r39, %r3717;
	// end inline asm
	// begin inline asm
	madc.hi.cc.u32 %r3824, %r3833, %r39, %r3721;
	// end inline asm
	// begin inline asm
	madc.lo.cc.u32 %r3828, %r3833, %r41, %r3725;
	// end inline asm
	// begin inline asm
	madc.hi.cc.u32 %r3832, %r3833, %r41, %r3987;
	// end inline asm
	// begin inline asm
	add.cc.u32 %r3836, %r3766, %r3990;
	// end inline asm
	// begin inline asm
	addc.cc.u32 %r3839, %r3804, %r3773;
	// end inline asm
	// begin inline asm
	addc.u32 %r3842, %r3987, %r3987;
	// end inline asm
	mul.lo.s32 	%r3909, %r3839, -460954743;
	// begin inline asm
	mad.lo.cc.u32 %r3845, %r3909, %r25728, %r3839;
	// end inline asm
	// begin inline asm
	madc.hi.cc.u32 %r3849, %r3909, %r25728, %r3808;
	// end inline asm
	// begin inline asm
	madc.lo.cc.u32 %r3853, %r3909, %r36, %r3812;
	// end inline asm
	// begin inline asm
	madc.hi.cc.u32 %r3857, %r3909, %r36, %r3816;
	// end inline asm
	// begin inline asm
	madc.lo.cc.u32 %r3861, %r3909, %r38, %r3820;
	// end inline asm
	// begin inline asm
	madc.hi.cc.u32 %r3865, %r3909, %r38, %r3824;
	// end inline asm
	// begin inline asm
	madc.lo.cc.u32 %r3869, %r3909, %r40, %r3828;
	// end inline asm
	// begin inline asm
	madc.hi.cc.u32 %r3873, %r3909, %r40, %r3832;
	// end inline asm
	// begin inline asm
	addc.cc.u32 %r3877, %r3987, %r3987;
	// end inline asm
	// begin inline asm
	mad.lo.cc.u32 %r3880, %r3909, %r35, %r3777;
	// end inline asm
	// begin inline asm
	madc.hi.cc.u32 %r3884, %r3909, %r35, %r3781;
	// end inline asm
	// begin inline asm
	madc.lo.cc.u32 %r3888, %r3909, %r37, %r3785;
	// end inline asm
	// begin inline asm
	madc.hi.cc.u32 %r3892, %r3909, %r37, %r3789;
	// end inline asm
	// begin inline asm
	madc.lo.cc.u32 %r3896, %r3909, %r39, %r3793;
	// end inline asm
	// begin inline asm
	madc.hi.cc.u32 %r3900, %r3909, %r39, %r3797;
	// end inline asm
	// begin inline asm
	madc.lo.cc.u32 %r3904, %r3909, %r41, %r3801;
	// end inline asm
	// begin inline asm
	madc.hi.cc.u32 %r3908, %r3909, %r41, %r3987;
	// end inline asm
	// begin inline asm
	add.cc.u32 %r3912, %r3842, %r3990;
	// end inline asm
	// begin inline asm
	addc.cc.u32 %r3915, %r3880, %r3849;
	// end inline asm
	// begin inline asm
	addc.u32 %r3918, %r3987, %r3987;
	// end inline asm
	mul.lo.s32 	%r3985, %r3915, -460954743;
	// begin inline asm
	mad.lo.cc.u32 %r3921, %r3985, %r25728, %r3915;
	// end inline asm
	// begin inline asm
	madc.hi.cc.u32 %r3925, %r3985, %r25728, %r3884;
	// end inline asm
	// begin inline asm
	madc.lo.cc.u32 %r3929, %r3985, %r36, %r3888;
	// end inline asm
	// begin inline asm
	madc.hi.cc.u32 %r3933, %r3985, %r36, %r3892;
	// end inline asm
	// begin inline asm
	madc.lo.cc.u32 %r3937, %r3985, %r38, %r3896;
	// end inline asm
	// begin inline asm
	madc.hi.cc.u32 %r3941, %r3985, %r38, %r3900;
	// end inline asm
	// begin inline asm
	madc.lo.cc.u32 %r3945, %r3985, %r40, %r3904;
	// end inline asm
	// begin inline asm
	madc.hi.cc.u32 %r3949, %r3985, %r40, %r3908;
	// end inline asm
	// begin inline asm
	addc.cc.u32 %r3953, %r3987, %r3987;
	// end inline asm
	// begin inline asm
	mad.lo.cc.u32 %r3956, %r3985, %r35, %r3853;
	// end inline asm
	// begin inline asm
	madc.hi.cc.u32 %r3960, %r3985, %r35, %r3857;
	// end inline asm
	// begin inline asm
	madc.lo.cc.u32 %r3964, %r3985, %r37, %r3861;
	// end inline asm
	// begin inline asm
	madc.hi.cc.u32 %r3968, %r3985, %r37, %r3865;
	// end inline asm
	// begin inline asm
	madc.lo.cc.u32 %r3972, %r3985, %r39, %r3869;
	// end inline asm
	// begin inline asm
	madc.hi.cc.u32 %r3976, %r3985, %r39, %r3873;
	// end inline asm
	// begin inline asm
	madc.lo.cc.u32 %r3980, %r3985, %r41, %r3877;
	// end inline asm
	// begin inline asm
	madc.hi.cc.u32 %r3984, %r3985, %r41, %r3987;
	// end inline asm
	// begin inline asm
	add.cc.u32 %r3988, %r3918, %r3990;
	// end inline asm
	// begin inline asm
	addc.cc.u32 %r3991, %r3956, %r3925;
	// end inline asm
	// begin inline asm
	addc.cc.u32 %r3994, %r3960, %r3929;
	// end inline asm
	// begin inline asm
	addc.cc.u32 %r3997, %r3964, %r3933;
	// end inline asm
	// begin inline asm
	addc.cc.u32 %r4000, %r3968, %r3937;
	// end inline asm
	// begin inline asm
	addc.cc.u32 %r4003, %r3972, %r3941;
	// end inline asm
	// begin inline asm
	addc.cc.u32 %r4006, %r3976, %r3945;
	// end inline asm
	// begin inline asm
	addc.cc.u32 %r4009, %r3980, %r3949;
	// end inline asm
	// begin inline asm
	addc.cc.u32 %r4012, %r3984, %r3953;
	// end inline asm
	// begin inline asm
	add.cc.u32 %r25390, %r3348, %r3991;
	// end inline asm
	// begin inline asm
	addc.cc.u32 %r25389, %r3352, %r3994;
	// end inline asm
	// begin inline asm
	addc.cc.u32 %r25388, %r3356, %r3997;
	// end inline asm
	// begin inline asm
	addc.cc.u32 %r25387, %r3360, %r4000;
	// end inline asm
	// begin inline asm
	addc.cc.u32 %r25386, %r3364, %r4003;
	// end inline asm
	// begin inline asm
	addc.cc.u32 %r25385, %r3368, %r4006;
	// end inline asm
	// begin inline asm
	addc.cc.u32 %r25384, %r3372, %r4009;
	// end inline asm
	// begin inline asm
	addc.u32 %r25383, %r3376, %r4012;
	// end inline asm
	setp.gt.u32 	%p47, %r25383, %r41;
	@%p47 bra 	$L__BB2_51;
	setp.lt.u32 	%p48, %r25383, %r41;
	@%p48 bra 	$L__BB2_52;
	setp.gt.u32 	%p49, %r25384, %r40;
	@%p49 bra 	$L__BB2_51;
	setp.lt.u32 	%p50, %r25384, %r40;
	@%p50 bra 	$L__BB2_52;
	setp.gt.u32 	%p51, %r25385, %r39;
	@%p51 bra 	$L__BB2_51;
	setp.lt.u32 	%p52, %r25385, %r39;
	@%p52 bra 	$L__BB2_52;
	setp.gt.u32 	%p53, %r25386, %r38;
	@%p53 bra 	$L__BB2_51;
	setp.lt.u32 	%p54, %r25386, %r38;
	@%p54 bra 	$L__BB2_52;
	setp.gt.u32 	%p55, %r25387, %r37;
	@%p55 bra 	$L__BB2_51;
	setp.lt.u32 	%p56, %r25387, %r37;
	@%p56 bra 	$L__BB2_52;
	setp.gt.u32 	%p57, %r25388, %r36;
	@%p57 bra 	$L__BB2_51;
	setp.lt.u32 	%p58, %r25388, %r36;
	@%p58 bra 	$L__BB2_52;
	setp.gt.u32 	%p59, %r25389, %r35;
	@%p59 bra 	$L__BB2_51;
	setp.lt.u32 	%p60, %r25389, %r35;
	setp.lt.u32 	%p61, %r25390, %r25727;
	or.pred  	%p62, %p60, %p61;
	@%p62 bra 	$L__BB2_52;
$L__BB2_51:
	// begin inline asm
	sub.cc.u32 %r25390, %r25390, %r25727;
subc.cc.u32 %r25389, %r25389, %r35;
subc.cc.u32 %r25388, %r25388, %r36;
subc.cc.u32 %r25387, %r25387, %r37;
subc.cc.u32 %r25386, %r25386, %r38;
subc.cc.u32 %r25385, %r25385, %r39;
subc.cc.u32 %r25384, %r25384, %r40;
subc.u32 %r25383, %r25383, %r41;

	// end inline asm
$L__BB2_52:
	mov.b32 	%r5239, 0;
	// begin inline asm
	mad.lo.cc.u32 %r4063, %r25744, %r25704, %r5239;
	// end inline asm
	// begin inline asm
	madc.hi.cc.u32 %r4067, %r25744, %r25704, %r5239;
	// end inline asm
	// begin inline asm
	madc.lo.cc.u32 %r4071, %r25744, %r25706, %r5239;
	// end inline asm
	// begin inline asm
	madc.hi.cc.u32 %r4075, %r25744, %r25706, %r5239;
	// end inline asm
	// begin inline asm
	madc.lo.cc.u32 %r4079, %r25744, %r25708, %r5239;
	// end inline asm
	// begin inline asm
	madc.hi.cc.u32 %r4083, %r25744, %r25708, %r5239;
	// end inline asm
	// begin inline asm
	madc.lo.cc.u32 %r4087, %r25744, %r25710, %r5239;
	// end inline asm
	// begin inline asm
	madc.hi.cc.u32 %r4091, %r25744, %r25710, %r5239;
	// end inline asm
	// begin inline asm
	mad.lo.cc.u32 %r4095, %r25743, %r25703, %r4063;
	// end inline asm
	// begin inline asm
	madc.hi.cc.u32 %r4099, %r25743, %r25703, %r4067;
	// end inline asm
	// begin inline asm
	madc.lo.cc.u32 %r4103, %r25743, %r25705, %r4071;
	// end inline asm
	// begin inline asm
	madc.hi.cc.u32 %r4107, %r25743, %r25705, %r4075;
	// end inline asm
	// begin inline asm
	madc.lo.cc.u32 %r4111, %r25743, %r25707, %r4079;
	// end inline asm
	// begin inline asm
	madc.hi.cc.u32 %r4115, %r25743, %r25707, %r4083;
	// end inline asm
	// begin inline asm
	madc.lo.cc.u32 %r4119, %r25743, %r25709, %r4087;
	// end inline asm
	// begin inline asm
	madc.hi.cc.u32 %r4123, %r25743, %r25709, %r4091;
	// end inline asm
	// begin inline asm
	addc.cc.u32 %r4127, %r5239, %r5239;
	// end inline asm
	// begin inline asm
	mad.lo.cc.u32 %r4130, %r25742, %r25704, %r4103;
	// end inline asm
	// begin inline asm
	madc.hi.cc.u32 %r4134, %r25742, %r25704, %r4107;
	// end inline asm
	// begin inline asm
	madc.lo.cc.u32 %r4138, %r25742, %r25706, %r4111;
	// end inline asm
	// begin inline asm
	madc.hi.cc.u32 %r4142, %r25742, %r25706, %r4115;
	// end inline asm
	// begin inline asm
	madc.lo.cc.u32 %r4146, %r25742, %r25708, %r4119;
	// end inline asm
	// begin inline asm
	madc.hi.cc.u32 %r4150, %r25742, %r25708, %r4123;
	// end inline asm
	// begin inline asm
	madc.lo.cc.u32 %r4154, %r25742, %r25710, %r4127;
	// end inline asm
	// begin inline asm
	madc.hi.cc.u32 %r4158, %r25742, %r25710, %r5239;
	// end inline asm
	// begin inline asm
	mad.lo.cc.u32 %r4162, %r25741, %r25703, %r4130;
	// end inline asm
	// begin inline asm
	madc.hi.cc.u32 %r4166, %r25741, %r25703, %r4134;
	// end inline asm
	// begin inline asm
	madc.lo.cc.u32 %r4170, %r25741, %r25705, %r4138;
	// end inline asm
	// begin inline asm
	madc.hi.cc.u32 %r4174, %r25741, %r25705, %r4142;
	// end inline asm
	// begin inline asm
	madc.lo.cc.u32 %r4178, %r25741, %r25707, %r4146;
	// end inline asm
	// begin inline asm
	madc.hi.cc.u32 %r4182, %r25741, %r25707, %r4150;
	// end inline asm
	// begin inline asm
	madc.lo.cc.u32 %r4186, %r25741, %r25709, %r4154;
	// end inline asm
	// begin inline asm
	madc.hi.cc.u32 %r4190, %r25741, %r25709, %r4158;
	// end inline asm
	// begin inline asm
	addc.cc.u32 %r4194, %r5239, %r5239;
	// end inline asm
	// begin inline asm
	mad.lo.cc.u32 %r4197, %r25740, %r25704, %r4170;
	// end inline asm
	// begin inline asm
	madc.hi.cc.u32 %r4201, %r25740, %r25704, %r4174;
	// end inline asm
	// begin inline asm
	madc.lo.cc.u32 %r4205, %r25740, %r25706, %r4178;
	// end inline asm
	// begin inline asm
	madc.hi.cc.u32 %r4209, %r25740, %r25706, %r4182;
	// end inline asm
	// begin inline asm
	madc.lo.cc.u32 %r4213, %r25740, %r25708, %r4186;
	// end inline asm
	// begin inline asm
	madc.hi.cc.u32 %r4217, %r25740, %r25708, %r4190;
	// end inline asm
	// begin inline asm
	madc.lo.cc.u32 %r4221, %r25740, %r25710, %r4194;
	// end inline asm
	// begin inline asm
	madc.hi.cc.u32 %r4225, %r25740, %r25710, %r5239;
	// end inline asm
	// begin inline asm
	mad.lo.cc.u32 %r4229, %r25739, %r25703, %r4197;
	// end inline asm
	// begin inline asm
	madc.hi.cc.u32 %r4233, %r25739, %r25703, %r4201;
	// end inline asm
	// begin inline asm
	madc.lo.cc.u32 %r4237, %r25739, %r25705, %r4205;
	// end inline asm
	// begin inline asm
	madc.hi.cc.u32 %r4241, %r25739, %r25705, %r4209;
	// end inline asm
	// begin inline asm
	madc.lo.cc.u32 %r4245, %r25739, %r25707, %r4213;
	// end inline asm
	// begin inline asm
	madc.hi.cc.u32 %r4249, %r25739, %r25707, %r4217;
	// end inline asm
	// begin inline asm
	madc.lo.cc.u32 %r4253, %r25739, %r25709, %r4221;
	// end inline asm
	// begin inline asm
	madc.hi.cc.u32 %r4257, %r25739, %r25709, %r4225;
	// end inline asm
	// begin inline asm
	addc.cc.u32 %r4261, %r5239, %r5239;
	// end inline asm
	// begin inline asm
	mad.lo.cc.u32 %r4264, %r25738, %r25704, %r4237;
	// end inline asm
	// begin inline asm
	madc.hi.cc.u32 %r4268, %r25738, %r25704, %r4241;
	// end inline asm
	// begin inline asm
	madc.lo.cc.u32 %r4272, %r25738, %r25706, %r4245;
	// end inline asm
	// begin inline asm
	madc.hi.cc.u32 %r4276, %r25738, %r25706, %r4249;
	// end inline asm
	// begin inline asm
	madc.lo.cc.u32 %r4280, %r25738, %r25708, %r4253;
	// end inline asm
	// begin inline asm
	madc.hi.cc.u32 %r4284, %r25738, %r25708, %r4257;
	// end inline asm
	// begin inline asm
	madc.lo.cc.u32 %r4288, %r25738, %r25710, %r4261;
	// end inline asm
	// begin inline asm
	madc.hi.cc.u32 %r4292, %r25738, %r25710, %r5239;
	// end inline asm
	// begin inline asm
	mad.lo.cc.u32 %r4296, %r25737, %r25703, %r4264;
	// end inline asm
	// begin inline asm
	madc.hi.cc.u32 %r4300, %r25737, %r25703, %r4268;
	// end inline asm
	// begin inline asm
	madc.lo.cc.u32 %r4304, %r25737, %r25705, %r4272;
	// end inline asm
	// begin inline asm
	madc.hi.cc.u32 %r4308, %r25737, %r25705, %r4276;
	// end inline asm
	// begin inline asm
	madc.lo.cc.u32 %r4312, %r25737, %r25707, %r4280;
	// end inline asm
	// begin inline asm
	madc.hi.cc.u32 %r4316, %r25737, %r25707, %r4284;
	// end inline asm
	// begin inline asm
	madc.lo.cc.u32 %r4320, %r25737, %r25709, %r4288;
	// end inline asm
	// begin inline asm
	madc.hi.cc.u32 %r4324, %r25737, %r25709, %r4292;
	// end inline asm
	// begin inline asm
	addc.cc.u32 %r4328, %r5239, %r5239;
	// end inline asm
	// begin inline asm
	mad.lo.cc.u32 %r4331, %r25744, %r25703, %r5239;
	// end inline asm
	// begin inline asm
	madc.hi.cc.u32 %r4335, %r25744, %r25703, %r4095;
	// end inline asm
	// begin inline asm
	madc.lo.cc.u32 %r4339, %r25744, %r25705, %r4099;
	// end inline asm
	// begin inline asm
	madc.hi.cc.u32 %r4343, %r25744, %r25705, %r4162;
	// end inline asm
	// begin inline asm
	madc.lo.cc.u32 %r4347, %r25744, %r25707, %r4166;
	// end inline asm
	// begin inline asm
	madc.hi.cc.u32 %r4351, %r25744, %r25707, %r4229;
	// end inline asm
	// begin inline asm
	madc.lo.cc.u32 %r4355, %r25744, %r25709, %r4233;
	// end inline asm
	// begin inline asm
	madc.hi.cc.u32 %r4359, %r25744, %r25709, %r4296;
	// end inline asm
	// begin inline asm
	addc.cc.u32 %r4363, %r4300, %r5239;
	// end inline asm
	// begin inline asm
	addc.cc.u32 %r4366, %r4304, %r5239;
	// end inline asm
	// begin inline asm
	addc.cc.u32 %r4369, %r5239, %r5239;
	// end inline asm
	// begin inline asm
	mad.lo.cc.u32 %r4372, %r25743, %r25704, %r4339;
	// end inline asm
	// begin inline asm
	madc.hi.cc.u32 %r4376, %r25743, %r25704, %r4343;
	// end inline asm
	// begin inline asm
	madc.lo.cc.u32 %r4380, %r25743, %r25706, %r4347;
	// end inline asm
	// begin inline asm
	madc.hi.cc.u32 %r4384, %r25743, %r25706, %r4351;
	// end inline asm
	// begin inline asm
	madc.lo.cc.u32 %r4388, %r25743, %r25708, %r4355;
	// end inline asm
	// begin inline asm
	madc.hi.cc.u32 %r4392, %r25743, %r25708, %r4359;
	// end inline asm
	// begin inline asm
	madc.lo.cc.u32 %r4396, %r25743, %r25710, %r4363;
	// end inline asm
	// begin inline asm
	madc.hi.cc.u32 %r4400, %r25743, %r25710, %r4366;
	// end inline asm
	// begin inline asm
	addc.cc.u32 %r4404, %r4369, %r5239;
	// end inline asm
	// begin inline asm
	mad.lo.cc.u32 %r4407, %r25742, %r25703, %r4372;
	// end inline asm
	// begin inline asm
	madc.hi.cc.u32 %r4411, %r25742, %r25703, %r4376;
	// end inline asm
	// begin inline asm
	madc.lo.cc.u32 %r4415, %r25742, %r25705, %r4380;
	// end inline asm
	// begin inline asm
	madc.hi.cc.u32 %r4419, %r25742, %r25705, %r4384;
	// end inline asm
	// begin inline asm
	madc.lo.cc.u32 %r4423, %r25742, %r25707, %r4388;
	// end inline asm
	// begin inline asm
	madc.hi.cc.u32 %r4427, %r25742, %r25707, %r4392;
	// end inline asm
	// begin inline asm
	madc.lo.cc.u32 %r4431, %r25742, %r25709, %r4396;
	// end inline asm
	// begin inline asm
	madc.hi.cc.u32 %r4435, %r25742, %r25709, %r4400;
	// end inline asm
	// begin inline asm
	addc.cc.u32 %r4439, %r4308, %r4404;
	// end inline asm
	// begin inline asm
	addc.cc.u32 %r4442, %r4312, %r5239;
	// end inline asm
	// begin inline asm
	addc.cc.u32 %r4445, %r5239, %r5239;
	// end inline asm
	// begin inline asm
	mad.lo.cc.u32 %r4448, %r25741, %r25704, %r4415;
	// end inline asm
	// begin inline asm
	madc.hi.cc.u32 %r4452, %r25741, %r25704, %r4419;
	// end inline asm
	// begin inline asm
	madc.lo.cc.u32 %r4456, %r25741, %r25706, %r4423;
	// end inline asm
	// begin inline asm
	madc.hi.cc.u32 %r4460, %r25741, %r25706, %r4427;
	// end inline asm
	// begin inline asm
	madc.lo.cc.u32 %r4464, %r25741, %r25708, %r4431;
	// end inline asm
	// begin inline asm
	madc.hi.cc.u32 %r4468, %r25741, %r25708, %r4435;
	// end inline asm
	// begin inline asm
	madc.lo.cc.u32 %r4472, %r25741, %r25710, %r4439;
	// end inline asm
	// begin inline asm
	madc.hi.cc.u32 %r4476, %r25741, %r25710, %r4442;
	// end inline asm
	// begin inline asm
	addc.cc.u32 %r4480, %r4445, %r5239;
	// end inline asm
	// begin inline asm
	mad.lo.cc.u32 %r4483, %r25740, %r25703, %r4448;
	// end inline asm
	// begin inline asm
	madc.hi.cc.u32 %r4487, %r25740, %r25703, %r4452;
	// end inline asm
	// begin inline asm
	madc.lo.cc.u32 %r4491, %r25740, %r25705, %r4456;
	// end inline asm
	// begin inline asm
	madc.hi.cc.u32 %r4495, %r25740, %r25705, %r4460;
	// end inline asm
	// begin inline asm
	madc.lo.cc.u32 %r4499, %r25740, %r25707, %r4464;
	// end inline asm
	// begin inline asm
	madc.hi.cc.u32 %r4503, %r25740, %r25707, %r4468;
	// end inline asm
	// begin inline asm
	madc.lo.cc.u32 %r4507, %r25740, %r25709, %r4472;
	// end inline asm
	// begin inline asm
	madc.hi.cc.u32 %r4511, %r25740, %r25709, %r4476;
	// end inline asm
	// begin inline asm
	addc.cc.u32 %r4515, %r4316, %r4480;
	// end inline asm
	// begin inline asm
	addc.cc.u32 %r4518, %r4320, %r5239;
	// end inline asm
	// begin inline asm
	addc.cc.u32 %r4521, %r5239, %r5239;
	// end inline asm
	// begin inline asm
	mad.lo.cc.u32 %r4524, %r25739, %r25704, %r4491;
	// end inline asm
	// begin inline asm
	madc.hi.cc.u32 %r4528, %r25739, %r25704, %r4495;
	// end inline asm
	// begin inline asm
	madc.lo.cc.u32 %r4532, %r25739, %r25706, %r4499;
	// end inline asm
	// begin inline asm
	madc.hi.cc.u32 %r4536, %r25739, %r25706, %r4503;
	// end inline asm
	// begin inline asm
	madc.lo.cc.u32 %r4540, %r25739, %r25708, %r4507;
	// end inline asm
	// begin inline asm
	madc.hi.cc.u32 %r4544, %r25739, %r25708, %r4511;
	// end inline asm
	// begin inline asm
	madc.lo.cc.u32 %r4548, %r25739, %r25710, %r4515;
	// end inline asm
	// begin inline asm
	madc.hi.cc.u32 %r4552, %r25739, %r25710, %r4518;
	// end inline asm
	// begin inline asm
	addc.cc.u32 %r4556, %r4521, %r5239;
	// end inline asm
	// begin inline asm
	mad.lo.cc.u32 %r4559, %r25738, %r25703, %r4524;
	// end inline asm
	// begin inline asm
	madc.hi.cc.u32 %r4563, %r25738, %r25703, %r4528;
	// end inline asm
	// begin inline asm
	madc.lo.cc.u32 %r4567, %r25738, %r25705, %r4532;
	// end inline asm
	// begin inline asm
	madc.hi.cc.u32 %r4571, %r25738, %r25705, %r4536;
	// end inline asm
	// begin inline asm
	madc.lo.cc.u32 %r4575, %r25738, %r25707, %r4540;
	// end inline asm
	// begin inline asm
	madc.hi.cc.u32 %r4579, %r25738, %r25707, %r4544;
	// end inline asm
	// begin inline asm
	madc.lo.cc.u32 %r4583, %r25738, %r25709, %r4548;
	// end inline asm
	// begin inline asm
	madc.hi.cc.u32 %r4587, %r25738, %r25709, %r4552;
	// end inline asm
	// begin inline asm
	addc.cc.u32 %r4591, %r4324, %r4556;
	// end inline asm
	// begin inline asm
	addc.cc.u32 %r4594, %r4328, %r5239;
	// end inline asm
	// begin inline asm
	addc.cc.u32 %r4597, %r5239, %r5239;
	// end inline asm
	// begin inline asm
	mad.lo.cc.u32 %r4600, %r25737, %r25704, %r4567;
	// end inline asm
	// begin inline asm
	madc.hi.cc.u32 %r4604, %r25737, %r25704, %r4571;
	// end inline asm
	// begin inline asm
	madc.lo.cc.u32 %r4608, %r25737, %r25706, %r4575;
	// end inline asm
	// begin inline asm
	madc.hi.cc.u32 %r4612, %r25737, %r25706, %r4579;
	// end inline asm
	// begin inline asm
	madc.lo.cc.u32 %r4616, %r25737, %r25708, %r4583;
	// end inline asm
	// begin inline asm
	madc.hi.cc.u32 %r4620, %r25737, %r25708, %r4587;
	// end inline asm
	// begin inline asm
	madc.lo.cc.u32 %r4624, %r25737, %r25710, %r4591;
	// end inline asm
	// begin inline asm
	madc.hi.cc.u32 %r4628, %r25737, %r25710, %r4594;
	// end inline asm
	mov.b32 	%r5242, -1;
	// begin inline asm
	add.cc.u32 %r4632, %r5239, %r5242;
	// end inline asm
	// begin inline asm
	addc.cc.u32 %r4635, %r4331, %r5239;
	// end inline asm
	// begin inline asm
	addc.u32 %r4638, %r5239, %r5239;
	// end inline asm
	mul.lo.s32 	%r4705, %r4635, -460954743;
	// begin inline asm
	mad.lo.cc.u32 %r4641, %r4705, %r25728, %r4635;
	// end inline asm
	// begin inline asm
	madc.hi.cc.u32 %r4645, %r4705, %r25728, %r4335;
	// end inline asm
	// begin inline asm
	madc.lo.cc.u32 %r4649, %r4705, %r36, %r4407;
	// end inline asm
	// begin inline asm
	madc.hi.cc.u32 %r4653, %r4705, %r36, %r4411;
	// end inline asm
	// begin inline asm
	madc.lo.cc.u32 %r4657, %r4705, %r38, %r4483;
	// end inline asm
	// begin inline asm
	madc.hi.cc.u32 %r4661, %r4705, %r38, %r4487;
	// end inline asm
	// begin inline asm
	madc.lo.cc.u32 %r4665, %r4705, %r40, %r4559;
	// end inline asm
	// begin inline asm
	madc.hi.cc.u32 %r4669, %r4705, %r40, %r4563;
	// end inline asm
	// begin inline asm
	addc.cc.u32 %r4673, %r5239, %r5239;
	// end inline asm
	// begin inline asm
	mad.lo.cc.u32 %r4676, %r4705, %r35, %r5239;
	// end inline asm
	// begin inline asm
	madc.hi.cc.u32 %r4680, %r4705, %r35, %r5239;
	// end inline asm
	// begin inline asm
	madc.lo.cc.u32 %r4684, %r4705, %r37, %r5239;
	// end inline asm
	// begin inline asm
	madc.hi.cc.u32 %r4688, %r4705, %r37, %r5239;
	// end inline asm
	// begin inline asm
	madc.lo.cc.u32 %r4692, %r4705, %r39, %r5239;
	// end inline asm
	// begin inline asm
	madc.hi.cc.u32 %r4696, %r4705, %r39, %r5239;
	// end inline asm
	// begin inline asm
	madc.lo.cc.u32 %r4700, %r4705, %r41, %r5239;
	// end inline asm
	// begin inline asm
	madc.hi.cc.u32 %r4704, %r4705, %r41, %r5239;
	// end inline asm
	// begin inline asm
	add.cc.u32 %r4708, %r4638, %r5242;
	// end inline asm
	// begin inline asm
	addc.cc.u32 %r4711, %r4676, %r4645;
	// end inline asm
	// begin inline asm
	addc.u32 %r4714, %r5239, %r5239;
	// end inline asm
	mul.lo.s32 	%r4781, %r4711, -460954743;
	// begin inline asm
	mad.lo.cc.u32 %r4717, %r4781, %r25728, %r4711;
	// end inline asm
	// begin inline asm
	madc.hi.cc.u32 %r4721, %r4781, %r25728, %r4680;
	// end inline asm
	// begin inline asm
	madc.lo.cc.u32 %r4725, %r4781, %r36, %r4684;
	// end inline asm
	// begin inline asm
	madc.hi.cc.u32 %r4729, %r4781, %r36, %r4688;
	// end inline asm
	// begin inline asm
	madc.lo.cc.u32 %r4733, %r4781, %r38, %r4692;
	// end inline asm
	// begin inline asm
	madc.hi.cc.u32 %r4737, %r4781, %r38, %r4696;
	// end inline asm
	// begin inline asm
	madc.lo.cc.u32 %r4741, %r4781, %r40, %r4700;
	// end inline asm
	// begin inline asm
	madc.hi.cc.u32 %r4745, %r4781, %r40, %r4704;
	// end inline asm
	// begin inline asm
	addc.cc.u32 %r4749, %r5239, %r5239;
	// end inline asm
	// begin inline asm
	mad.lo.cc.u32 %r4752, %r4781, %r35, %r4649;
	// end inline asm
	// begin inline asm
	madc.hi.cc.u32 %r4756, %r4781, %r35, %r4653;
	// end inline asm
	// begin inline asm
	madc.lo.cc.u32 %r4760, %r4781, %r37, %r4657;
	// end inline asm
	// begin inline asm
	madc.hi.cc.u32 %r4764, %r4781, %r37, %r4661;
	// end inline asm
	// begin inline asm
	madc.lo.cc.u32 %r4768, %r4781, %r39, %r4665;
	// end inline asm
	// begin inline asm
	madc.hi.cc.u32 %r4772, %r4781, %r39, %r4669;
	// end inline asm
	// begin inline asm
	madc.lo.cc.u32 %r4776, %r4781, %r41, %r4673;
	// end inline asm
	// begin inline asm
	madc.hi.cc.u32 %r4780, %r4781, %r41, %r5239;
	// end inline asm
	// begin inline asm
	add.cc.u32 %r4784, %r4714, %r5242;
	// end inline asm
	// begin inline asm
	addc.cc.u32 %r4787, %r4752, %r4721;
	// end inline asm
	// begin inline asm
	addc.u32 %r4790, %r5239, %r5239;
	// end inline asm
	mul.lo.s32 	%r4857, %r4787, -460954743;
	// begin inline asm
	mad.lo.cc.u32 %r4793, %r4857, %r25728, %r4787;
	// end inline asm
	// begin inline asm
	madc.hi.cc.u32 %r4797, %r4857, %r25728, %r4756;
	// end inline asm
	// begin inline asm
	madc.lo.cc.u32 %r4801, %r4857, %r36, %r4760;
	// end inline asm
	// begin inline asm
	madc.hi.cc.u32 %r4805, %r4857, %r36, %r4764;
	// end inline asm
	// begin inline asm
	madc.lo.cc.u32 %r4809, %r4857, %r38, %r4768;
	// end inline asm
	// begin inline asm
	madc.hi.cc.u32 %r4813, %r4857, %r38, %r4772;
	// end inline asm
	// begin inline asm
	madc.lo.cc.u32 %r4817, %r4857, %r40, %r4776;
	// end inline asm
	// begin inline asm
	madc.hi.cc.u32 %r4821, %r4857, %r40, %r4780;
	// end inline asm
	// begin inline asm
	addc.cc.u32 %r4825, %r5239, %r5239;
	// end inline asm
	// begin inline asm
	mad.lo.cc.u32 %r4828, %r4857, %r35, %r4725;
	// end inline asm
	// begin inline asm
	madc.hi.cc.u32 %r4832, %r4857, %r35, %r4729;
	// end inline asm
	// begin inline asm
	madc.lo.cc.u32 %r4836, %r4857, %r37, %r4733;
	// end inline asm
	// begin inline asm
	madc.hi.cc.u32 %r4840, %r4857, %r37, %r4737;
	// end inline asm
	// begin inline asm
	madc.lo.cc.u32 %r4844, %r4857, %r39, %r4741;
	// end inline asm
	// begin inline asm
	madc.hi.cc.u32 %r4848, %r4857, %r39, %r4745;
	// end inline asm
	// begin inline asm
	madc.lo.cc.u32 %r4852, %r4857, %r41, %r4749;
	// end inline asm
	// begin inline asm
	madc.hi.cc.u32 %r4856, %r4857, %r41, %r5239;
	// end inline asm
	// begin inline asm
	add.cc.u32 %r4860, %r4790, %r5242;
	// end inline asm
	// begin inline asm
	addc.cc.u32 %r4863, %r4828, %r4797;
	// end inline asm
	// begin inline asm
	addc.u32 %r4866, %r5239, %r5239;
	// end inline asm
	mul.lo.s32 	%r4933, %r4863, -460954743;
	// begin inline asm
	mad.lo.cc.u32 %r4869, %r4933, %r25728, %r4863;
	// end inline asm
	// begin inline asm
	madc.hi.cc.u32 %r4873, %r4933, %r25728, %r4832;
	// end inline asm
	// begin inline asm
	madc.lo.cc.u32 %r4877, %r4933, %r36, %r4836;
	// end inline asm
	// begin inline asm
	madc.hi.cc.u32 %r4881, %r4933, %r36, %r4840;
	// end inline asm
	// begin inline asm
	madc.lo.cc.u32 %r4885, %r4933, %r38, %r4844;
	// end inline asm
	// begin inline asm
	madc.hi.cc.u32 %r4889, %r4933, %r38, %r4848;
	// end inline asm
	// begin inline asm
	madc.lo.cc.u32 %r4893, %r4933, %r40, %r4852;
	// end inline asm
	// begin inline asm
	madc.hi.cc.u32 %r4897, %r4933, %r40, %r4856;
	// end inline asm
	// begin inline asm
	addc.cc.u32 %r4901, %r5239, %r5239;
	// end inline asm
	// begin inline asm
	mad.lo.cc.u32 %r4904, %r4933, %r35, %r4801;
	// end inline asm
	// begin inline asm
	madc.hi.cc.u32 %r4908, %r4933, %r35, %r4805;
	// end inline asm
	// begin inline asm
	madc.lo.cc.u32 %r4912, %r4933, %r37, %r4809;
	// end inline asm
	// begin inline asm
	madc.hi.cc.u32 %r4916, %r4933, %r37, %r4813;
	// end inline asm
	// begin inline asm
	madc.lo.cc.u32 %r4920, %r4933, %r39, %r4817;
	// end inline asm
	// begin inline asm
	madc.hi.cc.u32 %r4924, %r4933, %r39, %r4821;
	// end inline asm
	// begin inline asm
	madc.lo.cc.u32 %r4928, %r4933, %r41, %r4825;
	// end inline asm
	// begin inline asm
	madc.hi.cc.u32 %r4932, %r4933, %r41, %r5239;
	// end inline asm
	// begin inline asm
	add.cc.u32 %r4936, %r4866, %r5242;
	// end inline asm
	// begin inline asm
	addc.cc.u32 %r4939, %r4904, %r4873;
	// end inline asm
	// begin inline asm
	addc.u32 %r4942, %r5239, %r5239;
	// end inline asm
	mul.lo.s32 	%r5009, %r4939, -460954743;
	// begin inline asm
	mad.lo.cc.u32 %r4945, %r5009, %r25728, %r4939;
	// end inline asm
	// begin inline asm
	madc.hi.cc.u32 %r4949, %r5009, %r25728, %r4908;
	// end inline asm
	// begin inline asm
	madc.lo.cc.u32 %r4953, %r5009, %r36, %r4912;
	// end inline asm
	// begin inline asm
	madc.hi.cc.u32 %r4957, %r5009, %r36, %r4916;
	// end inline asm
	// begin inline asm
	madc.lo.cc.u32 %r4961, %r5009, %r38, %r4920;
	// end inline asm
	// begin inline asm
	madc.hi.cc.u32 %r4965, %r5009, %r38, %r4924;
	// end inline asm
	// begin inline asm
	madc.lo.cc.u32 %r4969, %r5009, %r40, %r4928;
	// end inline asm
	// begin inline asm
	madc.hi.cc.u32 %r4973, %r5009, %r40, %r4932;
	// end inline asm
	// begin inline asm
	addc.cc.u32 %r4977, %r5239, %r5239;
	// end inline asm
	// begin inline asm
	mad.lo.cc.u32 %r4980, %r5009, %r35, %r4877;
	// end inline asm
	// begin inline asm
	madc.hi.cc.u32 %r4984, %r5009, %r35, %r4881;
	// end inline asm
	// begin inline asm
	madc.lo.cc.u32 %r4988, %r5009, %r37, %r4885;
	// end inline asm
	// begin inline asm
	madc.hi.cc.u32 %r4992, %r5009, %r37, %r4889;
	// end inline asm
	// begin inline asm
	madc.lo.cc.u32 %r4996, %r5009, %r39, %r4893;
	// end inline asm
	// begin inline asm
	madc.hi.cc.u32 %r5000, %r5009, %r39, %r4897;
	// end inline asm
	// begin inline asm
	madc.lo.cc.u32 %r5004, %r5009, %r41, %r4901;
	// end inline asm
	// begin inline asm
	madc.hi.cc.u32 %r5008, %r5009, %r41, %r5239;
	// end inline asm
	// begin inline asm
	add.cc.u32 %r5012, %r4942, %r5242;
	// end inline asm
	// begin inline asm
	addc.cc.u32 %r5015, %r4980, %r4949;
	// end inline asm
	// begin inline asm
	addc.u32 %r5018, %r5239, %r5239;
	// end inline asm
	mul.lo.s32 	%r5085, %r5015, -460954743;
	// begin inline asm
	mad.lo.cc.u32 %r5021, %r5085, %r25728, %r5015;
	// end inline asm
	// begin inline asm
	madc.hi.cc.u32 %r5025, %r5085, %r25728, %r4984;
	// end inline asm
	// begin inline asm
	madc.lo.cc.u32 %r5029, %r5085, %r36, %r4988;
	// end inline asm
	// begin inline asm
	madc.hi.cc.u32 %r5033, %r5085, %r36, %r4992;
	// end inline asm
	// begin inline asm
	madc.lo.cc.u32 %r5037, %r5085, %r38, %r4996;
	// end inline asm
	// begin inline asm
	madc.hi.cc.u32 %r5041, %r5085, %r38, %r5000;
	// end inline asm
	// begin inline asm
	madc.lo.cc.u32 %r5045, %r5085, %r40, %r5004;
	// end inline asm
	// begin inline asm
	madc.hi.cc.u32 %r5049, %r5085, %r40, %r5008;
	// end inline asm
	// begin inline asm
	addc.cc.u32 %r5053, %r5239, %r5239;
	// end inline asm
	// begin inline asm
	mad.lo.cc.u32 %r5056, %r5085, %r35, %r4953;
	// end inline asm
	// begin inline asm
	madc.hi.cc.u32 %r5060, %r5085, %r35, %r4957;
	// end inline asm
	// begin inline asm
	madc.lo.cc.u32 %r5064, %r5085, %r37, %r4961;
	// end inline asm
	// begin inline asm
	madc.hi.cc.u32 %r5068, %r5085, %r37, %r4965;
	// end inline asm
	// begin inline asm
	madc.lo.cc.u32 %r5072, %r5085, %r39, %r4969;
	// end inline asm
	// begin inline asm
	madc.hi.cc.u32 %r5076, %r5085, %r39, %r4973;
	// end inline asm
	// begin inline asm
	madc.lo.cc.u32 %r5080, %r5085, %r41, %r4977;
	// end inline asm
	// begin inline asm
	madc.hi.cc.u32 %r5084, %r5085, %r41, %r5239;
	// end inline asm
	// begin inline asm
	add.cc.u32 %r5088, %r5018, %r5242;
	// end inline asm
	// begin inline asm
	addc.cc.u32 %r5091, %r5056, %r5025;
	// end inline asm
	// begin inline asm
	addc.u32 %r5094, %r5239, %r5239;
	// end inline asm
	mul.lo.s32 	%r5161, %r5091, -460954743;
	// begin inline asm
	mad.lo.cc.u32 %r5097, %r5161, %r25728, %r5091;
	// end inline asm
	// begin inline asm
	madc.hi.cc.u32 %r5101, %r5161, %r25728, %r5060;
	// end inline asm
	// begin inline asm
	madc.lo.cc.u32 %r5105, %r5161, %r36, %r5064;
	// end inline asm
	// begin inline asm
	madc.hi.cc.u32 %r5109, %r5161, %r36, %r5068;
	// end inline asm
	// begin inline asm
	madc.lo.cc.u32 %r5113, %r5161, %r38, %r5072;
	// end inline asm
	// begin inline asm
	madc.hi.cc.u32 %r5117, %r5161, %r38, %r5076;
	// end inline asm
	// begin inline asm
	madc.lo.cc.u32 %r5121, %r5161, %r40, %r5080;
	// end inline asm
	// begin inline asm
	madc.hi.cc.u32 %r5125, %r5161, %r40, %r5084;
	// end inline asm
	// begin inline asm
	addc.cc.u32 %r5129, %r5239, %r5239;
	// end inline asm
	// begin inline asm
	mad.lo.cc.u32 %r5132, %r5161, %r35, %r5029;
	// end inline asm
	// begin inline asm
	madc.hi.cc.u32 %r5136, %r5161, %r35, %r5033;
	// end inline asm
	// begin inline asm
	madc.lo.cc.u32 %r5140, %r5161, %r37, %r5037;
	// end inline asm
	// begin inline asm
	madc.hi.cc.u32 %r5144, %r5161, %r37, %r5041;
	// end inline asm
	// begin inline asm
	madc.lo.cc.u32 %r5148, %r5161, %r39, %r5045;
	// end inline asm
	// begin inline asm
	madc.hi.cc.u32 %r5152, %r5161, %r39, %r5049;
	// end inline asm
	// begin inline asm
	madc.lo.cc.u32 %r5156, %r5161, %r41, %r5053;
	// end inline asm
	// begin inline asm
	madc.hi.cc.u32 %r5160, %r5161, %r41, %r5239;
	// end inline asm
	// begin inline asm
	add.cc.u32 %r5164, %r5094, %r5242;
	// end inline asm
	// begin inline asm
	addc.cc.u32 %r5167, %r5132, %r5101;
	// end inline asm
	// begin inline asm
	addc.u32 %r5170, %r5239, %r5239;
	// end inline asm
	mul.lo.s32 	%r5237, %r5167, -460954743;
	// begin inline asm
	mad.lo.cc.u32 %r5173, %r5237, %r25728, %r5167;
	// end inline asm
	// begin inline asm
	madc.hi.cc.u32 %r5177, %r5237, %r25728, %r5136;
	// end inline asm
	// begin inline asm
	madc.lo.cc.u32 %r5181, %r5237, %r36, %r5140;
	// end inline asm
	// begin inline asm
	madc.hi.cc.u32 %r5185, %r5237, %r36, %r5144;
	// end inline asm
	// begin inline asm
	madc.lo.cc.u32 %r5189, %r5237, %r38, %r5148;
	// end inline asm
	// begin inline asm
	madc.hi.cc.u32 %r5193, %r5237, %r38, %r5152;
	// end inline asm
	// begin inline asm
	madc.lo.cc.u32 %r5197, %r5237, %r40, %r5156;
	// end inline asm
	// begin inline asm
	madc.hi.cc.u32 %r5201, %r5237, %r40, %r5160;
	// end inline asm
	// begin inline asm
	addc.cc.u32 %r5205, %r5239, %r5239;
	// end inline asm
	// begin inline asm
	mad.lo.cc.u32 %r5208, %r5237, %r35, %r5105;
	// end inline asm
	// begin inline asm
	madc.hi.cc.u32 %r5212, %r5237, %r35, %r5109;
	// end inline asm
	// begin inline asm
	madc.lo.cc.u32 %r5216, %r5237, %r37, %r5113;
	// end inline asm
	// begin inline asm
	madc.hi.cc.u32 %r5220, %r5237, %r37, %r5117;
	// end inline asm
	// begin inline asm
	madc.lo.cc.u32 %r5224, %r5237, %r39, %r5121;
	// end inline asm
	// begin inline asm
	madc.hi.cc.u32 %r5228, %r5237, %r39, %r5125;
	// end inline asm
	// begin inline asm
	madc.lo.cc.u32 %r5232, %r5237, %r41, %r5129;
	// end inline asm
	// begin inline asm
	madc.hi.cc.u32 %r5236, %r5237, %r41, %r5239;
	// end inline asm
	// begin inline asm
	add.cc.u32 %r5240, %r5170, %r5242;
	// end inline asm
	// begin inline asm
	addc.cc.u32 %r5243, %r5208, %r5177;
	// end inline asm
	// begin inline asm
	addc.cc.u32 %r5246, %r5212, %r5181;
	// end inline asm
	// begin inline asm
	addc.cc.u32 %r5249, %r5216, %r5185;
	// end inline asm
	// begin inline asm
	addc.cc.u32 %r5252, %r5220, %r5189;
	// end inline asm
	// begin inline asm
	addc.cc.u32 %r5255, %r5224, %r5193;
	// end inline asm
	// begin inline asm
	addc.cc.u32 %r5258, %r5228, %r5197;
	// end inline asm
	// begin inline asm
	addc.cc.u32 %r5261, %r5232, %r5201;
	// end inline asm
	// begin inline asm
	addc.cc.u32 %r5264, %r5236, %r5205;
	// end inline asm
	// begin inline asm
	add.cc.u32 %r25398, %r4600, %r5243;
	// end inline asm
	// begin inline asm
	addc.cc.u32 %r25397, %r4604, %r5246;
	// end inline asm
	// begin inline asm
	addc.cc.u32 %r25396, %r4608, %r5249;
	// end inline asm
	// begin inline asm
	addc.cc.u32 %r25395, %r4612, %r5252;
	// end inline asm
	// begin inline asm
	addc.cc.u32 %r25394, %r4616, %r5255;
	// end inline asm
	// begin inline asm
	addc.cc.u32 %r25393, %r4620, %r5258;
	// end inline asm
	// begin inline asm
	addc.cc.u32 %r25392, %r4624, %r5261;
	// end inline asm
	// begin inline asm
	addc.u32 %r25391, %r4628, %r5264;
	// end inline asm
	setp.gt.u32 	%p63, %r25391, %r41;
	@%p63 bra 	$L__BB2_66;
	setp.lt.u32 	%p64, %r25391, %r41;
	@%p64 bra 	$L__BB2_67;
	setp.gt.u32 	%p65, %r25392, %r40;
	@%p65 bra 	$L__BB2_66;
	setp.lt.u32 	%p66, %r25392, %r40;
	@%p66 bra 	$L__BB2_67;
	setp.gt.u32 	%p67, %r25393, %r39;
	@%p67 bra 	$L__BB2_66;
	setp.lt.u32 	%p68, %r25393, %r39;
	@%p68 bra 	$L__BB2_67;
	setp.gt.u32 	%p69, %r25394, %r38;
	@%p69 bra 	$L__BB2_66;
	setp.lt.u32 	%p70, %r25394, %r38;
	@%p70 bra 	$L__BB2_67;
	setp.gt.u32 	%p71, %r25395, %r37;
	@%p71 bra 	$L__BB2_66;
	setp.lt.u32 	%p72, %r25395, %r37;
	@%p72 bra 	$L__BB2_67;
	setp.gt.u32 	%p73, %r25396, %r36;
	@%p73 bra 	$L__BB2_66;
	setp.lt.u32 	%p74, %r25396, %r36;
	@%p74 bra 	$L__BB2_67;
	setp.gt.u32 	%p75, %r25397, %r35;
	@%p75 bra 	$L__BB2_66;
	setp.lt.u32 	%p76, %r25397, %r35;
	setp.lt.u32 	%p77, %r25398, %r25727;
	or.pred  	%p78, %p76, %p77;
	@%p78 bra 	$L__BB2_67;
$L__BB2_66:
	// begin inline asm
	sub.cc.u32 %r25398, %r25398, %r25727;
subc.cc.u32 %r25397, %r25397, %r35;
subc.cc.u32 %r25396, %r25396, %r36;
subc.cc.u32 %r25395, %r25395, %r37;
subc.cc.u32 %r25394, %r25394, %r38;
subc.cc.u32 %r25393, %r25393, %r39;
subc.cc.u32 %r25392, %r25392, %r40;
subc.u32 %r25391, %r25391, %r41;

	// end inline asm
$L__BB2_67:
	mov.b32 	%r6491, 0;
	// begin inline asm
	mad.lo.cc.u32 %r5315, %r25398, %r25381, %r6491;
	// end inline asm
	// begin inline asm
	madc.hi.cc.u32 %r5319, %r25398, %r25381, %r6491;
	// end inline asm
	// begin inline asm
	madc.lo.cc.u32 %r5323, %r25398, %r25379, %r6491;
	// end inline asm
	// begin inline asm
	madc.hi.cc.u32 %r5327, %r25398, %r25379, %r6491;
	// end inline asm
	// begin inline asm
	madc.lo.cc.u32 %r5331, %r25398, %r25377, %r6491;
	// end inline asm
	// begin inline asm
	madc.hi.cc.u32 %r5335, %r25398, %r25377, %r6491;
	// end inline asm
	// begin inline asm
	madc.lo.cc.u32 %r5339, %r25398, %r25375, %r6491;
	// end inline asm
	// begin inline asm
	madc.hi.cc.u32 %r5343, %r25398, %r25375, %r6491;
	// end inline asm
	// begin inline asm
	mad.lo.cc.u32 %r5347, %r25397, %r25382, %r5315;
	// end inline asm
	// begin inline asm
	madc.hi.cc.u32 %r5351, %r25397, %r25382, %r5319;
	// end inline asm
	// begin inline asm
	madc.lo.cc.u32 %r5355, %r25397, %r25380, %r5323;
	// end inline asm
	// begin inline asm
	madc.hi.cc.u32 %r5359, %r25397, %r25380, %r5327;
	// end inline asm
	// begin inline asm
	madc.lo.cc.u32 %r5363, %r25397, %r25378, %r5331;
	// end inline asm
	// begin inline asm
	madc.hi.cc.u32 %r5367, %r25397, %r25378, %r5335;
	// end inline asm
	// begin inline asm
	madc.lo.cc.u32 %r5371, %r25397, %r25376, %r5339;
	// end inline asm
	// begin inline asm
	madc.hi.cc.u32 %r5375, %r25397, %r25376, %r5343;
	// end inline asm
	// begin inline asm
	addc.cc.u32 %r5379, %r6491, %r6491;
	// end inline asm
	// begin inline asm
	mad.lo.cc.u32 %r5382, %r25396, %r25381, %r5355;
	// end inline asm
	// begin inline asm
	madc.hi.cc.u32 %r5386, %r25396, %r25381, %r5359;
	// end inline asm
	// begin inline asm
	madc.lo.cc.u32 %r5390, %r25396, %r25379, %r5363;
	// end inline asm
	// begin inline asm
	madc.hi.cc.u32 %r5394, %r25396, %r25379, %r5367;
	// end inline asm
	// begin inline asm
	madc.lo.cc.u32 %r5398, %r25396, %r25377, %r5371;
	// end inline asm
	// begin inline asm
	madc.hi.cc.u32 %r5402, %r25396, %r25377, %r5375;
	// end inline asm
	// begin inline asm
	madc.lo.cc.u32 %r5406, %r25396, %r25375, %r5379;
	// end inline asm
	// begin inline asm
	madc.hi.cc.u32 %r5410, %r25396, %r25375, %r6491;
	// end inline asm
	// begin inline asm
	mad.lo.cc.u32 %r5414, %r25395, %r25382, %r5382;
	// end inline asm
	// begin inline asm
	madc.hi.cc.u32 %r5418, %r25395, %r25382, %r5386;
	// end inline asm
	// begin inline asm
	madc.lo.cc.u32 %r5422, %r25395, %r25380, %r5390;
	// end inline asm
	// begin inline asm
	madc.hi.cc.u32 %r5426, %r25395, %r25380, %r5394;
	// end inline asm
	// begin inline asm
	madc.lo.cc.u32 %r5430, %r25395, %r25378, %r5398;
	// end inline asm
	// begin inline asm
	madc.hi.cc.u32 %r5434, %r25395, %r25378, %r5402;
	// end inline asm
	// begin inline asm
	madc.lo.cc.u32 %r5438, %r25395, %r25376, %r5406;
	// end inline asm
	// begin inline asm
	madc.hi.cc.u32 %r5442, %r25395, %r25376, %r5410;
	// end inline asm
	// begin inline asm
	addc.cc.u32 %r5446, %r6491, %r6491;
	// end inline asm
	// begin inline asm
	mad.lo.cc.u32 %r5449, %r25394, %r25381, %r5422;
	// end inline asm
	// begin inline asm
	madc.hi.cc.u32 %r5453, %r25394, %r25381, %r5426;
	// end inline asm
	// begin inline asm
	madc.lo.cc.u32 %r5457, %r25394, %r25379, %r5430;
	// end inline asm
	// begin inline asm
	madc.hi.cc.u32 %r5461, %r25394, %r25379, %r5434;
	// end inline asm
	// begin inline asm
	madc.lo.cc.u32 %r5465, %r25394, %r25377, %r5438;
	// end inline asm
	// begin inline asm
	madc.hi.cc.u32 %r5469, %r25394, %r25377, %r5442;
	// end inline asm
	// begin inline asm
	madc.lo.cc.u32 %r5473, %r25394, %r25375, %r5446;
	// end inline asm
	// begin inline asm
	madc.hi.cc.u32 %r5477, %r25394, %r25375, %r6491;
	// end inline asm
	// begin inline asm
	mad.lo.cc.u32 %r5481, %r25393, %r25382, %r5449;
	// end inline asm
	// begin inline asm
	madc.hi.cc.u32 %r5485, %r25393, %r25382, %r5453;
	// end inline asm
	// begin inline asm
	madc.lo.cc.u32 %r5489, %r25393, %r25380, %r5457;
	// end inline asm
	// begin inline asm
	madc.hi.cc.u32 %r5493, %r25393, %r25380, %r5461;
	// end inline asm
	// begin inline asm
	madc.lo.cc.u32 %r5497, %r25393, %r25378, %r5465;
	// end inline asm
	// begin inline asm
	madc.hi.cc.u32 %r5501, %r25393, %r25378, %r5469;
	// end inline asm
	// begin inline asm
	madc.lo.cc.u32 %r5505, %r25393, %r25376, %r5473;
	// end inline asm
	// begin inline asm
	madc.hi.cc.u32 %r5509, %r25393, %r25376, %r5477;
	// end inline asm
	// begin inline asm
	addc.cc.u32 %r5513, %r6491, %r6491;
	// end inline asm
	// begin inline asm
	mad.lo.cc.u32 %r5516, %r25392, %r25381, %r5489;
	// end inline asm
	// begin inline asm
	madc.hi.cc.u32 %r5520, %r25392, %r25381, %r5493;
	// end inline asm
	// begin inline asm
	madc.lo.cc.u32 %r5524, %r25392, %r25379, %r5497;
	// end inline asm
	// begin inline asm
	madc.hi.cc.u32 %r5528, %r25392, %r25379, %r5501;
	// end inline asm
	// begin inline asm
	madc.lo.cc.u32 %r5532, %r25392, %r25377, %r5505;
	// end inline asm
	// begin inline asm
	madc.hi.cc.u32 %r5536, %r25392, %r25377, %r5509;
	// end inline asm
	// begin inline asm
	madc.lo.cc.u32 %r5540, %r25392, %r25375, %r5513;
	// end inline asm
	// begin inline asm
	madc.hi.cc.u32 %r5544, %r25392, %r25375, %r6491;
	// end inline asm
	// begin inline asm
	mad.lo.cc.u32 %r5548, %r25391, %r25382, %r5516;
	// end inline asm
	// begin inline asm
	madc.hi.cc.u32 %r5552, %r25391, %r25382, %r5520;
	// end inline asm
	// begin inline asm
	madc.lo.cc.u32 %r5556, %r25391, %r25380, %r5524;
	// end inline asm
	// begin inline asm
	madc.hi.cc.u32 %r5560, %r25391, %r25380, %r5528;
	// end inline asm
	// begin inline asm
	madc.lo.cc.u32 %r5564, %r25391, %r25378, %r5532;
	// end inline asm
	// begin inline asm
	madc.hi.cc.u32 %r5568, %r25391, %r25378, %r5536;
	// end inline asm
	// begin inline asm
	madc.lo.cc.u32 %r5572, %r25391, %r25376, %r5540;
	// end inline asm
	// begin inline asm
	madc.hi.cc.u32 %r5576, %r25391, %r25376, %r5544;
	// end inline asm
	// begin inline asm
	addc.cc.u32 %r5580, %r6491, %r6491;
	// end inline asm
	// begin inline asm
	mad.lo.cc.u32 %r5583, %r25398, %r25382, %r6491;
	// end inline asm
	// begin inline asm
	madc.hi.cc.u32 %r5587, %r25398, %r25382, %r5347;
	// end inline asm
	// begin inline asm
	madc.lo.cc.u32 %r5591, %r25398, %r25380, %r5351;
	// end inline asm
	// begin inline asm
	madc.hi.cc.u32 %r5595, %r25398, %r25380, %r5414;
	// end inline asm
	// begin inline asm
	madc.lo.cc.u32 %r5599, %r25398, %r25378, %r5418;
	// end inline asm
	// begin inline asm
	madc.hi.cc.u32 %r5603, %r25398, %r25378, %r5481;
	// end inline asm
	// begin inline asm
	madc.lo.cc.u32 %r5607, %r25398, %r25376, %r5485;
	// end inline asm
	// begin inline asm
	madc.hi.cc.u32 %r5611, %r25398, %r25376, %r5548;
	// end inline asm
	// begin inline asm
	addc.cc.u32 %r5615, %r5552, %r6491;
	// end inline asm
	// begin inline asm
	addc.cc.u32 %r5618, %r5556, %r6491;
	// end inline asm
	// begin inline asm
	addc.cc.u32 %r5621, %r6491, %r6491;
	// end inline asm
	// begin inline asm
	mad.lo.cc.u32 %r5624, %r25397, %r25381, %r5591;
	// end inline asm
	// begin inline asm
	madc.hi.cc.u32 %r5628, %r25397, %r25381, %r5595;
	// end inline asm
	// begin inline asm
	madc.lo.cc.u32 %r5632, %r25397, %r25379, %r5599;
	// end inline asm
	// begin inline asm
	madc.hi.cc.u32 %r5636, %r25397, %r25379, %r5603;
	// end inline asm
	// begin inline asm
	madc.lo.cc.u32 %r5640, %r25397, %r25377, %r5607;
	// end inline asm
	// begin inline asm
	madc.hi.cc.u32 %r5644, %r25397, %r25377, %r5611;
	// end inline asm
	// begin inline asm
	madc.lo.cc.u32 %r5648, %r25397, %r25375, %r5615;
	// end inline asm
	// begin inline asm
	madc.hi.cc.u32 %r5652, %r25397, %r25375, %r5618;
	// end inline asm
	// begin inline asm
	addc.cc.u32 %r5656, %r5621, %r6491;
	// end inline asm
	// begin inline asm
	mad.lo.cc.u32 %r5659, %r25396, %r25382, %r5624;
	// end inline asm
	// begin inline asm
	madc.hi.cc.u32 %r5663, %r25396, %r25382, %r5628;
	// end inline asm
	// begin inline asm
	madc.lo.cc.u32 %r5667, %r25396, %r25380, %r5632;
	// end inline asm
	// begin inline asm
	madc.hi.cc.u32 %r5671, %r25396, %r25380, %r5636;
	// end inline asm
	// begin inline asm
	madc.lo.cc.u32 %r5675, %r25396, %r25378, %r5640;
	// end inline asm
	// begin inline asm
	madc.hi.cc.u32 %r5679, %r25396, %r25378, %r5644;
	// end inline asm
	// begin inline asm
	madc.lo.cc.u32 %r5683, %r25396, %r25376, %r5648;
	// end inline asm
	// begin inline asm
	madc.hi.cc.u32 %r5687, %r25396, %r25376, %r5652;
	// end inline asm
	// begin inline asm
	addc.cc.u32 %r5691, %r5560, %r5656;
	// end inline asm
	// begin inline asm
	addc.cc.u32 %r5694, %r5564, %r6491;
	// end inline asm
	// begin inline asm
	addc.cc.u32 %r5697, %r6491, %r6491;
	// end inline asm
	// begin inline asm
	mad.lo.cc.u32 %r5700, %r25395, %r25381, %r5667;
	// end inline asm
	// begin inline asm
	madc.hi.cc.u32 %r5704, %r25395, %r25381, %r5671;
	// end inline asm
	// begin inline asm
	madc.lo.cc.u32 %r5708, %r25395, %r25379, %r5675;
	// end inline asm
	// begin inline asm
	madc.hi.cc.u32 %r5712, %r25395, %r25379, %r5679;
	// end inline asm
	// begin inline asm
	madc.lo.cc.u32 %r5716, %r25395, %r25377, %r5683;
	// end inline asm
	// begin inline asm
	madc.hi.cc.u32 %r5720, %r25395, %r25377, %r5687;
	// end inline asm
	// begin inline asm
	madc.lo.cc.u32 %r5724, %r25395, %r25375, %r5691;
	// end inline asm
	// begin inline asm
	madc.hi.cc.u32 %r5728, %r25395, %r25375, %r5694;
	// end inline asm
	// begin inline asm
	addc.cc.u32 %r5732, %r5697, %r6491;
	// end inline asm
	// begin inline asm
	mad.lo.cc.u32 %r5735, %r25394, %r25382, %r5700;
	// end inline asm
	// begin inline asm
	madc.hi.cc.u32 %r5739, %r25394, %r25382, %r5704;
	// end inline asm
	// begin inline asm
	madc.lo.cc.u32 %r5743, %r25394, %r25380, %r5708;
	// end inline asm
	// begin inline asm
	madc.hi.cc.u32 %r5747, %r25394, %r25380, %r5712;
	// end inline asm
	// begin inline asm
	madc.lo.cc.u32 %r5751, %r25394, %r25378, %r5716;
	// end inline asm
	// begin inline asm
	madc.hi.cc.u32 %r5755, %r25394, %r25378, %r5720;
	// end inline asm
	// begin inline asm
	madc.lo.cc.u32 %r5759, %r25394, %r25376, %r5724;
	// end inline asm
	// begin inline asm
	madc.hi.cc.u32 %r5763, %r25394, %r25376, %r5728;
	// end inline asm
	// begin inline asm
	addc.cc.u32 %r5767, %r5568, %r5732;
	// end inline asm
	// begin inline asm
	addc.cc.u32 %r5770, %r5572, %r6491;
	// end inline asm
	// begin inline asm
	addc.cc.u32 %r5773, %r6491, %r6491;
	// end inline asm
	// begin inline asm
	mad.lo.cc.u32 %r5776, %r25393, %r25381, %r5743;
	// end inline asm
	// begin inline asm
	madc.hi.cc.u32 %r5780, %r25393, %r25381, %r5747;
	// end inline asm
	// begin inline asm
	madc.lo.cc.u32 %r5784, %r25393, %r25379, %r5751;
	// end inline asm
	// begin inline asm
	madc.hi.cc.u32 %r5788, %r25393, %r25379, %r5755;
	// end inline asm
	// begin inline asm
	madc.lo.cc.u32 %r5792, %r25393, %r25377, %r5759;
	// end inline asm
	// begin inline asm
	madc.hi.cc.u32 %r5796, %r25393, %r25377, %r5763;
	// end inline asm
	// begin inline asm
	madc.lo.cc.u32 %r5800, %r25393, %r25375, %r5767;
	// end inline asm
	// begin inline asm
	madc.hi.cc.u32 %r5804, %r25393, %r25375, %r5770;
	// end inline asm
	// begin inline asm
	addc.cc.u32 %r5808, %r5773, %r6491;
	// end inline asm
	// begin inline asm
	mad.lo.cc.u32 %r5811, %r25392, %r25382, %r5776;
	// end inline asm
	// begin inline asm
	madc.hi.cc.u32 %r5815, %r25392, %r25382, %r5780;
	// end inline asm
	// begin inline asm
	madc.lo.cc.u32 %r5819, %r25392, %r25380, %r5784;
	// end inline asm
	// begin inline asm
	madc.hi.cc.u32 %r5823, %r25392, %r25380, %r5788;
	// end inline asm
	// begin inline asm
	madc.lo.cc.u32 %r5827, %r25392, %r25378, %r5792;
	// end inline asm
	// begin inline asm
	madc.hi.cc.u32 %r5831, %r25392, %r25378, %r5796;
	// end inline asm
	// begin inline asm
	madc.lo.cc.u32 %r5835, %r25392, %r25376, %r5800;
	// end inline asm
	// begin inline asm
	madc.hi.cc.u32 %r5839, %r25392, %r25376, %r5804;
	// end inline asm
	// begin inline asm
	addc.cc.u32 %r5843, %r5576, %r5808;
	// end inline asm
	// begin inline asm
	addc.cc.u32 %r5846, %r5580, %r6491;
	// end inline asm
	// begin inline asm
	addc.cc.u32 %r5849, %r6491, %r6491;
	// end inline asm
	// begin inline asm
	mad.lo.cc.u32 %r5852, %r25391, %r25381, %r5819;
	// end inline asm
	// begin inline asm
	madc.hi.cc.u32 %r5856, %r25391, %r25381, %r5823;
	// end inline asm
	// begin inline asm
	madc.lo.cc.u32 %r5860, %r25391, %r25379, %r5827;
	// end inline asm
	// begin inline asm
	madc.hi.cc.u32 %r5864, %r25391, %r25379, %r5831;
	// end inline asm
	// begin inline asm
	madc.lo.cc.u32 %r5868, %r25391, %r25377, %r5835;
	// end inline asm
	// begin inline asm
	madc.hi.cc.u32 %r5872, %r25391, %r25377, %r5839;
	// end inline asm
	// begin inline asm
	madc.lo.cc.u32 %r5876, %r25391, %r25375, %r5843;
	// end inline asm
	// begin inline asm
	madc.hi.cc.u32 %r5880, %r25391, %r25375, %r5846;
	// end inline asm
	mov.b32 	%r6494, -1;
	// begin inline asm
	add.cc.u32 %r5884, %r6491, %r6494;
	// end inline asm
	// begin inline asm
	addc.cc.u32 %r5887, %r5583, %r6491;
	// end inline asm
	// begin inline asm
	addc.u32 %r5890, %r6491, %r6491;
	// end inline asm
	mul.lo.s32 	%r5957, %r5887, -460954743;
	// begin inline asm
	mad.lo.cc.u32 %r5893, %r5957, %r25728, %r5887;
	// end inline asm
	// begin inline asm
	madc.hi.cc.u32 %r5897, %r5957, %r25728, %r5587;
	// end inline asm
	// begin inline asm
	madc.lo.cc.u32 %r5901, %r5957, %r36, %r5659;
	// end inline asm
	// begin inline asm
	madc.hi.cc.u32 %r5905, %r5957, %r36, %r5663;
	// end inline asm
	// begin inline asm
	madc.lo.cc.u32 %r5909, %r5957, %r38, %r5735;
	// end inline asm
	// begin inline asm
	madc.hi.cc.u32 %r5913, %r5957, %r38, %r5739;
	// end inline asm
	// begin inline asm
	madc.lo.cc.u32 %r5917, %r5957, %r40, %r5811;
	// end inline asm
	// begin inline asm
	madc.hi.cc.u32 %r5921, %r5957, %r40, %r5815;
	// end inline asm
	// begin inline asm
	addc.cc.u32 %r5925, %r6491, %r6491;
	// end inline asm
	// begin inline asm
	mad.lo.cc.u32 %r5928, %r5957, %r35, %r6491;
	// end inline asm
	// begin inline asm
	madc.hi.cc.u32 %r5932, %r5957, %r35, %r6491;
	// end inline asm
	// begin inline asm
	madc.lo.cc.u32 %r5936, %r5957, %r37, %r6491;
	// end inline asm
	// begin inline asm
	madc.hi.cc.u32 %r5940, %r5957, %r37, %r6491;
	// end inline asm
	// begin inline asm
	madc.lo.cc.u32 %r5944, %r5957, %r39, %r6491;
	// end inline asm
	// begin inline asm
	madc.hi.cc.u32 %r5948, %r5957, %r39, %r6491;
	// end inline asm
	// begin inline asm
	madc.lo.cc.u32 %r5952, %r5957, %r41, %r6491;
	// end inline asm
	// begin inline asm
	madc.hi.cc.u32 %r5956, %r5957, %r41, %r6491;
	// end inline asm
	// begin inline asm
	add.cc.u32 %r5960, %r5890, %r6494;
	// end inline asm
	// begin inline asm
	addc.cc.u32 %r5963, %r5928, %r5897;
	// end inline asm
	// begin inline asm
	addc.u32 %r5966, %r6491, %r6491;
	// end inline asm
	mul.lo.s32 	%r6033, %r5963, -460954743;
	// begin inline asm
	mad.lo.cc.u32 %r5969, %r6033, %r25728, %r5963;
	// end inline asm
	// begin inline asm
	madc.hi.cc.u32 %r5973, %r6033, %r25728, %r5932;
	// end inline asm
	// begin inline asm
	madc.lo.cc.u32 %r5977, %r6033, %r36, %r5936;
	// end inline asm
	// begin inline asm
	madc.hi.cc.u32 %r5981, %r6033, %r36, %r5940;
	// end inline asm
	// begin inline asm
	madc.lo.cc.u32 %r5985, %r6033, %r38, %r5944;
	// end inline asm
	// begin inline asm
	madc.hi.cc.u32 %r5989, %r6033, %r38, %r5948;
	// end inline asm
	// begin inline asm
	madc.lo.cc.u32 %r5993, %r6033, %r40, %r5952;
	// end inline asm
	// begin inline asm
	madc.hi.cc.u32 %r5997, %r6033, %r40, %r5956;
	// end inline asm
	// begin inline asm
	addc.cc.u32 %r6001, %r6491, %r6491;
	// end inline asm
	// begin inline asm
	mad.lo.cc.u32 %r6004, %r6033, %r35, %r5901;
	// end inline asm
	// begin inline asm
	madc.hi.cc.u32 %r6008, %r6033, %r35, %r5905;
	// end inline asm
	// begin inline asm
	madc.lo.cc.u32 %r6012, %r6033, %r37, %r5909;
	// end inline asm
	// begin inline asm
	madc.hi.cc.u32 %r6016, %r6033, %r37, %r5913;
	// end inline asm
	// begin inline asm
	madc.lo.cc.u32 %r6020, %r6033, %r39, %r5917;
	// end inline asm
	// begin inline asm
	madc.hi.cc.u32 %r6024, %r6033, %r39, %r5921;
	// end inline asm
	// begin inline asm
	madc.lo.cc.u32 %r6028, %r6033, %r41, %r5925;
	// end inline asm
	// begin inline asm
	madc.hi.cc.u32 %r6032, %r6033, %r41, %r6491;
	// end inline asm
	// begin inline asm
	add.cc.u32 %r6036, %r5966, %r6494;
	// end inline asm
	// begin inline asm
	addc.cc.u32 %r6039, %r6004, %r5973;
	// end inline asm
	// begin inline asm
	addc.u32 %r6042, %r6491, %r6491;
	// end inline asm
	mul.lo.s32 	%r6109, %r6039, -460954743;
	// begin inline asm
	mad.lo.cc.u32 %r6045, %r6109, %r25728, %r6039;
	// end inline asm
	// begin inline asm
	madc.hi.cc.u32 %r6049, %r6109, %r25728, %r6008;
	// end inline asm
	// begin inline asm
	madc.lo.cc.u32 %r6053, %r6109, %r36, %r6012;
	// end inline asm
	// begin inline asm
	madc.hi.cc.u32 %r6057, %r6109, %r36, %r6016;
	// end inline asm
	// begin inline asm
	madc.lo.cc.u32 %r6061, %r6109, %r38, %r6020;
	// end inline asm
	// begin inline asm
	madc.hi.cc.u32 %r6065, %r6109, %r38, %r6024;
	// end inline asm
	// begin inline asm
	madc.lo.cc.u32 %r6069, %r6109, %r40, %r6028;
	// end inline asm
	// begin inline asm
	madc.hi.cc.u32 %r6073, %r6109, %r40, %r6032;
	// end inline asm
	// begin inline asm
	addc.cc.u32 %r6077, %r6491, %r6491;
	// end inline asm
	// begin inline asm
	mad.lo.cc.u32 %r6080, %r6109, %r35, %r5977;
	// end inline asm
	// begin inline asm
	madc.hi.cc.u32 %r6084, %r6109, %r35, %r5981;
	// end inline asm
	// begin inline asm
	madc.lo.cc.u32 %r6088, %r6109, %r37, %r5985;
	// end inline asm
	// begin inline asm
	madc.hi.cc.u32 %r6092, %r6109, %r37, %r5989;
	// end inline asm
	// begin inline asm
	madc.lo.cc.u32 %r6096, %r6109, %r39, %r5993;
	// end inline asm
	// begin inline asm
	madc.hi.cc.u32 %r6100, %r6109, %r39, %r5997;
	// end inline asm
	// begin inline asm
	madc.lo.cc.u32 %r6104, %r6109, %r41, %r6001;
	// end inline asm
	// begin inline asm
	madc.hi.cc.u32 %r6108, %r6109, %r41, %r6491;
	// end inline asm
	// begin inline asm
	add.cc.u32 %r6112, %r6042, %r6494;
	// end inline asm
	// begin inline asm
	addc.cc.u32 %r6115, %r6080, %r6049;
	// end inline asm
	// begin inline asm
	addc.u32 %r6118, %r6491, %r6491;
	// end inline asm
	mul.lo.s32 	%r6185, %r6115, -460954743;
	// begin inline asm
	mad.lo.cc.u32 %r6121, %r6185, %r25728, %r6115;
	// end inline asm
	// begin inline asm
	madc.hi.cc.u32 %r6125, %r6185, %r25728, %r6084;
	// end inline asm
	// begin inline asm
	madc.lo.cc.u32 %r6129, %r6185, %r36, %r6088;
	// end inline asm
	// begin inline asm
	madc.hi.cc.u32 %r6133, %r6185, %r36, %r6092;
	// end inline asm
	// begin inline asm
	madc.lo.cc.u32 %r6137, %r6185, %r38, %r6096;
	// end inline asm
	// begin inline asm
	madc.hi.cc.u32 %r6141, %r6185, %r38, %r6100;
	// end inline asm
	// begin inline asm
	madc.lo.cc.u32 %r6145, %r6185, %r40, %r6104;
	// end inline asm
	// begin inline asm
	madc.hi.cc.u32 %r6149, %r6185, %r40, %r6108;
	// end inline asm
	// begin inline asm
	addc.cc.u32 %r6153, %r6491, %r6491;
	// end inline asm
	// begin inline asm
	mad.lo.cc.u32 %r6156, %r6185, %r35, %r6053;
	// end inline asm
	// begin inline asm
	madc.hi.cc.u32 %r6160, %r6185, %r35, %r6057;
	// end inline asm
	// begin inline asm
	madc.lo.cc.u32 %r6164, %r6185, %r37, %r6061;
	// end inline asm
	// begin inline asm
	madc.hi.cc.u32 %r6168, %r6185, %r37, %r6065;
	// end inline asm
	// begin inline asm
	madc.lo.cc.u32 %r6172, %r6185, %r39, %r6069;
	// end inline asm
	// begin inline asm
	madc.hi.cc.u32 %r6176, %r6185, %r39, %r6073;
	// end inline asm
	// begin inline asm
	madc.lo.cc.u32 %r6180, %r6185, %r41, %r6077;
	// end inline asm
	// begin inline asm
	madc.hi.cc.u32 %r6184, %r6185, %r41, %r6491;
	// end inline asm
	// begin inline asm
	add.cc.u32 %r6188, %r6118, %r6494;
	// end inline asm
	// begin inline asm
	addc.cc.u32 %r6191, %r6156, %r6125;
	// end inline asm
	// begin inline asm
	addc.u32 %r6194, %r6491, %r6491;
	// end inline asm
	mul.lo.s32 	%r6261, %r6191, -460954743;
	// begin inline asm
	mad.lo.cc.u32 %r6197, %r6261, %r25728, %r6191;
	// end inline asm
	// begin inline asm
	madc.hi.cc.u32 %r6201, %r6261, %r25728, %r6160;
	// end inline asm
	// begin inline asm
	madc.lo.cc.u32 %r6205, %r6261, %r36, %r6164;
	// end inline asm
	// begin inline asm
	madc.hi.cc.u32 %r6209, %r6261, %r36, %r6168;
	// end inline asm
	// begin inline asm
	madc.lo.cc.u32 %r6213, %r6261, %r38, %r6172;
	// end inline asm
	// begin inline asm
	madc.hi.cc.u32 %r6217, %r6261, %r38, %r6176;
	// end inline asm
	// begin inline asm
	madc.lo.cc.u32 %r6221, %r6261, %r40, %r6180;
	// end inline asm
	// begin inline asm
	madc.hi.cc.u32 %r6225, %r6261, %r40, %r6184;
	// end inline asm
	// begin inline asm
	addc.cc.u32 %r6229, %r6491, %r6491;
	// end inline asm
	// begin inline asm
	mad.lo.cc.u32 %r6232, %r6261, %r35, %r6129;
	// end inline asm
	// begin inline asm
	madc.hi.cc.u32 %r6236, %r6261, %r35, %r6133;
	// end inline asm
	// begin inline asm
	madc.lo.cc.u32 %r6240, %r6261, %r37, %r6137;
	// end inline asm
	// begin inline asm
	madc.hi.cc.u32 %r6244, %r6261, %r37, %r6141;
	// end inline asm
	// begin inline asm
	madc.lo.cc.u32 %r6248, %r6261, %r39, %r6145;
	// end inline asm
	// begin inline asm
	madc.hi.cc.u32 %r6252, %r6261, %r39, %r6149;
	// end inline asm
	// begin inline asm
	madc.lo.cc.u32 %r6256, %r6261, %r41, %r6153;
	// end inline asm
	// begin inline asm
	madc.hi.cc.u32 %r6260, %r6261, %r41, %r6491;
	// end inline asm
	// begin inline asm
	add.cc.u32 %r6264, %r6194, %r6494;
	// end inline asm
	// begin inline asm
	addc.cc.u32 %r6267, %r6232, %r6201;
	// end inline asm
	// begin inline asm
	addc.u32 %r6270, %r6491, %r6491;
	// end inline asm
	mul.lo.s32 	%r6337, %r6267, -460954743;
	// begin inline asm
	mad.lo.cc.u32 %r6273, %r6337, %r25728, %r6267;
	// end inline asm
	// begin inline asm
	madc.hi.cc.u32 %r6277, %r6337, %r25728, %r6236;
	// end inline asm
	// begin inline asm
	madc.lo.cc.u32 %r6281, %r6337, %r36, %r6240;
	// end inline asm
	// begin inline asm
	madc.hi.cc.u32 %r6285, %r6337, %r36, %r6244;
	// end inline asm
	// begin inline asm
	madc.lo.cc.u32 %r6289, %r6337, %r38, %r6248;
	// end inline asm
	// begin inline asm
	madc.hi.cc.u32 %r6293, %r6337, %r38, %r6252;
	// end inline asm
	// begin inline asm
	madc.lo.cc.u32 %r6297, %r6337, %r40, %r6256;
	// end inline asm
	// begin inline asm
	madc.hi.cc.u32 %r6301, %r6337, %r40, %r6260;
	// end inline asm
	// begin inline asm
	addc.cc.u32 %r6305, %r6491, %r6491;
	// end inline asm
	// begin inline asm
	mad.lo.cc.u32 %r6308, %r6337, %r35, %r6205;
	// end inline asm
	// begin inline asm
	madc.hi.cc.u32 %r6312, %r6337, %r35, %r6209;
	// end inline asm
	// begin inline asm
	madc.lo.cc.u32 %r6316, %r6337, %r37, %r6213;
	// end inline asm
	// begin inline asm
	madc.hi.cc.u32 %r6320, %r6337, %r37, %r6217;
	// end inline asm
	// begin inline asm
	madc.lo.cc.u32 %r6324, %r6337, %r39, %r6221;
	// end inline asm
	// begin inline asm
	madc.hi.cc.u32 %r6328, %r6337, %r39, %r6225;
	// end inline asm
	// begin inline asm
	madc.lo.cc.u32 %r6332, %r6337, %r41, %r6229;
	// end inline asm
	// begin inline asm
	madc.hi.cc.u32 %r6336, %r6337, %r41, %r6491;
	// end inline asm
	// begin inline asm
	add.cc.u32 %r6340, %r6270, %r6494;
	// end inline asm
	// begin inline asm
	addc.cc.u32 %r6343, %r6308, %r6277;
	// end inline asm
	// begin inline asm
	addc.u32 %r6346, %r6491, %r6491;
	// end inline asm
	mul.lo.s32 	%r6413, %r6343, -460954743;
	// begin inline asm
	mad.lo.cc.u32 %r6349, %r6413, %r25728, %r6343;
	// end inline asm
	// begin inline asm
	madc.hi.cc.u32 %r6353, %r6413, %r25728, %r6312;
	// end inline asm
	// begin inline asm
	madc.lo.cc.u32 %r6357, %r6413, %r36, %r6316;
	// end inline asm
	// begin inline asm
	madc.hi.cc.u32 %r6361, %r6413, %r36, %r6320;
	// end inline asm
	// begin inline asm
	madc.lo.cc.u32 %r6365, %r6413, %r38, %r6324;
	// end inline asm
	// begin inline asm
	madc.hi.cc.u32 %r6369, %r6413, %r38, %r6328;
	// end inline asm
	// begin inline asm
	madc.lo.cc.u32 %r6373, %r6413, %r40, %r6332;
	// end inline asm
	// begin inline asm
	madc.hi.cc.u32 %r6377, %r6413, %r40, %r6336;
	// end inline asm
	// begin inline asm
	addc.cc.u32 %r6381, %r6491, %r6491;
	// end inline asm
	// begin inline asm
	mad.lo.cc.u32 %r6384, %r6413, %r35, %r6281;
	// end inline asm
	// begin inline asm
	madc.hi.cc.u32 %r6388, %r6413, %r35, %r6285;
	// end inline asm
	// begin inline asm
	madc.lo.cc.u32 %r6392, %r6413, %r37, %r6289;
	// end inline asm
	// begin inline asm
	madc.hi.cc.u32 %r6396, %r6413, %r37, %r6293;
	// end inline asm
	// begin inline asm
	madc.lo.cc.u32 %r6400, %r6413, %r39, %r6297;
	// end inline asm
	// begin inline asm
	madc.hi.cc.u32 %r6404, %r6413, %r39, %r6301;
	// end inline asm
	// begin inline asm
	madc.lo.cc.u32 %r6408, %r6413, %r41, %r6305;
	// end inline asm
	// begin inline asm
	madc.hi.cc.u32 %r6412, %r6413, %r41, %r6491;
	// end inline asm
	// begin inline asm
	add.cc.u32 %r6416, %r6346, %r6494;
	// end inline asm
	// begin inline asm
	addc.cc.u32 %r6419, %r6384, %r6353;
	// end inline asm
	// begin inline asm
	addc.u32 %r6422, %r6491, %r6491;
	// end inline asm
	mul.lo.s32 	%r6489, %r6419, -460954743;
	// begin inline asm
	mad.lo.cc.u32 %r6425, %r6489, %r49, %r6419;
	// end inline asm
	// begin inline asm
	madc.hi.cc.u32 %r6429, %r6489, %r49, %r6388;
	// end inline asm
	// begin inline asm
	madc.lo.cc.u32 %r6433, %r6489, %r36, %r6392;
	// end inline asm
	// begin inline asm
	madc.hi.cc.u32 %r6437, %r6489, %r36, %r6396;
	// end inline asm
	// begin inline asm
	madc.lo.cc.u32 %r6441, %r6489, %r38, %r6400;
	// end inline asm
	// begin inline asm
	madc.hi.cc.u32 %r6445, %r6489, %r38, %r6404;
	// end inline asm
	// begin inline asm
	madc.lo.cc.u32 %r6449, %r6489, %r40, %r6408;
	// end inline asm
	// begin inline asm
	madc.hi.cc.u32 %r6453, %r6489, %r40, %r6412;
	// end inline asm
	// begin inline asm
	addc.cc.u32 %r6457, %r6491, %r6491;
	// end inline asm
	// begin inline asm
	mad.lo.cc.u32 %r6460, %r6489, %r35, %r6357;
	// end inline asm
	// begin inline asm
	madc.hi.cc.u32 %r6464, %r6489, %r35, %r6361;
	// end inline asm
	// begin inline asm
	madc.lo.cc.u32 %r6468, %r6489, %r37, %r6365;
	// end inline asm
	// begin inline asm
	madc.hi.cc.u32 %r6472, %r6489, %r37, %r6369;
	// end inline asm
	// begin inline asm
	madc.lo.cc.u32 %r6476, %r6489, %r39, %r6373;
	// end inline asm
	// begin inline asm
	madc.hi.cc.u32 %r6480, %r6489, %r39, %r6377;
	// end inline asm
	// begin inline asm
	madc.lo.cc.u32 %r6484, %r6489, %r41, %r6381;
	// end inline asm
	// begin inline asm
	madc.hi.cc.u32 %r6488, %r6489, %r41, %r6491;
	// end inline asm
	// begin inline asm
	add.cc.u32 %r6492, %r6422, %r6494;
	// end inline asm
	// begin inline asm
	addc.cc.u32 %r6495, %r6460, %r6429;
	// end inline asm
	// begin inline asm
	addc.cc.u32 %r6498, %r6464, %r6433;
	// end inline asm
	// begin inline asm
	addc.cc.u32 %r6501, %r6468, %r6437;
	// end inline asm
	// begin inline asm
	addc.cc.u32 %r6504, %r6472, %r6441;
	// end inline asm
	// begin inline asm
	addc.cc.u32 %r6507, %r6476, %r6445;
	// end inline asm
	// begin inline asm
	addc.cc.u32 %r6510, %r6480, %r6449;
	// end inline asm
	// begin inline asm
	addc.cc.u32 %r6513, %r6484, %r6453;
	// end inline asm
	// begin inline asm
	addc.cc.u32 %r6516, %r6488, %r6457;
	// end inline asm
	// begin inline asm
	add.cc.u32 %r25406, %r5852, %r6495;
	// end inline asm
	// begin inline asm
	addc.cc.u32 %r25405, %r5856, %r6498;
	// end inline asm
	// begin inline asm
	addc.cc.u32 %r25404, %r5860, %r6501;
	// end inline asm
	// begin inline asm
	addc.cc.u32 %r25403, %r5864, %r6504;
	// end inline asm
	// begin inline asm
	addc.cc.u32 %r25402, %r5868, %r6507;
	// end inline asm
	// begin inline asm
	addc.cc.u32 %r25401, %r5872, %r6510;
	// end inline asm
	// begin inline asm
	addc.cc.u32 %r25400, %r5876, %r6513;
	// end inline asm
	// begin inline asm
	addc.u32 %r25399, %r5880, %r6516;
	// end inline asm
	setp.gt.u32 	%p79, %r25399, %r41;
	@%p79 bra 	$L__BB2_81;
	setp.lt.u32 	%p80, %r25399, %r41;
	@%p80 bra 	$L__BB2_82;
	setp.gt.u32 	%p81, %r25400, %r40;
	@%p81 bra 	$L__BB2_81;
	setp.lt.u32 	%p82, %r25400, %r40;
	@%p82 bra 	$L__BB2_82;
	setp.gt.u32 	%p83, %r25401, %r39;
	@%p83 bra 	$L__BB2_81;
	setp.lt.u32 	%p84, %r25401, %r39;
	@%p84 bra 	$L__BB2_82;
	setp.gt.u32 	%p85, %r25402, %r38;
	@%p85 bra 	$L__BB2_81;
	setp.lt.u32 	%p86, %r25402, %r38;
	@%p86 bra 	$L__BB2_82;
	setp.gt.u32 	%p87, %r25403, %r37;
	@%p87 bra 	$L__BB2_81;
	setp.lt.u32 	%p88, %r25403, %r37;
	@%p88 bra 	$L__BB2_82;
	setp.gt.u32 	%p89, %r25404, %r36;
	@%p89 bra 	$L__BB2_81;
	setp.lt.u32 	%p90, %r25404, %r36;
	@%p90 bra 	$L__BB2_82;
	setp.gt.u32 	%p91, %r25405, %r35;
	@%p91 bra 	$L__BB2_81;
	setp.lt.u32 	%p92, %r25405, %r35;
	setp.lt.u32 	%p93, %r25406, %r25727;
	or.pred  	%p94, %p92, %p93;
	@%p94 bra 	$L__BB2_82;
$L__BB2_81:
	// begin inline asm
	sub.cc.u32 %r25406, %r25406, %r25727;
subc.cc.u32 %r25405, %r25405, %r35;
subc.cc.u32 %r25404, %r25404, %r36;
subc.cc.u32 %r25403, %r25403, %r37;
subc.cc.u32 %r25402, %r25402, %r38;
subc.cc.u32 %r25401, %r25401, %r39;
subc.cc.u32 %r25400, %r25400, %r40;
subc.u32 %r25399, %r25399, %r41;

	// end inline asm
$L__BB2_82:
	setp.ne.s32 	%p95, %r25431, %r25390;
	setp.ne.s32 	%p96, %r25432, %r25389;
	or.pred  	%p97, %p95, %p96;
	setp.ne.s32 	%p98, %r25433, %r25388;
	or.pred  	%p99, %p97, %p98;
	setp.ne.s32 	%p100, %r25434, %r25387;
	or.pred  	%p101, %p99, %p100;
	setp.ne.s32 	%p102, %r25435, %r25386;
	or.pred  	%p103, %p101, %p102;
	setp.ne.s32 	%p104, %r25436, %r25385;
	or.pred  	%p105, %p103, %p104;
	setp.ne.s32 	%p106, %r25437, %r25384;
	or.pred  	%p107, %p105, %p106;
	setp.ne.s32 	%p108, %r25438, %r25383;
	or.pred  	%p109, %p107, %p108;
	@%p109 bra 	$L__BB2_411;
	setp.ne.s32 	%p110, %r103, %r25406;
	setp.ne.s32 	%p111, %r104, %r25405;
	or.pred  	%p112, %p110, %p111;
	setp.ne.s32 	%p113, %r105, %r25404;
	or.pred  	%p114, %p112, %p113;
	setp.ne.s32 	%p115, %r106, %r25403;
	or.pred  	%p116, %p114, %p115;
	setp.ne.s32 	%p117, %r107, %r25402;
	or.pred  	%p118, %p116, %p117;
	setp.ne.s32 	%p119, %r108, %r25401;
	or.pred  	%p120, %p118, %p119;
	setp.ne.s32 	%p121, %r109, %r25400;
	or.pred  	%p122, %p120, %p121;
	setp.ne.s32 	%p123, %r110, %r25399;
	or.pred  	%p124, %p122, %p123;
	@%p124 bra 	$L__BB2_411;
	mov.b32 	%r17059, 0;
	// begin inline asm
	mad.lo.cc.u32 %r15883, %r25431, %r25432, %r17059;
	// end inline asm
	// begin inline asm
	madc.hi.cc.u32 %r15887, %r25431, %r25432, %r17059;
	// end inline asm
	// begin inline asm
	madc.lo.cc.u32 %r15891, %r25431, %r25434, %r17059;
	// end inline asm
	// begin inline asm
	madc.hi.cc.u32 %r15895, %r25431, %r25434, %r17059;
	// end inline asm
	// begin inline asm
	madc.lo.cc.u32 %r15899, %r25431, %r25436, %r17059;
	// end inline asm
	// begin inline asm
	madc.hi.cc.u32 %r15903, %r25431, %r25436, %r17059;
	// end inline asm
	// begin inline asm
	madc.lo.cc.u32 %r15907, %r25431, %r25438, %r17059;
	// end inline asm
	// begin inline asm
	madc.hi.cc.u32 %r15911, %r25431, %r25438, %r17059;
	// end inline asm
	// begin inline asm
	mad.lo.cc.u32 %r15915, %r25432, %r25431, %r15883;
	// end inline asm
	// begin inline asm
	madc.hi.cc.u32 %r15919, %r25432, %r25431, %r15887;
	// end inline asm
	// begin inline asm
	madc.lo.cc.u32 %r15923, %r25432, %r25433, %r15891;
	// end inline asm
	// begin inline asm
	madc.hi.cc.u32 %r15927, %r25432, %r25433, %r15895;
	// end inline asm
	// begin inline asm
	madc.lo.cc.u32 %r15931, %r25432, %r25435, %r15899;
	// end inline asm
	// begin inline asm
	madc.hi.cc.u32 %r15935, %r25432, %r25435, %r15903;
	// end inline asm
	// begin inline asm
	madc.lo.cc.u32 %r15939, %r25432, %r25437, %r15907;
	// end inline asm
	// begin inline asm
	madc.hi.cc.u32 %r15943, %r25432, %r25437, %r15911;
	// end inline asm
	// begin inline asm
	addc.cc.u32 %r15947, %r17059, %r17059;
	// end inline asm
	// begin inline asm
	mad.lo.cc.u32 %r15950, %r25433, %r25432, %r15923;
	// end inline asm
	// begin inline asm
	madc.hi.cc.u32 %r15954, %r25433, %r25432, %r15927;
	// end inline asm
	// begin inline asm
	madc.lo.cc.u32 %r15958, %r25433, %r25434, %r15931;
	// end inline asm
	// begin inline asm
	madc.hi.cc.u32 %r15962, %r25433, %r25434, %r15935;
	// end inline asm
	// begin inline asm
	madc.lo.cc.u32 %r15966, %r25433, %r25436, %r15939;
	// end inline asm
	// begin inline asm
	madc.hi.cc.u32 %r15970, %r25433, %r25436, %r15943;
	// end inline asm
	// begin inline asm
	madc.lo.cc.u32 %r15974, %r25433, %r25438, %r15947;
	// end inline asm
	// begin inline asm
	madc.hi.cc.u32 %r15978, %r25433, %r25438, %r17059;
	// end inline asm
	// begin inline asm
	mad.lo.cc.u32 %r15982, %r25434, %r25431, %r15950;
	// end inline asm
	// begin inline asm
	madc.hi.cc.u32 %r15986, %r25434, %r25431, %r15954;
	// end inline asm
	// begin inline asm
	madc.lo.cc.u32 %r15990, %r25434, %r25433, %r15958;
	// end inline asm
	// begin inline asm
	madc.hi.cc.u32 %r15994, %r25434, %r25433, %r15962;
	// end inline asm
	// begin inline asm
	madc.lo.cc.u32 %r15998, %r25434, %r25435, %r15966;
	// end inline asm
	// begin inline asm
	madc.hi.cc.u32 %r16002, %r25434, %r25435, %r15970;
	// end inline asm
	// begin inline asm
	madc.lo.cc.u32 %r16006, %r25434, %r25437, %r15974;
	// end inline asm
	// begin inline asm
	madc.hi.cc.u32 %r16010, %r25434, %r25437, %r15978;
	// end inline asm
	// begin inline asm
	addc.cc.u32 %r16014, %r17059, %r17059;
	// end inline asm
	// begin inline asm
	mad.lo.cc.u32 %r16017, %r25435, %r25432, %r15990;
	// end inline asm
	// begin inline asm
	madc.hi.cc.u32 %r16021, %r25435, %r25432, %r15994;
	// end inline asm
	// begin inline asm
	madc.lo.cc.u32 %r16025, %r25435, %r25434, %r15998;
	// end inline asm
	// begin inline asm
	madc.hi.cc.u32 %r16029, %r25435, %r25434, %r16002;
	// end inline asm
	// begin inline asm
	madc.lo.cc.u32 %r16033, %r25435, %r25436, %r16006;
	// end inline asm
	// begin inline asm
	madc.hi.cc.u32 %r16037, %r25435, %r25436, %r16010;
	// end inline asm
	// begin inline asm
	madc.lo.cc.u32 %r16041, %r25435, %r25438, %r16014;
	// end inline asm
	// begin inline asm
	madc.hi.cc.u32 %r16045, %r25435, %r25438, %r17059;
	// end inline asm
	// begin inline asm
	mad.lo.cc.u32 %r16049, %r25436, %r25431, %r16017;
	// end inline asm
	// begin inline asm
	madc.hi.cc.u32 %r16053, %r25436, %r25431, %r16021;
	// end inline asm
	// begin inline asm
	madc.lo.cc.u32 %r16057, %r25436, %r25433, %r16025;
	// end inline asm
	// begin inline asm
	madc.hi.cc.u32 %r16061, %r25436, %r25433, %r16029;
	// end inline asm
	// begin inline asm
	madc.lo.cc.u32 %r16065, %r25436, %r25435, %r16033;
	// end inline asm
	// begin inline asm
	madc.hi.cc.u32 %r16069, %r25436, %r25435, %r16037;
	// end inline asm
	// begin inline asm
	madc.lo.cc.u32 %r16073, %r25436, %r25437, %r16041;
	// end inline asm
	// begin inline asm
	madc.hi.cc.u32 %r16077, %r25436, %r25437, %r16045;
	// end inline asm
	// begin inline asm
	addc.cc.u32 %r16081, %r17059, %r17059;
	// end inline asm
	// begin inline asm
	mad.lo.cc.u32 %r16084, %r25437, %r25432, %r16057;
	// end inline asm
	// begin inline asm
	madc.hi.cc.u32 %r16088, %r25437, %r25432, %r16061;
	// end inline asm
	// begin inline asm
	madc.lo.cc.u32 %r16092, %r25437, %r25434, %r16065;
	// end inline asm
	// begin inline asm
	madc.hi.cc.u32 %r16096, %r25437, %r25434, %r16069;
	// end inline asm
	// begin inline asm
	madc.lo.cc.u32 %r16100, %r25437, %r25436, %r16073;
	// end inline asm
	// begin inline asm
	madc.hi.cc.u32 %r16104, %r25437, %r25436, %r16077;
	// end inline asm
	// begin inline asm
	madc.lo.cc.u32 %r16108, %r25437, %r25438, %r16081;
	// end inline asm
	// begin inline asm
	madc.hi.cc.u32 %r16112, %r25437, %r25438, %r17059;
	// end inline asm
	// begin inline asm
	mad.lo.cc.u32 %r16116, %r25438, %r25431, %r16084;
	// end inline asm
	// begin inline asm
	madc.hi.cc.u32 %r16120, %r25438, %r25431, %r16088;
	// end inline asm
	// begin inline asm
	madc.lo.cc.u32 %r16124, %r25438, %r25433, %r16092;
	// end inline asm
	// begin inline asm
	madc.hi.cc.u32 %r16128, %r25438, %r25433, %r16096;
	// end inline asm
	// begin inline asm
	madc.lo.cc.u32 %r16132, %r25438, %r25435, %r16100;
	// end inline asm
	// begin inline asm
	madc.hi.cc.u32 %r16136, %r25438, %r25435, %r16104;
	// end inline asm
	// begin inline asm
	madc.lo.cc.u32 %r16140, %r25438, %r25437, %r16108;
	// end inline asm
	// begin inline asm
	madc.hi.cc.u32 %r16144, %r25438, %r25437, %r16112;
	// end inline asm
	// begin inline asm
	addc.cc.u32 %r16148, %r17059, %r17059;
	// end inline asm
	// begin inline asm
	mad.lo.cc.u32 %r16151, %r25431, %r25431, %r17059;
	// end inline asm
	// begin inline asm
	madc.hi.cc.u32 %r16155, %r25431, %r25431, %r15915;
	// end inline asm
	// begin inline asm
	madc.lo.cc.u32 %r16159, %r25431, %r25433, %r15919;
	// end inline asm
	// begin inline asm
	madc.hi.cc.u32 %r16163, %r25431, %r25433, %r15982;
	// end inline asm
	// begin inline asm
	madc.lo.cc.u32 %r16167, %r25431, %r25435, %r15986;
	// end inline asm
	// begin inline asm
	madc.hi.cc.u32 %r16171, %r25431, %r25435, %r16049;
	// end inline asm
	// begin inline asm
	madc.lo.cc.u32 %r16175, %r25431, %r25437, %r16053;
	// end inline asm
	// begin inline asm
	madc.hi.cc.u32 %r16179, %r25431, %r25437, %r16116;
	// end inline asm
	// begin inline asm
	addc.cc.u32 %r16183, %r16120, %r17059;
	// end inline asm
	// begin inline asm
	addc.cc.u32 %r16186, %r16124, %r17059;
	// end inline asm
	// begin inline asm
	addc.cc.u32 %r16189, %r17059, %r17059;
	// end inline asm
	// begin inline asm
	mad.lo.cc.u32 %r16192, %r25432, %r25432, %r16159;
	// end inline asm
	// begin inline asm
	madc.hi.cc.u32 %r16196, %r25432, %r25432, %r16163;
	// end inline asm
	// begin inline asm
	madc.lo.cc.u32 %r16200, %r25432, %r25434, %r16167;
	// end inline asm
	// begin inline asm
	madc.hi.cc.u32 %r16204, %r25432, %r25434, %r16171;
	// end inline asm
	// begin inline asm
	madc.lo.cc.u32 %r16208, %r25432, %r25436, %r16175;
	// end inline asm
	// begin inline asm
	madc.hi.cc.u32 %r16212, %r25432, %r25436, %r16179;
	// end inline asm
	// begin inline asm
	madc.lo.cc.u32 %r16216, %r25432, %r25438, %r16183;
	// end inline asm
	// begin inline asm
	madc.hi.cc.u32 %r16220, %r25432, %r25438, %r16186;
	// end inline asm
	// begin inline asm
	addc.cc.u32 %r16224, %r16189, %r17059;
	// end inline asm
	// begin inline asm
	mad.lo.cc.u32 %r16227, %r25433, %r25431, %r16192;
	// end inline asm
	// begin inline asm
	madc.hi.cc.u32 %r16231, %r25433, %r25431, %r16196;
	// end inline asm
	// begin inline asm
	madc.lo.cc.u32 %r16235, %r25433, %r25433, %r16200;
	// end inline asm
	// begin inline asm
	madc.hi.cc.u32 %r16239, %r25433, %r25433, %r16204;
	// end inline asm
	// begin inline asm
	madc.lo.cc.u32 %r16243, %r25433, %r25435, %r16208;
	// end inline asm
	// begin inline asm
	madc.hi.cc.u32 %r16247, %r25433, %r25435, %r16212;
	// end inline asm
	// begin inline asm
	madc.lo.cc.u32 %r16251, %r25433, %r25437, %r16216;
	// end inline asm
	// begin inline asm
	madc.hi.cc.u32 %r16255, %r25433, %r25437, %r16220;
	// end inline asm
	// begin inline asm
	addc.cc.u32 %r16259, %r16128, %r16224;
	// end inline asm
	// begin inline asm
	addc.cc.u32 %r16262, %r16132, %r17059;
	// end inline asm
	// begin inline asm
	addc.cc.u32 %r16265, %r17059, %r17059;
	// end inline asm
	// begin inline asm
	mad.lo.cc.u32 %r16268, %r25434, %r25432, %r16235;
	// end inline asm
	// begin inline asm
	madc.hi.cc.u32 %r16272, %r25434, %r25432, %r16239;
	// end inline asm
	// begin inline asm
	madc.lo.cc.u32 %r16276, %r25434, %r25434, %r16243;
	// end inline asm
	// begin inline asm
	madc.hi.cc.u32 %r16280, %r25434, %r25434, %r16247;
	// end inline asm
	// begin inline asm
	madc.lo.cc.u32 %r16284, %r25434, %r25436, %r16251;
	// end inline asm
	// begin inline asm
	madc.hi.cc.u32 %r16288, %r25434, %r25436, %r16255;
	// end inline asm
	// begin inline asm
	madc.lo.cc.u32 %r16292, %r25434, %r25438, %r16259;
	// end inline asm
	// begin inline asm
	madc.hi.cc.u32 %r16296, %r25434, %r25438, %r16262;
	// end inline asm
	// begin inline asm
	addc.cc.u32 %r16300, %r16265, %r17059;
	// end inline asm
	// begin inline asm
	mad.lo.cc.u32 %r16303, %r25435, %r25431, %r16268;
	// end inline asm
	// begin inline asm
	madc.hi.cc.u32 %r16307, %r25435, %r25431, %r16272;
	// end inline asm
	// begin inline asm
	madc.lo.cc.u32 %r16311, %r25435, %r25433, %r16276;
	// end inline asm
	// begin inline asm
	madc.hi.cc.u32 %r16315, %r25435, %r25433, %r16280;
	// end inline asm
	// begin inline asm
	madc.lo.cc.u32 %r16319, %r25435, %r25435, %r16284;
	// end inline asm
	// begin inline asm
	madc.hi.cc.u32 %r16323, %r25435, %r25435, %r16288;
	// end inline asm
	// begin inline asm
	madc.lo.cc.u32 %r16327, %r25435, %r25437, %r16292;
	// end inline asm
	// begin inline asm
	madc.hi.cc.u32 %r16331, %r25435, %r25437, %r16296;
	// end inline asm
	// begin inline asm
	addc.cc.u32 %r16335, %r16136, %r16300;
	// end inline asm
	// begin inline asm
	addc.cc.u32 %r16338, %r16140, %r17059;
	// end inline asm
	// begin inline asm
	addc.cc.u32 %r16341, %r17059, %r17059;
	// end inline asm
	// begin inline asm
	mad.lo.cc.u32 %r16344, %r25436, %r25432, %r16311;
	// end inline asm
	// begin inline asm
	madc.hi.cc.u32 %r16348, %r25436, %r25432, %r16315;
	// end inline asm
	// begin inline asm
	madc.lo.cc.u32 %r16352, %r25436, %r25434, %r16319;
	// end inline asm
	// begin inline asm
	madc.hi.cc.u32 %r16356, %r25436, %r25434, %r16323;
	// end inline asm
	// begin inline asm
	madc.lo.cc.u32 %r16360, %r25436, %r25436, %r16327;
	// end inline asm
	// begin inline asm
	madc.hi.cc.u32 %r16364, %r25436, %r25436, %r16331;
	// end inline asm
	// begin inline asm
	madc.lo.cc.u32 %r16368, %r25436, %r25438, %r16335;
	// end inline asm
	// begin inline asm
	madc.hi.cc.u32 %r16372, %r25436, %r25438, %r16338;
	// end inline asm
	// begin inline asm
	addc.cc.u32 %r16376, %r16341, %r17059;
	// end inline asm
	// begin inline asm
	mad.lo.cc.u32 %r16379, %r25437, %r25431, %r16344;
	// end inline asm
	// begin inline asm
	madc.hi.cc.u32 %r16383, %r25437, %r25431, %r16348;
	// end inline asm
	// begin inline asm
	madc.lo.cc.u32 %r16387, %r25437, %r25433, %r16352;
	// end inline asm
	// begin inline asm
	madc.hi.cc.u32 %r16391, %r25437, %r25433, %r16356;
	// end inline asm
	// begin inline asm
	madc.lo.cc.u32 %r16395, %r25437, %r25435, %r16360;
	// end inline asm
	// begin inline asm
	madc.hi.cc.u32 %r16399, %r25437, %r25435, %r16364;
	// end inline asm
	// begin inline asm
	madc.lo.cc.u32 %r16403, %r25437, %r25437, %r16368;
	// end inline asm
	// begin inline asm
	madc.hi.cc.u32 %r16407, %r25437, %r25437, %r16372;
	// end inline asm
	// begin inline asm
	addc.cc.u32 %r16411, %r16144, %r16376;
	// end inline asm
	// begin inline asm
	addc.cc.u32 %r16414, %r16148, %r17059;
	// end inline asm
	// begin inline asm
	addc.cc.u32 %r16417, %r17059, %r17059;
	// end inline asm
	// begin inline asm
	mad.lo.cc.u32 %r16420, %r25438, %r25432, %r16387;
	// end inline asm
	// begin inline asm
	madc.hi.cc.u32 %r16424, %r25438, %r25432, %r16391;
	// end inline asm
	// begin inline asm
	madc.lo.cc.u32 %r16428, %r25438, %r25434, %r16395;
	// end inline asm
	// begin inline asm
	madc.hi.cc.u32 %r16432, %r25438, %r25434, %r16399;
	// end inline asm
	// begin inline asm
	madc.lo.cc.u32 %r16436, %r25438, %r25436, %r16403;
	// end inline asm
	// begin inline asm
	madc.hi.cc.u32 %r16440, %r25438, %r25436, %r16407;
	// end inline asm
	// begin inline asm
	madc.lo.cc.u32 %r16444, %r25438, %r25438, %r16411;
	// end inline asm
	// begin inline asm
	madc.hi.cc.u32 %r16448, %r25438, %r25438, %r16414;
	// end inline asm
	mov.b32 	%r17062, -1;
	// begin inline asm
	add.cc.u32 %r16452, %r17059, %r17062;
	// end inline asm
	// begin inline asm
	addc.cc.u32 %r16455, %r16151, %r17059;
	// end inline asm
	// begin inline asm
	addc.u32 %r16458, %r17059, %r17059;
	// end inline asm
	mul.lo.s32 	%r16525, %r16455, -460954743;
	// begin inline asm
	mad.lo.cc.u32 %r16461, %r16525, %r25727, %r16455;
	// end inline asm
	// begin inline asm
	madc.hi.cc.u32 %r16465, %r16525, %r25727, %r16155;
	// end inline asm
	// begin inline asm
	madc.lo.cc.u32 %r16469, %r16525, %r36, %r16227;
	// end inline asm
	// begin inline asm
	madc.hi.cc.u32 %r16473, %r16525, %r36, %r16231;
	// end inline asm
	// begin inline asm
	madc.lo.cc.u32 %r16477, %r16525, %r38, %r16303;
	// end inline asm
	// begin inline asm
	madc.hi.cc.u32 %r16481, %r16525, %r38, %r16307;
	// end inline asm
	// begin inline asm
	madc.lo.cc.u32 %r16485, %r16525, %r40, %r16379;
	// end inline asm
	// begin inline asm
	madc.hi.cc.u32 %r16489, %r16525, %r40, %r16383;
	// end inline asm
	// begin inline asm
	addc.cc.u32 %r16493, %r17059, %r17059;
	// end inline asm
	// begin inline asm
	mad.lo.cc.u32 %r16496, %r16525, %r35, %r17059;
	// end inline asm
	// begin inline asm
	madc.hi.cc.u32 %r16500, %r16525, %r35, %r17059;
	// end inline asm
	// begin inline asm
	madc.lo.cc.u32 %r16504, %r16525, %r37, %r17059;
	// end inline asm
	// begin inline asm
	madc.hi.cc.u32 %r16508, %r16525, %r37, %r17059;
	// end inline asm
	// begin inline asm
	madc.lo.cc.u32 %r16512, %r16525, %r39, %r17059;
	// end inline asm
	// begin inline asm
	madc.hi.cc.u32 %r16516, %r16525, %r39, %r17059;
	// end inline asm
	// begin inline asm
	madc.lo.cc.u32 %r16520, %r16525, %r41, %r17059;
	// end inline asm
	// begin inline asm
	madc.hi.cc.u32 %r16524, %r16525, %r41, %r17059;
	// end inline asm
	// begin inline asm
	add.cc.u32 %r16528, %r16458, %r17062;
	// end inline asm
	// begin inline asm
	addc.cc.u32 %r16531, %r16496, %r16465;
	// end inline asm
	// begin inline asm
	addc.u32 %r16534, %r17059, %r17059;
	// end inline asm
	mul.lo.s32 	%r16601, %r16531, -460954743;
	// begin inline asm
	mad.lo.cc.u32 %r16537, %r16601, %r25727, %r16531;
	// end inline asm
	// begin inline asm
	madc.hi.cc.u32 %r16541, %r16601, %r25727, %r16500;
	// end inline asm
	// begin inline asm
	madc.lo.cc.u32 %r16545, %r16601, %r36, %r16504;
	// end inline asm
	// begin inline asm
	madc.hi.cc.u32 %r16549, %r16601, %r36, %r16508;
	// end inline asm
	// begin inline asm
	madc.lo.cc.u32 %r16553, %r16601, %r38, %r16512;
	// end inline asm
	// begin inline asm
	madc.hi.cc.u32 %r16557, %r16601, %r38, %r16516;
	// end inline asm
	// begin inline asm
	madc.lo.cc.u32 %r16561, %r16601, %r40, %r16520;
	// end inline asm
	// begin inline asm
	madc.hi.cc.u32 %r16565, %r16601, %r40, %r16524;
	// end inline asm
	// begin inline asm
	addc.cc.u32 %r16569, %r17059, %r17059;
	// end inline asm
	// begin inline asm
	mad.lo.cc.u32 %r16572, %r16601, %r35, %r16469;
	// end inline asm
	// begin inline asm
	madc.hi.cc.u32 %r16576, %r16601, %r35, %r16473;
	// end inline asm
	// begin inline asm
	madc.lo.cc.u32 %r16580, %r16601, %r37, %r16477;
	// end inline asm
	// begin inline asm
	madc.hi.cc.u32 %r16584, %r16601, %r37, %r16481;
	// end inline asm
	// begin inline asm
	madc.lo.cc.u32 %r16588, %r16601, %r39, %r16485;
	// end inline asm
	// begin inline asm
	madc.hi.cc.u32 %r16592, %r16601, %r39, %r16489;
	// end inline asm
	// begin inline asm
	madc.lo.cc.u32 %r16596, %r16601, %r41, %r16493;
	// end inline asm
	// begin inline asm
	madc.hi.cc.u32 %r16600, %r16601, %r41, %r17059;
	// end inline asm
	// begin inline asm
	add.cc.u32 %r16604, %r16534, %r17062;
	// end inline asm
	// begin inline asm
	addc.cc.u32 %r16607, %r16572, %r16541;
	// end inline asm
	// begin inline asm
	addc.u32 %r16610, %r17059, %r17059;
	// end inline asm
	mul.lo.s32 	%r16677, %r16607, -460954743;
	// begin inline asm
	mad.lo.cc.u32 %r16613, %r16677, %r25727, %r16607;
	// end inline asm
	// begin inline asm
	madc.hi.cc.u32 %r16617, %r16677, %r25727, %r16576;
	// end inline asm
	// begin inline asm
	madc.lo.cc.u32 %r16621, %r16677, %r36, %r16580;
	// end inline asm
	// begin inline asm
	madc.hi.cc.u32 %r16625, %r16677, %r36, %r16584;
	// end inline asm
	// begin inline asm
	madc.lo.cc.u32 %r16629, %r16677, %r38, %r16588;
	// end inline asm
	// begin inline asm
	madc.hi.cc.u32 %r16633, %r16677, %r38, %r16592;
	// end inline asm
	// begin inline asm
	madc.lo.cc.u32 %r16637, %r16677, %r40, %r16596;
	// end inline asm
	// begin inline asm
	madc.hi.cc.u32 %r16641, %r16677, %r40, %r16600;
	// end inline asm
	// begin inline asm
	addc.cc.u32 %r16645, %r17059, %r17059;
	// end inline asm
	// begin inline asm
	mad.lo.cc.u32 %r16648, %r16677, %r35, %r16545;
	// end inline asm
	// begin inline asm
	madc.hi.cc.u32 %r16652, %r16677, %r35, %r16549;
	// end inline asm
	// begin inline asm
	madc.lo.cc.u32 %r16656, %r16677, %r37, %r16553;
	// end inline asm
	// begin inline asm
	madc.hi.cc.u32 %r16660, %r16677, %r37, %r16557;
	// end inline asm
	// begin inline asm
	madc.lo.cc.u32 %r16664, %r16677, %r39, %r16561;
	// end inline asm
	// begin inline asm
	madc.hi.cc.u32 %r16668, %r16677, %r39, %r16565;
	// end inline asm
	// begin inline asm
	madc.lo.cc.u32 %r16672, %r16677, %r41, %r16569;
	// end inline asm
	// begin inline asm
	madc.hi.cc.u32 %r16676, %r16677, %r41, %r17059;
	// end inline asm
	// begin inline asm
	add.cc.u32 %r16680, %r16610, %r17062;
	// end inline asm
	// begin inline asm
	addc.cc.u32 %r16683, %r16648, %r16617;
	// end inline asm
	// begin inline asm
	addc.u32 %r16686, %r17059, %r17059;
	// end inline asm
	mul.lo.s32 	%r16753, %r16683, -460954743;
	// begin inline asm
	mad.lo.cc.u32 %r16689, %r16753, %r25727, %r16683;
	// end inline asm
	// begin inline asm
	madc.hi.cc.u32 %r16693, %r16753, %r25727, %r16652;
	// end inline asm
	// begin inline asm
	madc.lo.cc.u32 %r16697, %r16753, %r36, %r16656;
	// end inline asm
	// begin inline asm
	madc.hi.cc.u32 %r16701, %r16753, %r36, %r16660;
	// end inline asm
	// begin inline asm
	madc.lo.cc.u32 %r16705, %r16753, %r38, %r16664;
	// end inline asm
	// begin inline asm
	madc.hi.cc.u32 %r16709, %r16753, %r38, %r16668;
	// end inline asm
	// begin inline asm
	madc.lo.cc.u32 %r16713, %r16753, %r40, %r16672;
	// end inline asm
	// begin inline asm
	madc.hi.cc.u32 %r16717, %r16753, %r40, %r16676;
	// end inline asm
	// begin inline asm
	addc.cc.u32 %r16721, %r17059, %r17059;
	// end inline asm
	// begin inline asm
	mad.lo.cc.u32 %r16724, %r16753, %r35, %r16621;
	// end inline asm
	// begin inline asm
	madc.hi.cc.u32 %r16728, %r16753, %r35, %r16625;
	// end inline asm
	// begin inline asm
	madc.lo.cc.u32 %r16732, %r16753, %r37, %r16629;
	// end inline asm
	// begin inline asm
	madc.hi.cc.u32 %r16736, %r16753, %r37, %r16633;
	// end inline asm
	// begin inline asm
	madc.lo.cc.u32 %r16740, %r16753, %r39, %r16637;
	// end inline asm
	// begin inline asm
	madc.hi.cc.u32 %r16744, %r16753, %r39, %r16641;
	// end inline asm
	// begin inline asm
	madc.lo.cc.u32 %r16748, %r16753, %r41, %r16645;
	// end inline asm
	// begin inline asm
	madc.hi.cc.u32 %r16752, %r16753, %r41, %r17059;
	// end inline asm
	// begin inline asm
	add.cc.u32 %r16756, %r16686, %r17062;
	// end inline asm
	// begin inline asm
	addc.cc.u32 %r16759, %r16724, %r16693;
	// end inline asm
	// begin inline asm
	addc.u32 %r16762, %r17059, %r17059;
	// end inline asm
	mul.lo.s32 	%r16829, %r16759, -460954743;
	// begin inline asm
	mad.lo.cc.u32 %r16765, %r16829, %r25727, %r16759;
	// end inline asm
	// begin inline asm
	madc.hi.cc.u32 %r16769, %r16829, %r25727, %r16728;
	// end inline asm
	// begin inline asm
	madc.lo.cc.u32 %r16773, %r16829, %r36, %r16732;
	// end inline asm
	// begin inline asm
	madc.hi.cc.u32 %r16777, %r16829, %r36, %r16736;
	// end inline asm
	// begin inline asm
	madc.lo.cc.u32 %r16781, %r16829, %r38, %r16740;
	// end inline asm
	// begin inline asm
	madc.hi.cc.u32 %r16785, %r16829, %r38, %r16744;
	// end inline asm
	// begin inline asm
	madc.lo.cc.u32 %r16789, %r16829, %r40, %r16748;
	// end inline asm
	// begin inline asm
	madc.hi.cc.u32 %r16793, %r16829, %r40, %r16752;
	// end inline asm
	// begin inline asm
	addc.cc.u32 %r16797, %r17059, %r17059;
	// end inline asm
	// begin inline asm
	mad.lo.cc.u32 %r16800, %r16829, %r35, %r16697;
	// end inline asm
	// begin inline asm
	madc.hi.cc.u32 %r16804, %r16829, %r35, %r16701;
	// end inline asm
	// begin inline asm
	madc.lo.cc.u32 %r16808, %r16829, %r37, %r16705;
	// end inline asm
	// begin inline asm
	madc.hi.cc.u32 %r16812, %r16829, %r37, %r16709;
	// end inline asm
	// begin inline asm
	madc.lo.cc.u32 %r16816, %r16829, %r39, %r16713;
	// end inline asm
	// begin inline asm
	madc.hi.cc.u32 %r16820, %r16829, %r39, %r16717;
	// end inline asm
	// begin inline asm
	madc.lo.cc.u32 %r16824, %r16829, %r41, %r16721;
	// end inline asm
	// begin inline asm
	madc.hi.cc.u32 %r16828, %r16829, %r41, %r17059;
	// end inline asm
	// begin inline asm
	add.cc.u32 %r16832, %r16762, %r17062;
	// end inline asm
	// begin inline asm
	addc.cc.u32 %r16835, %r16800, %r16769;
	// end inline asm
	// begin inline asm
	addc.u32 %r16838, %r17059, %r17059;
	// end inline asm
	mul.lo.s32 	%r16905, %r16835, -460954743;
	// begin inline asm
	mad.lo.cc.u32 %r16841, %r16905, %r25727, %r16835;
	// end inline asm
	// begin inline asm
	madc.hi.cc.u32 %r16845, %r16905, %r25727, %r16804;
	// end inline asm
	// begin inline asm
	madc.lo.cc.u32 %r16849, %r16905, %r36, %r16808;
	// end inline asm
	// begin inline asm
	madc.hi.cc.u32 %r16853, %r16905, %r36, %r16812;
	// end inline asm
	// begin inline asm
	madc.lo.cc.u32 %r16857, %r16905, %r38, %r16816;
	// end inline asm
	// begin inline asm
	madc.hi.cc.u32 %r16861, %r16905, %r38, %r16820;
	// end inline asm
	// begin inline asm
	madc.lo.cc.u32 %r16865, %r16905, %r40, %r16824;
	// end inline asm
	// begin inline asm
	madc.hi.cc.u32 %r16869, %r16905, %r40, %r16828;
	// end inline asm
	// begin inline asm
	addc.cc.u32 %r16873, %r17059, %r17059;
	// end inline asm
	// begin inline asm
	mad.lo.cc.u32 %r16876, %r16905, %r35, %r16773;
	// end inline asm
	// begin inline asm
	madc.hi.cc.u32 %r16880, %r16905, %r35, %r16777;
	// end inline asm
	// begin inline asm
	madc.lo.cc.u32 %r16884, %r16905, %r37, %r16781;
	// end inline asm
	// begin inline asm
	madc.hi.cc.u32 %r16888, %r16905, %r37, %r16785;
	// end inline asm
	// begin inline asm
	madc.lo.cc.u32 %r16892, %r16905, %r39, %r16789;
	// end inline asm
	// begin inline asm
	madc.hi.cc.u32 %r16896, %r16905, %r39, %r16793;
	// end inline asm
	// begin inline asm
	madc.lo.cc.u32 %r16900, %r16905, %r41, %r16797;
	// end inline asm
	// begin inline asm
	madc.hi.cc.u32 %r16904, %r16905, %r41, %r17059;
	// end inline asm
	// begin inline asm
	add.cc.u32 %r16908, %r16838, %r17062;
	// end inline asm
	// begin inline asm
	addc.cc.u32 %r16911, %r16876, %r16845;
	// end inline asm
	// begin inline asm
	addc.u32 %r16914, %r17059, %r17059;
	// end inline asm
	mul.lo.s32 	%r16981, %r16911, -460954743;
	// begin inline asm
	mad.lo.cc.u32 %r16917, %r16981, %r25727, %r16911;
	// end inline asm
	// begin inline asm
	madc.hi.cc.u32 %r16921, %r16981, %r25727, %r16880;
	// end inline asm
	// begin inline asm
	madc.lo.cc.u32 %r16925, %r16981, %r36, %r16884;
	// end inline asm
	// begin inline asm
	madc.hi.cc.u32 %r16929, %r16981, %r36, %r16888;
	// end inline asm
	// begin inline asm
	madc.lo.cc.u32 %r16933, %r16981, %r38, %r16892;
	// end inline asm
	// begin inline asm
	madc.hi.cc.u32 %r16937, %r16981, %r38, %r16896;
	// end inline asm
	// begin inline asm
	madc.lo.cc.u32 %r16941, %r16981, %r40, %r16900;
	// end inline asm
	// begin inline asm
	madc.hi.cc.u32 %r16945, %r16981, %r40, %r16904;
	// end inline asm
	// begin inline asm
	addc.cc.u32 %r16949, %r17059, %r17059;
	// end inline asm
	// begin inline asm
	mad.lo.cc.u32 %r16952, %r16981, %r35, %r16849;
	// end inline asm
	// begin inline asm
	madc.hi.cc.u32 %r16956, %r16981, %r35, %r16853;
	// end inline asm
	// begin inline asm
	madc.lo.cc.u32 %r16960, %r16981, %r37, %r16857;
	// end inline asm
	// begin inline asm
	madc.hi.cc.u32 %r16964, %r16981, %r37, %r16861;
	// end inline asm
	// begin inline asm
	madc.lo.cc.u32 %r16968, %r16981, %r39, %r16865;
	// end inline asm
	// begin inline asm
	madc.hi.cc.u32 %r16972, %r16981, %r39, %r16869;
	// end inline asm
	// begin inline asm
	madc.lo.cc.u32 %r16976, %r16981, %r41, %r16873;
	// end inline asm
	// begin inline asm
	madc.hi.cc.u32 %r16980, %r16981, %r41, %r17059;
	// end inline asm
	// begin inline asm
	add.cc.u32 %r16984, %r16914, %r17062;
	// end inline asm
	// begin inline asm
	addc.cc.u32 %r16987, %r16952, %r16921;
	// end inline asm
	// begin inline asm
	addc.u32 %r16990, %r17059, %r17059;
	// end inline asm
	mul.lo.s32 	%r17057, %r16987, -460954743;
	// begin inline asm
	mad.lo.cc.u32 %r16993, %r17057, %r25727, %r16987;
	// end inline asm
	// begin inline asm
	madc.hi.cc.u32 %r16997, %r17057, %r25727, %r16956;
	// end inline asm
	// begin inline asm
	madc.lo.cc.u32 %r17001, %r17057, %r36, %r16960;
	// end inline asm
	// begin inline asm
	madc.hi.cc.u32 %r17005, %r17057, %r36, %r16964;
	// end inline asm
	// begin inline asm
	madc.lo.cc.u32 %r17009, %r17057, %r38, %r16968;
	// end inline asm
	// begin inline asm
	madc.hi.cc.u32 %r17013, %r17057, %r38, %r16972;
	// end inline asm
	// begin inline asm
	madc.lo.cc.u32 %r17017, %r17057, %r40, %r16976;
	// end inline asm
	// begin inline asm
	madc.hi.cc.u32 %r17021, %r17057, %r40, %r16980;
	// end inline asm
	// begin inline asm
	addc.cc.u32 %r17025, %r17059, %r17059;
	// end inline asm
	// begin inline asm
	mad.lo.cc.u32 %r17028, %r17057, %r35, %r16925;
	// end inline asm
	// begin inline asm
	madc.hi.cc.u32 %r17032, %r17057, %r35, %r16929;
	// end inline asm
	// begin inline asm
	madc.lo.cc.u32 %r17036, %r17057, %r37, %r16933;
	// end inline asm
	// begin inline asm
	madc.hi.cc.u32 %r17040, %r17057, %r37, %r16937;
	// end inline asm
	// begin inline asm
	madc.lo.cc.u32 %r17044, %r17057, %r39, %r16941;
	// end inline asm
	// begin inline asm
	madc.hi.cc.u32 %r17048, %r17057, %r39, %r16945;
	// end inline asm
	// begin inline asm
	madc.lo.cc.u32 %r17052, %r17057, %r41, %r16949;
	// end inline asm
	// begin inline asm
	madc.hi.cc.u32 %r17056, %r17057, %r41, %r17059;
	// end inline asm
	// begin inline asm
	add.cc.u32 %r17060, %r16990, %r17062;
	// end inline asm
	// begin inline asm
	addc.cc.u32 %r17063, %r17028, %r16997;
	// end inline asm
	// begin inline asm
	addc.cc.u32 %r17066, %r17032, %r17001;
	// end inline asm
	// begin inline asm
	addc.cc.u32 %r17069, %r17036, %r17005;
	// end inline asm
	// begin inline asm
	addc.cc.u32 %r17072, %r17040, %r17009;
	// end inline asm
	// begin inline asm
	addc.cc.u32 %r17075, %r17044, %r17013;
	// end inline asm
	// begin inline asm
	addc.cc.u32 %r17078, %r17048, %r17017;
	// end inline asm
	// begin inline asm
	addc.cc.u32 %r17081, %r17052, %r17021;
	// end inline asm
	// begin inline asm
	addc.cc.u32 %r17084, %r17056, %r17025;
	// end inline asm
	// begin inline asm
	add.cc.u32 %r25407, %r16420, %r17063;
	// end inline asm
	// begin inline asm
	addc.cc.u32 %r25408, %r16424, %r17066;
	// end inline asm
	// begin inline asm
	addc.cc.u32 %r25409, %r16428, %r17069;
	// end inline asm
	// begin inline asm
	addc.cc.u32 %r25410, %r16432, %r17072;
	// end inline asm
	// begin inline asm
	addc.cc.u32 %r25411, %r16436, %r17075;
	// end inline asm
	// begin inline asm
	addc.cc.u32 %r25412, %r16440, %r17078;
	// end inline asm
	// begin inline asm
	addc.cc.u32 %r25413, %r16444, %r17081;
	// end inline asm
	// begin inline asm
	addc.u32 %r25414, %r16448, %r17084;
	// end inline asm
	setp.gt.u32 	%p461, %r25414, %r41;
	@%p461 bra 	$L__BB2_98;
	setp.lt.u32 	%p462, %r25414, %r41;
	@%p462 bra 	$L__BB2_99;
	setp.gt.u32 	%p463, %r25413, %r40;
	@%p463 bra 	$L__BB2_98;
	setp.lt.u32 	%p464, %r25413, %r40;
	@%p464 bra 	$L__BB2_99;
	setp.gt.u32 	%p465, %r25412, %r39;
	@%p465 bra 	$L__BB2_98;
	setp.lt.u32 	%p466, %r25412, %r39;
	@%p466 bra 	$L__BB2_99;
	setp.gt.u32 	%p467, %r25411, %r38;
	@%p467 bra 	$L__BB2_98;
	setp.lt.u32 	%p468, %r25411, %r38;
	@%p468 bra 	$L__BB2_99;
	setp.gt.u32 	%p469, %r25410, %r37;
	@%p469 bra 	$L__BB2_98;
	setp.lt.u32 	%p470, %r25410, %r37;
	@%p470 bra 	$L__BB2_99;
	setp.gt.u32 	%p471, %r25409, %r36;
	@%p471 bra 	$L__BB2_98;
	setp.lt.u32 	%p472, %r25409, %r36;
	@%p472 bra 	$L__BB2_99;
	setp.gt.u32 	%p473, %r25408, %r35;
	@%p473 bra 	$L__BB2_98;
	setp.lt.u32 	%p474, %r25408, %r35;
	setp.lt.u32 	%p475, %r25407, %r25727;
	or.pred  	%p476, %p474, %p475;
	@%p476 bra 	$L__BB2_99;
$L__BB2_98:
	// begin inline asm
	sub.cc.u32 %r25407, %r25407, %r25727;
subc.cc.u32 %r25408, %r25408, %r35;
subc.cc.u32 %r25409, %r25409, %r36;
subc.cc.u32 %r25410, %r25410, %r37;
subc.cc.u32 %r25411, %r25411, %r38;
subc.cc.u32 %r25412, %r25412, %r39;
subc.cc.u32 %r25413, %r25413, %r40;
subc.u32 %r25414, %r25414, %r41;

	// end inline asm
$L__BB2_99:
	mov.b32 	%r18311, 0;
	// begin inline asm
	mad.lo.cc.u32 %r17135, %r103, %r104, %r18311;
	// end inline asm
	// begin inline asm
	madc.hi.cc.u32 %r17139, %r103, %r104, %r18311;
	// end inline asm
	// begin inline asm
	madc.lo.cc.u32 %r17143, %r103, %r106, %r18311;
	// end inline asm
	// begin inline asm
	madc.hi.cc.u32 %r17147, %r103, %r106, %r18311;
	// end inline asm
	// begin inline asm
	madc.lo.cc.u32 %r17151, %r103, %r108, %r18311;
	// end inline asm
	// begin inline asm
	madc.hi.cc.u32 %r17155, %r103, %r108, %r18311;
	// end inline asm
	// begin inline asm
	madc.lo.cc.u32 %r17159, %r103, %r110, %r18311;
	// end inline asm
	// begin inline asm
	madc.hi.cc.u32 %r17163, %r103, %r110, %r18311;
	// end inline asm
	// begin inline asm
	mad.lo.cc.u32 %r17167, %r104, %r103, %r17135;
	// end inline asm
	// begin inline asm
	madc.hi.cc.u32 %r17171, %r104, %r103, %r17139;
	// end inline asm
	// begin inline asm
	madc.lo.cc.u32 %r17175, %r104, %r105, %r17143;
	// end inline asm
	// begin inline asm
	madc.hi.cc.u32 %r17179, %r104, %r105, %r17147;
	// end inline asm
	// begin inline asm
	madc.lo.cc.u32 %r17183, %r104, %r107, %r17151;
	// end inline asm
	// begin inline asm
	madc.hi.cc.u32 %r17187, %r104, %r107, %r17155;
	// end inline asm
	// begin inline asm
	madc.lo.cc.u32 %r17191, %r104, %r109, %r17159;
	// end inline asm
	// begin inline asm
	madc.hi.cc.u32 %r17195, %r104, %r109, %r17163;
	// end inline asm
	// begin inline asm
	addc.cc.u32 %r17199, %r18311, %r18311;
	// end inline asm
	// begin inline asm
	mad.lo.cc.u32 %r17202, %r105, %r104, %r17175;
	// end inline asm
	// begin inline asm
	madc.hi.cc.u32 %r17206, %r105, %r104, %r17179;
	// end inline asm
	// begin inline asm
	madc.lo.cc.u32 %r17210, %r105, %r106, %r17183;
	// end inline asm
	// begin inline asm
	madc.hi.cc.u32 %r17214, %r105, %r106, %r17187;
	// end inline asm
	// begin inline asm
	madc.lo.cc.u32 %r17218, %r105, %r108, %r17191;
	// end inline asm
	// begin inline asm
	madc.hi.cc.u32 %r17222, %r105, %r108, %r17195;
	// end inline asm
	// begin inline asm
	madc.lo.cc.u32 %r17226, %r105, %r110, %r17199;
	// end inline asm
	// begin inline asm
	madc.hi.cc.u32 %r17230, %r105, %r110, %r18311;
	// end inline asm
	// begin inline asm
	mad.lo.cc.u32 %r17234, %r106, %r103, %r17202;
	// end inline asm
	// begin inline asm
	madc.hi.cc.u32 %r17238, %r106, %r103, %r17206;
	// end inline asm
	// begin inline asm
	madc.lo.cc.u32 %r17242, %r106, %r105, %r17210;
	// end inline asm
	// begin inline asm
	madc.hi.cc.u32 %r17246, %r106, %r105, %r17214;
	// end inline asm
	// begin inline asm
	madc.lo.cc.u32 %r17250, %r106, %r107, %r17218;
	// end inline asm
	// begin inline asm
	madc.hi.cc.u32 %r17254, %r106, %r107, %r17222;
	// end inline asm
	// begin inline asm
	madc.lo.cc.u32 %r17258, %r106, %r109, %r17226;
	// end inline asm
	// begin inline asm
	madc.hi.cc.u32 %r17262, %r106, %r109, %r17230;
	// end inline asm
	// begin inline asm
	addc.cc.u32 %r17266, %r18311, %r18311;
	// end inline asm
	// begin inline asm
	mad.lo.cc.u32 %r17269, %r107, %r104, %r17242;
	// end inline asm
	// begin inline asm
	madc.hi.cc.u32 %r17273, %r107, %r104, %r17246;
	// end inline asm
	// begin inline asm
	madc.lo.cc.u32 %r17277, %r107, %r106, %r17250;
	// end inline asm
	// begin inline asm
	madc.hi.cc.u32 %r17281, %r107, %r106, %r17254;
	// end inline asm
	// begin inline asm
	madc.lo.cc.u32 %r17285, %r107, %r108, %r17258;
	// end inline asm
	// begin inline asm
	madc.hi.cc.u32 %r17289, %r107, %r108, %r17262;
	// end inline asm
	// begin inline asm
	madc.lo.cc.u32 %r17293, %r107, %r110, %r17266;
	// end inline asm
	// begin inline asm
	madc.hi.cc.u32 %r17297, %r107, %r110, %r18311;
	// end inline asm
	// begin inline asm
	mad.lo.cc.u32 %r17301, %r108, %r103, %r17269;
	// end inline asm
	// begin inline asm
	madc.hi.cc.u32 %r17305, %r108, %r103, %r17273;
	// end inline asm
	// begin inline asm
	madc.lo.cc.u32 %r17309, %r108, %r105, %r17277;
	// end inline asm
	// begin inline asm
	madc.hi.cc.u32 %r17313, %r108, %r105, %r17281;
	// end inline asm
	// begin inline asm
	madc.lo.cc.u32 %r17317, %r108, %r107, %r17285;
	// end inline asm
	// begin inline asm
	madc.hi.cc.u32 %r17321, %r108, %r107, %r17289;
	// end inline asm
	// begin inline asm
	madc.lo.cc.u32 %r17325, %r108, %r109, %r17293;
	// end inline asm
	// begin inline asm
	madc.hi.cc.u32 %r17329, %r108, %r109, %r17297;
	// end inline asm
	// begin inline asm
	addc.cc.u32 %r17333, %r18311, %r18311;
	// end inline asm
	// begin inline asm
	mad.lo.cc.u32 %r17336, %r109, %r104, %r17309;
	// end inline asm
	// begin inline asm
	madc.hi.cc.u32 %r17340, %r109, %r104, %r17313;
	// end inline asm
	// begin inline asm
	madc.lo.cc.u32 %r17344, %r109, %r106, %r17317;
	// end inline asm
	// begin inline asm
	madc.hi.cc.u32 %r17348, %r109, %r106, %r17321;
	// end inline asm
	// begin inline asm
	madc.lo.cc.u32 %r17352, %r109, %r108, %r17325;
	// end inline asm
	// begin inline asm
	madc.hi.cc.u32 %r17356, %r109, %r108, %r17329;
	// end inline asm
	// begin inline asm
	madc.lo.cc.u32 %r17360, %r109, %r110, %r17333;
	// end inline asm
	// begin inline asm
	madc.hi.cc.u32 %r17364, %r109, %r110, %r18311;
	// end inline asm
	// begin inline asm
	mad.lo.cc.u32 %r17368, %r110, %r103, %r17336;
	// end inline asm
	// begin inline asm
	madc.hi.cc.u32 %r17372, %r110, %r103, %r17340;
	// end inline asm
	// begin inline asm
	madc.lo.cc.u32 %r17376, %r110, %r105, %r17344;
	// end inline asm
	// begin inline asm
	madc.hi.cc.u32 %r17380, %r110, %r105, %r17348;
	// end inline asm
	// begin inline asm
	madc.lo.cc.u32 %r17384, %r110, %r107, %r17352;
	// end inline asm
	// begin inline asm
	madc.hi.cc.u32 %r17388, %r110, %r107, %r17356;
	// end inline asm
	// begin inline asm
	madc.lo.cc.u32 %r17392, %r110, %r109, %r17360;
	// end inline asm
	// begin inline asm
	madc.hi.cc.u32 %r17396, %r110, %r109, %r17364;
	// end inline asm
	// begin inline asm
	addc.cc.u32 %r17400, %r18311, %r18311;
	// end inline asm
	// begin inline asm
	mad.lo.cc.u32 %r17403, %r103, %r103, %r18311;
	// end inline asm
	// begin inline asm
	madc.hi.cc.u32 %r17407, %r103, %r103, %r17167;
	// end inline asm
	// begin inline asm
	madc.lo.cc.u32 %r17411, %r103, %r105, %r17171;
	// end inline asm
	// begin inline asm
	madc.hi.cc.u32 %r17415, %r103, %r105, %r17234;
	// end inline asm
	// begin inline asm
	madc.lo.cc.u32 %r17419, %r103, %r107, %r17238;
	// end inline asm
	// begin inline asm
	madc.hi.cc.u32 %r17423, %r103, %r107, %r17301;
	// end inline asm
	// begin inline asm
	madc.lo.cc.u32 %r17427, %r103, %r109, %r17305;
	// end inline asm
	// begin inline asm
	madc.hi.cc.u32 %r17431, %r103, %r109, %r17368;
	// end inline asm
	// begin inline asm
	addc.cc.u32 %r17435, %r17372, %r18311;
	// end inline asm
	// begin inline asm
	addc.cc.u32 %r17438, %r17376, %r18311;
	// end inline asm
	// begin inline asm
	addc.cc.u32 %r17441, %r18311, %r18311;
	// end inline asm
	// begin inline asm
	mad.lo.cc.u32 %r17444, %r104, %r104, %r17411;
	// end inline asm
	// begin inline asm
	madc.hi.cc.u32 %r17448, %r104, %r104, %r17415;
	// end inline asm
	// begin inline asm
	madc.lo.cc.u32 %r17452, %r104, %r106, %r17419;
	// end inline asm
	// begin inline asm
	madc.hi.cc.u32 %r17456, %r104, %r106, %r17423;
	// end inline asm
	// begin inline asm
	madc.lo.cc.u32 %r17460, %r104, %r108, %r17427;
	// end inline asm
	// begin inline asm
	madc.hi.cc.u32 %r17464, %r104, %r108, %r17431;
	// end inline asm
	// begin inline asm
	madc.lo.cc.u32 %r17468, %r104, %r110, %r17435;
	// end inline asm
	// begin inline asm
	madc.hi.cc.u32 %r17472, %r104, %r110, %r17438;
	// end inline asm
	// begin inline asm
	addc.cc.u32 %r17476, %r17441, %r18311;
	// end inline asm
	// begin inline asm
	mad.lo.cc.u32 %r17479, %r105, %r103, %r17444;
	// end inline asm
	// begin inline asm
	madc.hi.cc.u32 %r17483, %r105, %r103, %r17448;
	// end inline asm
	// begin inline asm
	madc.lo.cc.u32 %r17487, %r105, %r105, %r17452;
	// end inline asm
	// begin inline asm
	madc.hi.cc.u32 %r17491, %r105, %r105, %r17456;
	// end inline asm
	// begin inline asm
	madc.lo.cc.u32 %r17495, %r105, %r107, %r17460;
	// end inline asm
	// begin inline asm
	madc.hi.cc.u32 %r17499, %r105, %r107, %r17464;
	// end inline asm
	// begin inline asm
	madc.lo.cc.u32 %r17503, %r105, %r109, %r17468;
	// end inline asm
	// begin inline asm
	madc.hi.cc.u32 %r17507, %r105, %r109, %r17472;
	// end inline asm
	// begin inline asm
	addc.cc.u32 %r17511, %r17380, %r17476;
	// end inline asm
	// begin inline asm
	addc.cc.u32 %r17514, %r17384, %r18311;
	// end inline asm
	// begin inline asm
	addc.cc.u32 %r17517, %r18311, %r18311;
	// end inline asm
	// begin inline asm
	mad.lo.cc.u32 %r17520, %r106, %r104, %r17487;
	// end inline asm
	// begin inline asm
	madc.hi.cc.u32 %r17524, %r106, %r104, %r17491;
	// end inline asm
	// begin inline asm
	madc.lo.cc.u32 %r17528, %r106, %r106, %r17495;
	// end inline asm
	// begin inline asm
	madc.hi.cc.u32 %r17532, %r106, %r106, %r17499;
	// end inline asm
	// begin inline asm
	madc.lo.cc.u32 %r17536, %r106, %r108, %r17503;
	// end inline asm
	// begin inline asm
	madc.hi.cc.u32 %r17540, %r106, %r108, %r17507;
	// end inline asm
	// begin inline asm
	madc.lo.cc.u32 %r17544, %r106, %r110, %r17511;
	// end inline asm
	// begin inline asm
	madc.hi.cc.u32 %r17548, %r106, %r110, %r17514;
	// end inline asm
	// begin inline asm
	addc.cc.u32 %r17552, %r17517, %r18311;
	// end inline asm
	// begin inline asm
	mad.lo.cc.u32 %r17555, %r107, %r103, %r17520;
	// end inline asm
	// begin inline asm
	madc.hi.cc.u32 %r17559, %r107, %r103, %r17524;
	// end inline asm
	// begin inline asm
	madc.lo.cc.u32 %r17563, %r107, %r105, %r17528;
	// end inline asm
	// begin inline asm
	madc.hi.cc.u32 %r17567, %r107, %r105, %r17532;
	// end inline asm
	// begin inline asm
	madc.lo.cc.u32 %r17571, %r107, %r107, %r17536;
	// end inline asm
	// begin inline asm
	madc.hi.cc.u32 %r17575, %r107, %r107, %r17540;
	// end inline asm
	// begin inline asm
	madc.lo.cc.u32 %r17579, %r107, %r109, %r17544;
	// end inline asm
	// begin inline asm
	madc.hi.cc.u32 %r17583, %r107, %r109, %r17548;
	// end inline asm
	// begin inline asm
	addc.cc.u32 %r17587, %r17388, %r17552;
	// end inline asm
	// begin inline asm
	addc.cc.u32 %r17590, %r17392, %r18311;
	// end inline asm
	// begin inline asm
	addc.cc.u32 %r17593, %r18311, %r18311;
	// end inline asm
	// begin inline asm
	mad.lo.cc.u32 %r17596, %r108, %r104, %r17563;
	// end inline asm
	// begin inline asm
	madc.hi.cc.u32 %r17600, %r108, %r104, %r17567;
	// end inline asm
	// begin inline asm
	madc.lo.cc.u32 %r17604, %r108, %r106, %r17571;
	// end inline asm
	// begin inline asm
	madc.hi.cc.u32 %r17608, %r108, %r106, %r17575;
	// end inline asm
	// begin inline asm
	madc.lo.cc.u32 %r17612, %r108, %r108, %r17579;
	// end inline asm
	// begin inline asm
	madc.hi.cc.u32 %r17616, %r108, %r108, %r17583;
	// end inline asm
	// begin inline asm
	madc.lo.cc.u32 %r17620, %r108, %r110, %r17587;
	// end inline asm
	// begin inline asm
	madc.hi.cc.u32 %r17624, %r108, %r110, %r17590;
	// end inline asm
	// begin inline asm
	addc.cc.u32 %r17628, %r17593, %r18311;
	// end inline asm
	// begin inline asm
	mad.lo.cc.u32 %r17631, %r109, %r103, %r17596;
	// end inline asm
	// begin inline asm
	madc.hi.cc.u32 %r17635, %r109, %r103, %r17600;
	// end inline asm
	// begin inline asm
	madc.lo.cc.u32 %r17639, %r109, %r105, %r17604;
	// end inline asm
	// begin inline asm
	madc.hi.cc.u32 %r17643, %r109, %r105, %r17608;
	// end inline asm
	// begin inline asm
	madc.lo.cc.u32 %r17647, %r109, %r107, %r17612;
	// end inline asm
	// begin inline asm
	madc.hi.cc.u32 %r17651, %r109, %r107, %r17616;
	// end inline asm
	// begin inline asm
	madc.lo.cc.u32 %r17655, %r109, %r109, %r17620;
	// end inline asm
	// begin inline asm
	madc.hi.cc.u32 %r17659, %r109, %r109, %r17624;
	// end inline asm
	// begin inline asm
	addc.cc.u32 %r17663, %r17396, %r17628;
	// end inline asm
	// begin inline asm
	addc.cc.u32 %r17666, %r17400, %r18311;
	// end inline asm
	// begin inline asm
	addc.cc.u32 %r17669, %r18311, %r18311;
	// end inline asm
	// begin inline asm
	mad.lo.cc.u32 %r17672, %r110, %r104, %r17639;
	// end inline asm
	// begin inline asm
	madc.hi.cc.u32 %r17676, %r110, %r104, %r17643;
	// end inline asm
	// begin inline asm
	madc.lo.cc.u32 %r17680, %r110, %r106, %r17647;
	// end inline asm
	// begin inline asm
	madc.hi.cc.u32 %r17684, %r110, %r106, %r17651;
	// end inline asm
	// begin inline asm
	madc.lo.cc.u32 %r17688, %r110, %r108, %r17655;
	// end inline asm
	// begin inline asm
	madc.hi.cc.u32 %r17692, %r110, %r108, %r17659;
	// end inline asm
	// begin inline asm
	madc.lo.cc.u32 %r17696, %r110, %r110, %r17663;
	// end inline asm
	// begin inline asm
	madc.hi.cc.u32 %r17700, %r110, %r110, %r17666;
	// end inline asm
	mov.b32 	%r18314, -1;
	// begin inline asm
	add.cc.u32 %r17704, %r18311, %r18314;
	// end inline asm
	// begin inline asm
	addc.cc.u32 %r17707, %r17403, %r18311;
	// end inline asm
	// begin inline asm
	addc.u32 %r17710, %r18311, %r18311;
	// end inline asm
	mul.lo.s32 	%r17777, %r17707, -460954743;
	// begin inline asm
	mad.lo.cc.u32 %r17713, %r17777, %r25727, %r17707;
	// end inline asm
	// begin inline asm
	madc.hi.cc.u32 %r17717, %r17777, %r25727, %r17407;
	// end inline asm
	// begin inline asm
	madc.lo.cc.u32 %r17721, %r17777, %r36, %r17479;
	// end inline asm
	// begin inline asm
	madc.hi.cc.u32 %r17725, %r17777, %r36, %r17483;
	// end inline asm
	// begin inline asm
	madc.lo.cc.u32 %r17729, %r17777, %r38, %r17555;
	// end inline asm
	// begin inline asm
	madc.hi.cc.u32 %r17733, %r17777, %r38, %r17559;
	// end inline asm
	// begin inline asm
	madc.lo.cc.u32 %r17737, %r17777, %r40, %r17631;
	// end inline asm
	// begin inline asm
	madc.hi.cc.u32 %r17741, %r17777, %r40, %r17635;
	// end inline asm
	// begin inline asm
	addc.cc.u32 %r17745, %r18311, %r18311;
	// end inline asm
	// begin inline asm
	mad.lo.cc.u32 %r17748, %r17777, %r35, %r18311;
	// end inline asm
	// begin inline asm
	madc.hi.cc.u32 %r17752, %r17777, %r35, %r18311;
	// end inline asm
	// begin inline asm
	madc.lo.cc.u32 %r17756, %r17777, %r37, %r18311;
	// end inline asm
	// begin inline asm
	madc.hi.cc.u32 %r17760, %r17777, %r37, %r18311;
	// end inline asm
	// begin inline asm
	madc.lo.cc.u32 %r17764, %r17777, %r39, %r18311;
	// end inline asm
	// begin inline asm
	madc.hi.cc.u32 %r17768, %r17777, %r39, %r18311;
	// end inline asm
	// begin inline asm
	madc.lo.cc.u32 %r17772, %r17777, %r41, %r18311;
	// end inline asm
	// begin inline asm
	madc.hi.cc.u32 %r17776, %r17777, %r41, %r18311;
	// end inline asm
	// begin inline asm
	add.cc.u32 %r17780, %r17710, %r18314;
	// end inline asm
	// begin inline asm
	addc.cc.u32 %r17783, %r17748, %r17717;
	// end inline asm
	// begin inline asm
	addc.u32 %r17786, %r18311, %r18311;
	// end inline asm
	mul.lo.s32 	%r17853, %r17783, -460954743;
	// begin inline asm
	mad.lo.cc.u32 %r17789, %r17853, %r25727, %r17783;
	// end inline asm
	// begin inline asm
	madc.hi.cc.u32 %r17793, %r17853, %r25727, %r17752;
	// end inline asm
	// begin inline asm
	madc.lo.cc.u32 %r17797, %r17853, %r36, %r17756;
	// end inline asm
	// begin inline asm
	madc.hi.cc.u32 %r17801, %r17853, %r36, %r17760;
	// end inline asm
	// begin inline asm
	madc.lo.cc.u32 %r17805, %r17853, %r38, %r17764;
	// end inline asm
	// begin inline asm
	madc.hi.cc.u32 %r17809, %r17853, %r38, %r17768;
	// end inline asm
	// begin inline asm
	madc.lo.cc.u32 %r17813, %r17853, %r40, %r17772;
	// end inline asm
	// begin inline asm
	madc.hi.cc.u32 %r17817, %r17853, %r40, %r17776;
	// end inline asm
	// begin inline asm
	addc.cc.u32 %r17821, %r18311, %r18311;
	// end inline asm
	// begin inline asm
	mad.lo.cc.u32 %r17824, %r17853, %r35, %r17721;
	// end inline asm
	// begin inline asm
	madc.hi.cc.u32 %r17828, %r17853, %r35, %r17725;
	// end inline asm
	// begin inline asm
	madc.lo.cc.u32 %r17832, %r17853, %r37, %r17729;
	// end inline asm
	// begin inline asm
	madc.hi.cc.u32 %r17836, %r17853, %r37, %r17733;
	// end inline asm
	// begin inline asm
	madc.lo.cc.u32 %r17840, %r17853, %r39, %r17737;
	// end inline asm
	// begin inline asm
	madc.hi.cc.u32 %r17844, %r17853, %r39, %r17741;
	// end inline asm
	// begin inline asm
	madc.lo.cc.u32 %r17848, %r17853, %r41, %r17745;
	// end inline asm
	// begin inline asm
	madc.hi.cc.u32 %r17852, %r17853, %r41, %r18311;
	// end inline asm
	// begin inline asm
	add.cc.u32 %r17856, %r17786, %r18314;
	// end inline asm
	// begin inline asm
	addc.cc.u32 %r17859, %r17824, %r17793;
	// end inline asm
	// begin inline asm
	addc.u32 %r17862, %r18311, %r18311;
	// end inline asm
	mul.lo.s32 	%r17929, %r17859, -460954743;
	// begin inline asm
	mad.lo.cc.u32 %r17865, %r17929, %r25727, %r17859;
	// end inline asm
	// begin inline asm
	madc.hi.cc.u32 %r17869, %r17929, %r25727, %r17828;
	// end inline asm
	// begin inline asm
	madc.lo.cc.u32 %r17873, %r17929, %r36, %r17832;
	// end inline asm
	// begin inline asm
	madc.hi.cc.u32 %r17877, %r17929, %r36, %r17836;
	// end inline asm
	// begin inline asm
	madc.lo.cc.u32 %r17881, %r17929, %r38, %r17840;
	// end inline asm
	// begin inline asm
	madc.hi.cc.u32 %r17885, %r17929, %r38, %r17844;
	// end inline asm
	// begin inline asm
	madc.lo.cc.u32 %r17889, %r17929, %r40, %r17848;
	// end inline asm
	// begin inline asm
	madc.hi.cc.u32 %r17893, %r17929, %r40, %r17852;
	// end inline asm
	// begin inline asm
	addc.cc.u32 %r17897, %r18311, %r18311;
	// end inline asm
	// begin inline asm
	mad.lo.cc.u32 %r17900, %r17929, %r35, %r17797;
	// end inline asm
	// begin inline asm
	madc.hi.cc.u32 %r17904, %r17929, %r35, %r17801;
	// end inline asm
	// begin inline asm
	madc.lo.cc.u32 %r17908, %r17929, %r37, %r17805;
	// end inline asm
	// begin inline asm
	madc.hi.cc.u32 %r17912, %r17929, %r37, %r17809;
	// end inline asm
	// begin inline asm
	madc.lo.cc.u32 %r17916, %r17929, %r39, %r17813;
	// end inline asm
	// begin inline asm
	madc.hi.cc.u32 %r17920, %r17929, %r39, %r17817;
	// end inline asm
	// begin inline asm
	madc.lo.cc.u32 %r17924, %r17929, %r41, %r17821;
	// end inline asm
	// begin inline asm
	madc.hi.cc.u32 %r17928, %r17929, %r41, %r18311;
	// end inline asm
	// begin inline asm
	add.cc.u32 %r17932, %r17862, %r18314;
	// end inline asm
	// begin inline asm
	addc.cc.u32 %r17935, %r17900, %r17869;
	// end inline asm
	// begin inline asm
	addc.u32 %r17938, %r18311, %r18311;
	// end inline asm
	mul.lo.s32 	%r18005, %r17935, -460954743;
	// begin inline asm
	mad.lo.cc.u32 %r17941, %r18005, %r25727, %r17935;
	// end inline asm
	// begin inline asm
	madc.hi.cc.u32 %r17945, %r18005, %r25727, %r17904;
	// end inline asm
	// begin inline asm
	madc.lo.cc.u32 %r17949, %r18005, %r36, %r17908;
	// end inline asm
	// begin inline asm
	madc.hi.cc.u32 %r17953, %r18005, %r36, %r17912;
	// end inline asm
	// begin inline asm
	madc.lo.cc.u32 %r17957, %r18005, %r38, %r17916;
	// end inline asm
	// begin inline asm
	madc.hi.cc.u32 %r17961, %r18005, %r38, %r17920;
	// end inline asm
	// begin inline asm
	madc.lo.cc.u32 %r17965, %r18005, %r40, %r17924;
	// end inline asm
	// begin inline asm
	madc.hi.cc.u32 %r17969, %r18005, %r40, %r17928;
	// end inline asm
	// begin inline asm
	addc.cc.u32 %r17973, %r18311, %r18311;
	// end inline asm
	// begin inline asm
	mad.lo.cc.u32 %r17976, %r18005, %r35, %r17873;
	// end inline asm
	// begin inline asm
	madc.hi.cc.u32 %r17980, %r18005, %r35, %r17877;
	// end inline asm
	// begin inline asm
	madc.lo.cc.u32 %r17984, %r18005, %r37, %r17881;
	// end inline asm
	// begin inline asm
	madc.hi.cc.u32 %r17988, %r18005, %r37, %r17885;
	// end inline asm
	// begin inline asm
	madc.lo.cc.u32 %r17992, %r18005, %r39, %r17889;
	// end inline asm
	// begin inline asm
	madc.hi.cc.u32 %r17996, %r18005, %r39, %r17893;
	// end inline asm
	// begin inline asm
	madc.lo.cc.u32 %r18000, %r18005, %r41, %r17897;
	// end inline asm
	// begin inline asm
	madc.hi.cc.u32 %r18004, %r18005, %r41, %r18311;
	// end inline asm
	// begin inline asm
	add.cc.u32 %r18008, %r17938, %r18314;
	// end inline asm
	// begin inline asm
	addc.cc.u32 %r18011, %r17976, %r17945;
	// end inline asm
	// begin inline asm
	addc.u32 %r18014, %r18311, %r18311;
	// end inline asm
	mul.lo.s32 	%r18081, %r18011, -460954743;
	// begin inline asm
	mad.lo.cc.u32 %r18017, %r18081, %r25727, %r18011;
	// end inline asm
	// begin inline asm
	madc.hi.cc.u32 %r18021, %r18081, %r25727, %r17980;
	// end inline asm
	// begin inline asm
	madc.lo.cc.u32 %r18025, %r18081, %r36, %r17984;
	// end inline asm
	// begin inline asm
	madc.hi.cc.u32 %r18029, %r18081, %r36, %r17988;
	// end inline asm
	// begin inline asm
	madc.lo.cc.u32 %r18033, %r18081, %r38, %r17992;
	// end inline asm
	// begin inline asm
	madc.hi.cc.u32 %r18037, %r18081, %r38, %r17996;
	// end inline asm
	// begin inline asm
	madc.lo.cc.u32 %r18041, %r18081, %r40, %r18000;
	// end inline asm
	// begin inline asm
	madc.hi.cc.u32 %r18045, %r18081, %r40, %r18004;
	// end inline asm
	// begin inline asm
	addc.cc.u32 %r18049, %r18311, %r18311;
	// end inline asm
	// begin inline asm
	mad.lo.cc.u32 %r18052, %r18081, %r35, %r17949;
	// end inline asm
	// begin inline asm
	madc.hi.cc.u32 %r18056, %r18081, %r35, %r17953;
	// end inline asm
	// begin inline asm
	madc.lo.cc.u32 %r18060, %r18081, %r37, %r17957;
	// end inline asm
	// begin inline asm
	madc.hi.cc.u32 %r18064, %r18081, %r37, %r17961;
	// end inline asm
	// begin inline asm
	madc.lo.cc.u32 %r18068, %r18081, %r39, %r17965;
	// end inline asm
	// begin inline asm
	madc.hi.cc.u32 %r18072, %r18081, %r39, %r17969;
	// end inline asm
	// begin inline asm
	madc.lo.cc.u32 %r18076, %r18081, %r41, %r17973;
	// end inline asm
	// begin inline asm
	madc.hi.cc.u32 %r18080, %r18081, %r41, %r18311;
	// end inline asm
	// begin inline asm
	add.cc.u32 %r18084, %r18014, %r18314;
	// end inline asm
	// begin inline asm
	addc.cc.u32 %r18087, %r18052, %r18021;
	// end inline asm
	// begin inline asm
	addc.u32 %r18090, %r18311, %r18311;
	// end inline asm
	mul.lo.s32 	%r18157, %r18087, -460954743;
	// begin inline asm
	mad.lo.cc.u32 %r18093, %r18157, %r25727, %r18087;
	// end inline asm
	// begin inline asm
	madc.hi.cc.u32 %r18097, %r18157, %r25727, %r18056;
	// end inline asm
	// begin inline asm
	madc.lo.cc.u32 %r18101, %r18157, %r36, %r18060;
	// end inline asm
	// begin inline asm
	madc.hi.cc.u32 %r18105, %r18157, %r36, %r18064;
	// end inline asm
	// begin inline asm
	madc.lo.cc.u32 %r18109, %r18157, %r38, %r18068;
	// end inline asm
	// begin inline asm
	madc.hi.cc.u32 %r18113, %r18157, %r38, %r18072;
	// end inline asm
	// begin inline asm
	madc.lo.cc.u32 %r18117, %r18157, %r40, %r18076;
	// end inline asm
	// begin inline asm
	madc.hi.cc.u32 %r18121, %r18157, %r40, %r18080;
	// end inline asm
	// begin inline asm
	addc.cc.u32 %r18125, %r18311, %r18311;
	// end inline asm
	// begin inline asm
	mad.lo.cc.u32 %r18128, %r18157, %r35, %r18025;
	// end inline asm
	// begin inline asm
	madc.hi.cc.u32 %r18132, %r18157, %r35, %r18029;
	// end inline asm
	// begin inline asm
	madc.lo.cc.u32 %r18136, %r18157, %r37, %r18033;
	// end inline asm
	// begin inline asm
	madc.hi.cc.u32 %r18140, %r18157, %r37, %r18037;
	// end inline asm
	// begin inline asm
	madc.lo.cc.u32 %r18144, %r18157, %r39, %r18041;
	// end inline asm
	// begin inline asm
	madc.hi.cc.u32 %r18148, %r18157, %r39, %r18045;
	// end inline asm
	// begin inline asm
	madc.lo.cc.u32 %r18152, %r18157, %r41, %r18049;
	// end inline asm
	// begin inline asm
	madc.hi.cc.u32 %r18156, %r18157, %r41, %r18311;
	// end inline asm
	// begin inline asm
	add.cc.u32 %r18160, %r18090, %r18314;
	// end inline asm
	// begin inline asm
	addc.cc.u32 %r18163, %r18128, %r18097;
	// end inline asm
	// begin inline asm
	addc.u32 %r18166, %r18311, %r18311;
	// end inline asm
	mul.lo.s32 	%r18233, %r18163, -460954743;
	// begin inline asm
	mad.lo.cc.u32 %r18169, %r18233, %r25727, %r18163;
	// end inline asm
	// begin inline asm
	madc.hi.cc.u32 %r18173, %r18233, %r25727, %r18132;
	// end inline asm
	// begin inline asm
	madc.lo.cc.u32 %r18177, %r18233, %r36, %r18136;
	// end inline asm
	// begin inline asm
	madc.hi.cc.u32 %r18181, %r18233, %r36, %r18140;
	// end inline asm
	// begin inline asm
	madc.lo.cc.u32 %r18185, %r18233, %r38, %r18144;
	// end inline asm
	// begin inline asm
	madc.hi.cc.u32 %r18189, %r18233, %r38, %r18148;
	// end inline asm
	// begin inline asm
	madc.lo.cc.u32 %r18193, %r18233, %r40, %r18152;
	// end inline asm
	// begin inline asm
	madc.hi.cc.u32 %r18197, %r18233, %r40, %r18156;
	// end inline asm
	// begin inline asm
	addc.cc.u32 %r18201, %r18311, %r18311;
	// end inline asm
	// begin inline asm
	mad.lo.cc.u32 %r18204, %r18233, %r35, %r18101;
	// end inline asm
	// begin inline asm
	madc.hi.cc.u32 %r18208, %r18233, %r35, %r18105;
	// end inline asm
	// begin inline asm
	madc.lo.cc.u32 %r18212, %r18233, %r37, %r18109;
	// end inline asm
	// begin inline asm
	madc.hi.cc.u32 %r18216, %r18233, %r37, %r18113;
	// end inline asm
	// begin inline asm
	madc.lo.cc.u32 %r18220, %r18233, %r39, %r18117;
	// end inline asm
	// begin inline asm
	madc.hi.cc.u32 %r18224, %r18233, %r39, %r18121;
	// end inline asm
	// begin inline asm
	madc.lo.cc.u32 %r18228, %r18233, %r41, %r18125;
	// end inline asm
	// begin inline asm
	madc.hi.cc.u32 %r18232, %r18233, %r41, %r18311;
	// end inline asm
	// begin inline asm
	add.cc.u32 %r18236, %r18166, %r18314;
	// end inline asm
	// begin inline asm
	addc.cc.u32 %r18239, %r18204, %r18173;
	// end inline asm
	// begin inline asm
	addc.u32 %r18242, %r18311, %r18311;
	// end inline asm
	mul.lo.s32 	%r18309, %r18239, -460954743;
	// begin inline asm
	mad.lo.cc.u32 %r18245, %r18309, %r25727, %r18239;
	// end inline asm
	// begin inline asm
	madc.hi.cc.u32 %r18249, %r18309, %r25727, %r18208;
	// end inline asm
	// begin inline asm
	madc.lo.cc.u32 %r18253, %r18309, %r36, %r18212;
	// end inline asm
	// begin inline asm
	madc.hi.cc.u32 %r18257, %r18309, %r36, %r18216;
	// end inline asm
	// begin inline asm
	madc.lo.cc.u32 %r18261, %r18309, %r38, %r18220;
	// end inline asm
	// begin inline asm
	madc.hi.cc.u32 %r18265, %r18309, %r38, %r18224;
	// end inline asm
	// begin inline asm
	madc.lo.cc.u32 %r18269, %r18309, %r40, %r18228;
	// end inline asm
	// begin inline asm
	madc.hi.cc.u32 %r18273, %r18309, %r40, %r18232;
	// end inline asm
	// begin inline asm
	addc.cc.u32 %r18277, %r18311, %r18311;
	// end inline asm
	// begin inline asm
	mad.lo.cc.u32 %r18280, %r18309, %r35, %r18177;
	// end inline asm
	// begin inline asm
	madc.hi.cc.u32 %r18284, %r18309, %r35, %r18181;
	// end inline asm
	// begin inline asm
	madc.lo.cc.u32 %r18288, %r18309, %r37, %r18185;
	// end inline asm
	// begin inline asm
	madc.hi.cc.u32 %r18292, %r18309, %r37, %r18189;
	// end inline asm
	// begin inline asm
	madc.lo.cc.u32 %r18296, %r18309, %r39, %r18193;
	// end inline asm
	// begin inline asm
	madc.hi.cc.u32 %r18300, %r18309, %r39, %r18197;
	// end inline asm
	// begin inline asm
	madc.lo.cc.u32 %r18304, %r18309, %r41, %r18201;
	// end inline asm
	// begin inline asm
	madc.hi.cc.u32 %r18308, %r18309, %r41, %r18311;
	// end inline asm
	// begin inline asm
	add.cc.u32 %r18312, %r18242, %r18314;
	// end inline asm
	// begin inline asm
	addc.cc.u32 %r18315, %r18280, %r18249;
	// end inline asm
	// begin inline asm
	addc.cc.u32 %r18318, %r18284, %r18253;
	// end inline asm
	// begin inline asm
	addc.cc.u32 %r18321, %r18288, %r18257;
	// end inline asm
	// begin inline asm
	addc.cc.u32 %r18324, %r18292, %r18261;
	// end inline asm
	// begin inline asm
	addc.cc.u32 %r18327, %r18296, %r18265;
	// end inline asm
	// begin inline asm
	addc.cc.u32 %r18330, %r18300, %r18269;
	// end inline asm
	// begin inline asm
	addc.cc.u32 %r18333, %r18304, %r18273;
	// end inline asm
	// begin inline asm
	addc.cc.u32 %r18336, %r18308, %r18277;
	// end inline asm
	// begin inline asm
	add.cc.u32 %r25415, %r17672, %r18315;
	// end inline asm
	// begin inline asm
	addc.cc.u32 %r25416, %r17676, %r18318;
	// end inline asm
	// begin inline asm
	addc.cc.u32 %r25417, %r17680, %r18321;
	// end inline asm
	// begin inline asm
	addc.cc.u32 %r25418, %r17684, %r18324;
	// end inline asm
	// begin inline asm
	addc.cc.u32 %r25419, %r17688, %r18327;
	// end inline asm
	// begin inline asm
	addc.cc.u32 %r25420, %r17692, %r18330;
	// end inline asm
	// begin inline asm
	addc.cc.u32 %r25421, %r17696, %r18333;
	// end inline asm
	// begin inline asm
	addc.u32 %r25422, %r17700, %r18336;
	// end inline asm
	setp.gt.u32 	%p477, %r25422, %r41;
	@%p477 bra 	$L__BB2_113;
	setp.lt.u32 	%p478, %r25422, %r41;
	@%p478 bra 	$L__BB2_114;
	setp.gt.u32 	%p479, %r25421, %r40;
	@%p479 bra 	$L__BB2_113;
	setp.lt.u32 	%p480, %r25421, %r40;
	@%p480 bra 	$L__BB2_114;
	setp.gt.u32 	%p481, %r25420, %r39;
	@%p481 bra 	$L__BB2_113;
	setp.lt.u32 	%p482, %r25420, %r39;
	@%p482 bra 	$L__BB2_114;
	setp.gt.u32 	%p483, %r25419, %r38;
	@%p483 bra 	$L__BB2_113;
	setp.lt.u32 	%p484, %r25419, %r38;
	@%p484 bra 	$L__BB2_114;
	setp.gt.u32 	%p485, %r25418, %r37;
	@%p485 bra 	$L__BB2_113;
	setp.lt.u32 	%p486, %r25418, %r37;
	@%p486 bra 	$L__BB2_114;
	setp.gt.u32 	%p487, %r25417, %r36;
	@%p487 bra 	$L__BB2_113;
	setp.lt.u32 	%p488, %r25417, %r36;
	@%p488 bra 	$L__BB2_114;
	setp.gt.u32 	%p489, %r25416, %r35;
	@%p489 bra 	$L__BB2_113;
	setp.lt.u32 	%p490, %r25416, %r35;
	setp.lt.u32 	%p491, %r25415, %r25727;
	or.pred  	%p492, %p490, %p491;
	@%p492 bra 	$L__BB2_114;
$L__BB2_113:
	// begin inline asm
	sub.cc.u32 %r25415, %r25415, %r25727;
subc.cc.u32 %r25416, %r25416, %r35;
subc.cc.u32 %r25417, %r25417, %r36;
subc.cc.u32 %r25418, %r25418, %r37;
subc.cc.u32 %r25419, %r25419, %r38;
subc.cc.u32 %r25420, %r25420, %r39;
subc.cc.u32 %r25421, %r25421, %r40;
subc.u32 %r25422, %r25422, %r41;

	// end inline asm
$L__BB2_114:
	mov.b32 	%r19563, 0;
	// begin inline asm
	mad.lo.cc.u32 %r18387, %r25415, %r25416, %r19563;
	// end inline asm
	// begin inline asm
	madc.hi.cc.u32 %r18391, %r25415, %r25416, %r19563;
	// end inline asm
	// begin inline asm
	madc.lo.cc.u32 %r18395, %r25415, %r25418, %r19563;
	// end inline asm
	// begin inline asm
	madc.hi.cc.u32 %r18399, %r25415, %r25418, %r19563;
	// end inline asm
	// begin inline asm
	madc.lo.cc.u32 %r18403, %r25415, %r25420, %r19563;
	// end inline asm
	// begin inline asm
	madc.hi.cc.u32 %r18407, %r25415, %r25420, %r19563;
	// end inline asm
	// begin inline asm
	madc.lo.cc.u32 %r18411, %r25415, %r25422, %r19563;
	// end inline asm
	// begin inline asm
	madc.hi.cc.u32 %r18415, %r25415, %r25422, %r19563;
	// end inline asm
	// begin inline asm
	mad.lo.cc.u32 %r18419, %r25416, %r25415, %r18387;
	// end inline asm
	// begin inline asm
	madc.hi.cc.u32 %r18423, %r25416, %r25415, %r18391;
	// end inline asm
	// begin inline asm
	madc.lo.cc.u32 %r18427, %r25416, %r25417, %r18395;
	// end inline asm
	// begin inline asm
	madc.hi.cc.u32 %r18431, %r25416, %r25417, %r18399;
	// end inline asm
	// begin inline asm
	madc.lo.cc.u32 %r18435, %r25416, %r25419, %r18403;
	// end inline asm
	// begin inline asm
	madc.hi.cc.u32 %r18439, %r25416, %r25419, %r18407;
	// end inline asm
	// begin inline asm
	madc.lo.cc.u32 %r18443, %r25416, %r25421, %r18411;
	// end inline asm
	// begin inline asm
	madc.hi.cc.u32 %r18447, %r25416, %r25421, %r18415;
	// end inline asm
	// begin inline asm
	addc.cc.u32 %r18451, %r19563, %r19563;
	// end inline asm
	// begin inline asm
	mad.lo.cc.u32 %r18454, %r25417, %r25416, %r18427;
	// end inline asm
	// begin inline asm
	madc.hi.cc.u32 %r18458, %r25417, %r25416, %r18431;
	// end inline asm
	// begin inline asm
	madc.lo.cc.u32 %r18462, %r25417, %r25418, %r18435;
	// end inline asm
	// begin inline asm
	madc.hi.cc.u32 %r18466, %r25417, %r25418, %r18439;
	// end inline asm
	// begin inline asm
	madc.lo.cc.u32 %r18470, %r25417, %r25420, %r18443;
	// end inline asm
	// begin inline asm
	madc.hi.cc.u32 %r18474, %r25417, %r25420, %r18447;
	// end inline asm
	// begin inline asm
	madc.lo.cc.u32 %r18478, %r25417, %r25422, %r18451;
	// end inline asm
	// begin inline asm
	madc.hi.cc.u32 %r18482, %r25417, %r25422, %r19563;
	// end inline asm
	// begin inline asm
	mad.lo.cc.u32 %r18486, %r25418, %r25415, %r18454;
	// end inline asm
	// begin inline asm
	madc.hi.cc.u32 %r18490, %r25418, %r25415, %r18458;
	// end inline asm
	// begin inline asm
	madc.lo.cc.u32 %r18494, %r25418, %r25417, %r18462;
	// end inline asm
	// begin inline asm
	madc.hi.cc.u32 %r18498, %r25418, %r25417, %r18466;
	// end inline asm
	// begin inline asm
	madc.lo.cc.u32 %r18502, %r25418, %r25419, %r18470;
	// end inline asm
	// begin inline asm
	madc.hi.cc.u32 %r18506, %r25418, %r25419, %r18474;
	// end inline asm
	// begin inline asm
	madc.lo.cc.u32 %r18510, %r25418, %r25421, %r18478;
	// end inline asm
	// begin inline asm
	madc.hi.cc.u32 %r18514, %r25418, %r25421, %r18482;
	// end inline asm
	// begin inline asm
	addc.cc.u32 %r18518, %r19563, %r19563;
	// end inline asm
	// begin inline asm
	mad.lo.cc.u32 %r18521, %r25419, %r25416, %r18494;
	// end inline asm
	// begin inline asm
	madc.hi.cc.u32 %r18525, %r25419, %r25416, %r18498;
	// end inline asm
	// begin inline asm
	madc.lo.cc.u32 %r18529, %r25419, %r25418, %r18502;
	// end inline asm
	// begin inline asm
	madc.hi.cc.u32 %r18533, %r25419, %r25418, %r18506;
	// end inline asm
	// begin inline asm
	madc.lo.cc.u32 %r18537, %r25419, %r25420, %r18510;
	// end inline asm
	// begin inline asm
	madc.hi.cc.u32 %r18541, %r25419, %r25420, %r18514;
	// end inline asm
	// begin inline asm
	madc.lo.cc.u32 %r18545, %r25419, %r25422, %r18518;
	// end inline asm
	// begin inline asm
	madc.hi.cc.u32 %r18549, %r25419, %r25422, %r19563;
	// end inline asm
	// begin inline asm
	mad.lo.cc.u32 %r18553, %r25420, %r25415, %r18521;
	// end inline asm
	// begin inline asm
	madc.hi.cc.u32 %r18557, %r25420, %r25415, %r18525;
	// end inline asm
	// begin inline asm
	madc.lo.cc.u32 %r18561, %r25420, %r25417, %r18529;
	// end inline asm
	// begin inline asm
	madc.hi.cc.u32 %r18565, %r25420, %r25417, %r18533;
	// end inline asm
	// begin inline asm
	madc.lo.cc.u32 %r18569, %r25420, %r25419, %r18537;
	// end inline asm
	// begin inline asm
	madc.hi.cc.u32 %r18573, %r25420, %r25419, %r18541;
	// end inline asm
	// begin inline asm
	madc.lo.cc.u32 %r18577, %r25420, %r25421, %r18545;
	// end inline asm
	// begin inline asm
	madc.hi.cc.u32 %r18581, %r25420, %r25421, %r18549;
	// end inline asm
	// begin inline asm
	addc.cc.u32 %r18585, %r19563, %r19563;
	// end inline asm
	// begin inline asm
	mad.lo.cc.u32 %r18588, %r25421, %r25416, %r18561;
	// end inline asm
	// begin inline asm
	madc.hi.cc.u32 %r18592, %r25421, %r25416, %r18565;
	// end inline asm
	// begin inline asm
	madc.lo.cc.u32 %r18596, %r25421, %r25418, %r18569;
	// end inline asm
	// begin inline asm
	madc.hi.cc.u32 %r18600, %r25421, %r25418, %r18573;
	// end inline asm
	// begin inline asm
	madc.lo.cc.u32 %r18604, %r25421, %r25420, %r18577;
	// end inline asm
	// begin inline asm
	madc.hi.cc.u32 %r18608, %r25421, %r25420, %r18581;
	// end inline asm
	// begin inline asm
	madc.lo.cc.u32 %r18612, %r25421, %r25422, %r18585;
	// end inline asm
	// begin inline asm
	madc.hi.cc.u32 %r18616, %r25421, %r25422, %r19563;
	// end inline asm
	// begin inline asm
	mad.lo.cc.u32 %r18620, %r25422, %r25415, %r18588;
	// end inline asm
	// begin inline asm
	madc.hi.cc.u32 %r18624, %r25422, %r25415, %r18592;
	// end inline asm
	// begin inline asm
	madc.lo.cc.u32 %r18628, %r25422, %r25417, %r18596;
	// end inline asm
	// begin inline asm
	madc.hi.cc.u32 %r18632, %r25422, %r25417, %r18600;
	// end inline asm
	// begin inline asm
	madc.lo.cc.u32 %r18636, %r25422, %r25419, %r18604;
	// end inline asm
	// begin inline asm
	madc.hi.cc.u32 %r18640, %r25422, %r25419, %r18608;
	// end inline asm
	// begin inline asm
	madc.lo.cc.u32 %r18644, %r25422, %r25421, %r18612;
	// end inline asm
	// begin inline asm
	madc.hi.cc.u32 %r18648, %r25422, %r25421, %r18616;
	// end inline asm
	// begin inline asm
	addc.cc.u32 %r18652, %r19563, %r19563;
	// end inline asm
	// begin inline asm
	mad.lo.cc.u32 %r18655, %r25415, %r25415, %r19563;
	// end inline asm
	// begin inline asm
	madc.hi.cc.u32 %r18659, %r25415, %r25415, %r18419;
	// end inline asm
	// begin inline asm
	madc.lo.cc.u32 %r18663, %r25415, %r25417, %r18423;
	// end inline asm
	// begin inline asm
	madc.hi.cc.u32 %r18667, %r25415, %r25417, %r18486;
	// end inline asm
	// begin inline asm
	madc.lo.cc.u32 %r18671, %r25415, %r25419, %r18490;
	// end inline asm
	// begin inline asm
	madc.hi.cc.u32 %r18675, %r25415, %r25419, %r18553;
	// end inline asm
	// begin inline asm
	madc.lo.cc.u32 %r18679, %r25415, %r25421, %r18557;
	// end inline asm
	// begin inline asm
	madc.hi.cc.u32 %r18683, %r25415, %r25421, %r18620;
	// end inline asm
	// begin inline asm
	addc.cc.u32 %r18687, %r18624, %r19563;
	// end inline asm
	// begin inline asm
	addc.cc.u32 %r18690, %r18628, %r19563;
	// end inline asm
	// begin inline asm
	addc.cc.u32 %r18693, %r19563, %r19563;
	// end inline asm
	// begin inline asm
	mad.lo.cc.u32 %r18696, %r25416, %r25416, %r18663;
	// end inline asm
	// begin inline asm
	madc.hi.cc.u32 %r18700, %r25416, %r25416, %r18667;
	// end inline asm
	// begin inline asm
	madc.lo.cc.u32 %r18704, %r25416, %r25418, %r18671;
	// end inline asm
	// begin inline asm
	madc.hi.cc.u32 %r18708, %r25416, %r25418, %r18675;
	// end inline asm
	// begin inline asm
	madc.lo.cc.u32 %r18712, %r25416, %r25420, %r18679;
	// end inline asm
	// begin inline asm
	madc.hi.cc.u32 %r18716, %r25416, %r25420, %r18683;
	// end inline asm
	// begin inline asm
	madc.lo.cc.u32 %r18720, %r25416, %r25422, %r18687;
	// end inline asm
	// begin inline asm
	madc.hi.cc.u32 %r18724, %r25416, %r25422, %r18690;
	// end inline asm
	// begin inline asm
	addc.cc.u32 %r18728, %r18693, %r19563;
	// end inline asm
	// begin inline asm
	mad.lo.cc.u32 %r18731, %r25417, %r25415, %r18696;
	// end inline asm
	// begin inline asm
	madc.hi.cc.u32 %r18735, %r25417, %r25415, %r18700;
	// end inline asm
	// begin inline asm
	madc.lo.cc.u32 %r18739, %r25417, %r25417, %r18704;
	// end inline asm
	// begin inline asm
	madc.hi.cc.u32 %r18743, %r25417, %r25417, %r18708;
	// end inline asm
	// begin inline asm
	madc.lo.cc.u32 %r18747, %r25417, %r25419, %r18712;
	// end inline asm
	// begin inline asm
	madc.hi.cc.u32 %r18751, %r25417, %r25419, %r18716;
	// end inline asm
	// begin inline asm
	madc.lo.cc.u32 %r18755, %r25417, %r25421, %r18720;
	// end inline asm
	// begin inline asm
	madc.hi.cc.u32 %r18759, %r25417, %r25421, %r18724;
	// end inline asm
	// begin inline asm
	addc.cc.u32 %r18763, %r18632, %r18728;
	// end inline asm
	// begin inline asm
	addc.cc.u32 %r18766, %r18636, %r19563;
	// end inline asm
	// begin inline asm
	addc.cc.u32 %r18769, %r19563, %r19563;
	// end inline asm
	// begin inline asm
	mad.lo.cc.u32 %r18772, %r25418, %r25416, %r18739;
	// end inline asm
	// begin inline asm
	madc.hi.cc.u32 %r18776, %r25418, %r25416, %r18743;
	// end inline asm
	// begin inline asm
	madc.lo.cc.u32 %r18780, %r25418, %r25418, %r18747;
	// end inline asm
	// begin inline asm
	madc.hi.cc.u32 %r18784, %r25418, %r25418, %r18751;
	// end inline asm
	// begin inline asm
	madc.lo.cc.u32 %r18788, %r25418, %r25420, %r18755;
	// end inline asm
	// begin inline asm
	madc.hi.cc.u32 %r18792, %r25418, %r25420, %r18759;
	// end inline asm
	// begin inline asm
	madc.lo.cc.u32 %r18796, %r25418, %r25422, %r18763;
	// end inline asm
	// begin inline asm
	madc.hi.cc.u32 %r18800, %r25418, %r25422, %r18766;
	// end inline asm
	// begin inline asm
	addc.cc.u32 %r18804, %r18769, %r19563;
	// end inline asm
	// begin inline asm
	mad.lo.cc.u32 %r18807, %r25419, %r25415, %r18772;
	// end inline asm
	// begin inline asm
	madc.hi.cc.u32 %r18811, %r25419, %r25415, %r18776;
	// end inline asm
	// begin inline asm
	madc.lo.cc.u32 %r18815, %r25419, %r25417, %r18780;
	// end inline asm
	// begin inline asm
	madc.hi.cc.u32 %r18819, %r25419, %r25417, %r18784;
	// end inline asm
	// begin inline asm
	madc.lo.cc.u32 %r18823, %r25419, %r25419, %r18788;
	// end inline asm
	// begin inline asm
	madc.hi.cc.u32 %r18827, %r25419, %r25419, %r18792;
	// end inline asm
	// begin inline asm
	madc.lo.cc.u32 %r18831, %r25419, %r25421, %r18796;
	// end inline asm
	// begin inline asm
	madc.hi.cc.u32 %r18835, %r25419, %r25421, %r18800;
	// end inline asm
	// begin inline asm
	addc.cc.u32 %r18839, %r18640, %r18804;
	// end inline asm
	// begin inline asm
	addc.cc.u32 %r18842, %r18644, %r19563;
	// end inline asm
	// begin inline asm
	addc.cc.u32 %r18845, %r19563, %r19563;
	// end inline asm
	// begin inline asm
	mad.lo.cc.u32 %r18848, %r25420, %r25416, %r18815;
	// end inline asm
	// begin inline asm
	madc.hi.cc.u32 %r18852, %r25420, %r25416, %r18819;
	// end inline asm
	// begin inline asm
	madc.lo.cc.u32 %r18856, %r25420, %r25418, %r18823;
	// end inline asm
	// begin inline asm
	madc.hi.cc.u32 %r18860, %r25420, %r25418, %r18827;
	// end inline asm
	// begin inline asm
	madc.lo.cc.u32 %r18864, %r25420, %r25420, %r18831;
	// end inline asm
	// begin inline asm
	madc.hi.cc.u32 %r18868, %r25420, %r25420, %r18835;
	// end inline asm
	// begin inline asm
	madc.lo.cc.u32 %r18872, %r25420, %r25422, %r18839;
	// end inline asm
	// begin inline asm
	madc.hi.cc.u32 %r18876, %r25420, %r25422, %r18842;
	// end inline asm
	// begin inline asm
	addc.cc.u32 %r18880, %r18845, %r19563;
	// end inline asm
	// begin inline asm
	mad.lo.cc.u32 %r18883, %r25421, %r25415, %r18848;
	// end inline asm
	// begin inline asm
	madc.hi.cc.u32 %r18887, %r25421, %r25415, %r18852;
	// end inline asm
	// begin inline asm
	madc.lo.cc.u32 %r18891, %r25421, %r25417, %r18856;
	// end inline asm
	// begin inline asm
	madc.hi.cc.u32 %r18895, %r25421, %r25417, %r18860;
	// end inline asm
	// begin inline asm
	madc.lo.cc.u32 %r18899, %r25421, %r25419, %r18864;
	// end inline asm
	// begin inline asm
	madc.hi.cc.u32 %r18903, %r25421, %r25419, %r18868;
	// end inline asm
	// begin inline asm
	madc.lo.cc.u32 %r18907, %r25421, %r25421, %r18872;
	// end inline asm
	// begin inline asm
	madc.hi.cc.u32 %r18911, %r25421, %r25421, %r18876;
	// end inline asm
	// begin inline asm
	addc.cc.u32 %r18915, %r18648, %r18880;
	// end inline asm
	// begin inline asm
	addc.cc.u32 %r18918, %r18652, %r19563;
	// end inline asm
	// begin inline asm
	addc.cc.u32 %r18921, %r19563, %r19563;
	// end inline asm
	// begin inline asm
	mad.lo.cc.u32 %r18924, %r25422, %r25416, %r18891;
	// end inline asm
	// begin inline asm
	madc.hi.cc.u32 %r18928, %r25422, %r25416, %r18895;
	// end inline asm
	// begin inline asm
	madc.lo.cc.u32 %r18932, %r25422, %r25418, %r18899;
	// end inline asm
	// begin inline asm
	madc.hi.cc.u32 %r18936, %r25422, %r25418, %r18903;
	// end inline asm
	// begin inline asm
	madc.lo.cc.u32 %r18940, %r25422, %r25420, %r18907;
	// end inline asm
	// begin inline asm
	madc.hi.cc.u32 %r18944, %r25422, %r25420, %r18911;
	// end inline asm
	// begin inline asm
	madc.lo.cc.u32 %r18948, %r25422, %r25422, %r18915;
	// end inline asm
	// begin inline asm
	madc.hi.cc.u32 %r18952, %r25422, %r25422, %r18918;
	// end inline asm
	mov.b32 	%r19566, -1;
	// begin inline asm
	add.cc.u32 %r18956, %r19563, %r19566;
	// end inline asm
	// begin inline asm
	addc.cc.u32 %r18959, %r18655, %r19563;
	// end inline asm
	// begin inline asm
	addc.u32 %r18962, %r19563, %r19563;
	// end inline asm
	mul.lo.s32 	%r19029, %r18959, -460954743;
	// begin inline asm
	mad.lo.cc.u32 %r18965, %r19029, %r25727, %r18959;
	// end inline asm
	// begin inline asm
	madc.hi.cc.u32 %r18969, %r19029, %r25727, %r18659;
	// end inline asm
	// begin inline asm
	madc.lo.cc.u32 %r18973, %r19029, %r36, %r18731;
	// end inline asm
	// begin inline asm
	madc.hi.cc.u32 %r18977, %r19029, %r36, %r18735;
	// end inline asm
	// begin inline asm
	madc.lo.cc.u32 %r18981, %r19029, %r38, %r18807;
	// end inline asm
	// begin inline asm
	madc.hi.cc.u32 %r18985, %r19029, %r38, %r18811;
	// end inline asm
	// begin inline asm
	madc.lo.cc.u32 %r18989, %r19029, %r40, %r18883;
	// end inline asm
	// begin inline asm
	madc.hi.cc.u32 %r18993, %r19029, %r40, %r18887;
	// end inline asm
	// begin inline asm
	addc.cc.u32 %r18997, %r19563, %r19563;
	// end inline asm
	// begin inline asm
	mad.lo.cc.u32 %r19000, %r19029, %r35, %r19563;
	// end inline asm
	// begin inline asm
	madc.hi.cc.u32 %r19004, %r19029, %r35, %r19563;
	// end inline asm
	// begin inline asm
	madc.lo.cc.u32 %r19008, %r19029, %r37, %r19563;
	// end inline asm
	// begin inline asm
	madc.hi.cc.u32 %r19012, %r19029, %r37, %r19563;
	// end inline asm
	// begin inline asm
	madc.lo.cc.u32 %r19016, %r19029, %r39, %r19563;
	// end inline asm
	// begin inline asm
	madc.hi.cc.u32 %r19020, %r19029, %r39, %r19563;
	// end inline asm
	// begin inline asm
	madc.lo.cc.u32 %r19024, %r19029, %r41, %r19563;
	// end inline asm
	// begin inline asm
	madc.hi.cc.u32 %r19028, %r19029, %r41, %r19563;
	// end inline asm
	// begin inline asm
	add.cc.u32 %r19032, %r18962, %r19566;
	// end inline asm
	// begin inline asm
	addc.cc.u32 %r19035, %r19000, %r18969;
	// end inline asm
	// begin inline asm
	addc.u32 %r19038, %r19563, %r19563;
	// end inline asm
	mul.lo.s32 	%r19105, %r19035, -460954743;
	// begin inline asm
	mad.lo.cc.u32 %r19041, %r19105, %r25727, %r19035;
	// end inline asm
	// begin inline asm
	madc.hi.cc.u32 %r19045, %r19105, %r25727, %r19004;
	// end inline asm
	// begin inline asm
	madc.lo.cc.u32 %r19049, %r19105, %r36, %r19008;
	// end inline asm
	// begin inline asm
	madc.hi.cc.u32 %r19053, %r19105, %r36, %r19012;
	// end inline asm
	// begin inline asm
	madc.lo.cc.u32 %r19057, %r19105, %r38, %r19016;
	// end inline asm
	// begin inline asm
	madc.hi.cc.u32 %r19061, %r19105, %r38, %r19020;
	// end inline asm
	// begin inline asm
	madc.lo.cc.u32 %r19065, %r19105, %r40, %r19024;
	// end inline asm
	// begin inline asm
	madc.hi.cc.u32 %r19069, %r19105, %r40, %r19028;
	// end inline asm
	// begin inline asm
	addc.cc.u32 %r19073, %r19563, %r19563;
	// end inline asm
	// begin inline asm
	mad.lo.cc.u32 %r19076, %r19105, %r35, %r18973;
	// end inline asm
	// begin inline asm
	madc.hi.cc.u32 %r19080, %r19105, %r35, %r18977;
	// end inline asm
	// begin inline asm
	madc.lo.cc.u32 %r19084, %r19105, %r37, %r18981;
	// end inline asm
	// begin inline asm
	madc.hi.cc.u32 %r19088, %r19105, %r37, %r18985;
	// end inline asm
	// begin inline asm
	madc.lo.cc.u32 %r19092, %r19105, %r39, %r18989;
	// end inline asm
	// begin inline asm
	madc.hi.cc.u32 %r19096, %r19105, %r39, %r18993;
	// end inline asm
	// begin inline asm
	madc.lo.cc.u32 %r19100, %r19105, %r41, %r18997;
	// end inline asm
	// begin inline asm
	madc.hi.cc.u32 %r19104, %r19105, %r41, %r19563;
	// end inline asm
	// begin inline asm
	add.cc.u32 %r19108, %r19038, %r19566;
	// end inline asm
	// begin inline asm
	addc.cc.u32 %r19111, %r19076, %r19045;
	// end inline asm
	// begin inline asm
	addc.u32 %r19114, %r19563, %r19563;
	// end inline asm
	mul.lo.s32 	%r19181, %r19111, -460954743;
	// begin inline asm
	mad.lo.cc.u32 %r19117, %r19181, %r25727, %r19111;
	// end inline asm
	// begin inline asm
	madc.hi.cc.u32 %r19121, %r19181, %r25727, %r19080;
	// end inline asm
	// begin inline asm
	madc.lo.cc.u32 %r19125, %r19181, %r36, %r19084;
	// end inline asm
	// begin inline asm
	madc.hi.cc.u32 %r19129, %r19181, %r36, %r19088;
	// end inline asm
	// begin inline asm
	madc.lo.cc.u32 %r19133, %r19181, %r38, %r19092;
	// end inline asm
	// begin inline asm
	madc.hi.cc.u32 %r19137, %r19181, %r38, %r19096;
	// end inline asm
	// begin inline asm
	madc.lo.cc.u32 %r19141, %r19181, %r40, %r19100;
	// end inline asm
	// begin inline asm
	madc.hi.cc.u32 %r19145, %r19181, %r40, %r19104;
	// end inline asm
	// begin inline asm
	addc.cc.u32 %r19149, %r19563, %r19563;
	// end inline asm
	// begin inline asm
	mad.lo.cc.u32 %r19152, %r19181, %r35, %r19049;
	// end inline asm
	// begin inline asm
	madc.hi.cc.u32 %r19156, %r19181, %r35, %r19053;
	// end inline asm
	// begin inline asm
	madc.lo.cc.u32 %r19160, %r19181, %r37, %r19057;
	// end inline asm
	// begin inline asm
	madc.hi.cc.u32 %r19164, %r19181, %r37, %r19061;
	// end inline asm
	// begin inline asm
	madc.lo.cc.u32 %r19168, %r19181, %r39, %r19065;
	// end inline asm
	// begin inline asm
	madc.hi.cc.u32 %r19172, %r19181, %r39, %r19069;
	// end inline asm
	// begin inline asm
	madc.lo.cc.u32 %r19176, %r19181, %r41, %r19073;
	// end inline asm
	// begin inline asm
	madc.hi.cc.u32 %r19180, %r19181, %r41, %r19563;
	// end inline asm
	// begin inline asm
	add.cc.u32 %r19184, %r19114, %r19566;
	// end inline asm
	// begin inline asm
	addc.cc.u32 %r19187, %r19152, %r19121;
	// end inline asm
	// begin inline asm
	addc.u32 %r19190, %r19563, %r19563;
	// end inline asm
	mul.lo.s32 	%r19257, %r19187, -460954743;
	// begin inline asm
	mad.lo.cc.u32 %r19193, %r19257, %r25727, %r19187;
	// end inline asm
	// begin inline asm
	madc.hi.cc.u32 %r19197, %r19257, %r25727, %r19156;
	// end inline asm
	// begin inline asm
	madc.lo.cc.u32 %r19201, %r19257, %r36, %r19160;
	// end inline asm
	// begin inline asm
	madc.hi.cc.u32 %r19205, %r19257, %r36, %r19164;
	// end inline asm
	// begin inline asm
	madc.lo.cc.u32 %r19209, %r19257, %r38, %r19168;
	// end inline asm
	// begin inline asm
	madc.hi.cc.u32 %r19213, %r19257, %r38, %r19172;
	// end inline asm
	// begin inline asm
	madc.lo.cc.u32 %r19217, %r19257, %r40, %r19176;
	// end inline asm
	// begin inline asm
	madc.hi.cc.u32 %r19221, %r19257, %r40, %r19180;
	// end inline asm
	// begin inline asm
	addc.cc.u32 %r19225, %r19563, %r19563;
	// end inline asm
	// begin inline asm
	mad.lo.cc.u32 %r19228, %r19257, %r35, %r19125;
	// end inline asm
	// begin inline asm
	madc.hi.cc.u32 %r19232, %r19257, %r35, %r19129;
	// end inline asm
	// begin inline asm
	madc.lo.cc.u32 %r19236, %r19257, %r37, %r19133;
	// end inline asm
	// begin inline asm
	madc.hi.cc.u32 %r19240, %r19257, %r37, %r19137;
	// end inline asm
	// begin inline asm
	madc.lo.cc.u32 %r19244, %r19257, %r39, %r19141;
	// end inline asm
	// begin inline asm
	madc.hi.cc.u32 %r19248, %r19257, %r39, %r19145;
	// end inline asm
	// begin inline asm
	madc.lo.cc.u32 %r19252, %r19257, %r41, %r19149;
	// end inline asm
	// begin inline asm
	madc.hi.cc.u32 %r19256, %r19257, %r41, %r19563;
	// end inline asm
	// begin inline asm
	add.cc.u32 %r19260, %r19190, %r19566;
	// end inline asm
	// begin inline asm
	addc.cc.u32 %r19263, %r19228, %r19197;
	// end inline asm
	// begin inline asm
	addc.u32 %r19266, %r19563, %r19563;
	// end inline asm
	mul.lo.s32 	%r19333, %r19263, -460954743;
	// begin inline asm
	mad.lo.cc.u32 %r19269, %r19333, %r25727, %r19263;
	// end inline asm
	// begin inline asm
	madc.hi.cc.u32 %r19273, %r19333, %r25727, %r19232;
	// end inline asm
	// begin inline asm
	madc.lo.cc.u32 %r19277, %r19333, %r36, %r19236;
	// end inline asm
	// begin inline asm
	madc.hi.cc.u32 %r19281, %r19333, %r36, %r19240;
	// end inline asm
	// begin inline asm
	madc.lo.cc.u32 %r19285, %r19333, %r38, %r19244;
	// end inline asm
	// begin inline asm
	madc.hi.cc.u32 %r19289, %r19333, %r38, %r19248;
	// end inline asm
	// begin inline asm
	madc.lo.cc.u32 %r19293, %r19333, %r40, %r19252;
	// end inline asm
	// begin inline asm
	madc.hi.cc.u32 %r19297, %r19333, %r40, %r19256;
	// end inline asm
	// begin inline asm
	addc.cc.u32 %r19301, %r19563, %r19563;
	// end inline asm
	// begin inline asm
	mad.lo.cc.u32 %r19304, %r19333, %r35, %r19201;
	// end inline asm
	// begin inline asm
	madc.hi.cc.u32 %r19308, %r19333, %r35, %r19205;
	// end inline asm
	// begin inline asm
	madc.lo.cc.u32 %r19312, %r19333, %r37, %r19209;
	// end inline asm
	// begin inline asm
	madc.hi.cc.u32 %r19316, %r19333, %r37, %r19213;
	// end inline asm
	// begin inline asm
	madc.lo.cc.u32 %r19320, %r19333, %r39, %r19217;
	// end inline asm
	// begin inline asm
	madc.hi.cc.u32 %r19324, %r19333, %r39, %r19221;
	// end inline asm
	// begin inline asm
	madc.lo.cc.u32 %r19328, %r19333, %r41, %r19225;
	// end inline asm
	// begin inline asm
	madc.hi.cc.u32 %r19332, %r19333, %r41, %r19563;
	// end inline asm
	// begin inline asm
	add.cc.u32 %r19336, %r19266, %r19566;
	// end inline asm
	// begin inline asm
	addc.cc.u32 %r19339, %r19304, %r19273;
	// end inline asm
	// begin inline asm
	addc.u32 %r19342, %r19563, %r19563;
	// end inline asm
	mul.lo.s32 	%r19409, %r19339, -460954743;
	// begin inline asm
	mad.lo.cc.u32 %r19345, %r19409, %r25727, %r19339;
	// end inline asm
	// begin inline asm
	madc.hi.cc.u32 %r19349, %r19409, %r25727, %r19308;
	// end inline asm
	// begin inline asm
	madc.lo.cc.u32 %r19353, %r19409, %r36, %r19312;
	// end inline asm
	// begin inline asm
	madc.hi.cc.u32 %r19357, %r19409, %r36, %r19316;
	// end inline asm
	// begin inline asm
	madc.lo.cc.u32 %r19361, %r19409, %r38, %r19320;
	// end inline asm
	// begin inline asm
	madc.hi.cc.u32 %r19365, %r19409, %r38, %r19324;
	// end inline asm
	// begin inline asm
	madc.lo.cc.u32 %r19369, %r19409, %r40, %r19328;
	// end inline asm
	// begin inline asm
	madc.hi.cc.u32 %r19373, %r19409, %r40, %r19332;
	// end inline asm
	// begin inline asm
	addc.cc.u32 %r19377, %r19563, %r19563;
	// end inline asm
	// begin inline asm
	mad.lo.cc.u32 %r19380, %r19409, %r35, %r19277;
	// end inline asm
	// begin inline asm
	madc.hi.cc.u32 %r19384, %r19409, %r35, %r19281;
	// end inline asm
	// begin inline asm
	madc.lo.cc.u32 %r19388, %r19409, %r37, %r19285;
	// end inline asm
	// begin inline asm
	madc.hi.cc.u32 %r19392, %r19409, %r37, %r19289;
	// end inline asm
	// begin inline asm
	madc.lo.cc.u32 %r19396, %r19409, %r39, %r19293;
	// end inline asm
	// begin inline asm
	madc.hi.cc.u32 %r19400, %r19409, %r39, %r19297;
	// end inline asm
	// begin inline asm
	madc.lo.cc.u32 %r19404, %r19409, %r41, %r19301;
	// end inline asm
	// begin inline asm
	madc.hi.cc.u32 %r19408, %r19409, %r41, %r19563;
	// end inline asm
	// begin inline asm
	add.cc.u32 %r19412, %r19342, %r19566;
	// end inline asm
	// begin inline asm
	addc.cc.u32 %r19415, %r19380, %r19349;
	// end inline asm
	// begin inline asm
	addc.u32 %r19418, %r19563, %r19563;
	// end inline asm
	mul.lo.s32 	%r19485, %r19415, -460954743;
	// begin inline asm
	mad.lo.cc.u32 %r19421, %r19485, %r25727, %r19415;
	// end inline asm
	// begin inline asm
	madc.hi.cc.u32 %r19425, %r19485, %r25727, %r19384;
	// end inline asm
	// begin inline asm
	madc.lo.cc.u32 %r19429, %r19485, %r36, %r19388;
	// end inline asm
	// begin inline asm
	madc.hi.cc.u32 %r19433, %r19485, %r36, %r19392;
	// end inline asm
	// begin inline asm
	madc.lo.cc.u32 %r19437, %r19485, %r38, %r19396;
	// end inline asm
	// begin inline asm
	madc.hi.cc.u32 %r19441, %r19485, %r38, %r19400;
	// end inline asm
	// begin inline asm
	madc.lo.cc.u32 %r19445, %r19485, %r40, %r19404;
	// end inline asm
	// begin inline asm
	madc.hi.cc.u32 %r19449, %r19485, %r40, %r19408;
	// end inline asm
	// begin inline asm
	addc.cc.u32 %r19453, %r19563, %r19563;
	// end inline asm
	// begin inline asm
	mad.lo.cc.u32 %r19456, %r19485, %r35, %r19353;
	// end inline asm
	// begin inline asm
	madc.hi.cc.u32 %r19460, %r19485, %r35, %r19357;
	// end inline asm
	// begin inline asm
	madc.lo.cc.u32 %r19464, %r19485, %r37, %r19361;
	// end inline asm
	// begin inline asm
	madc.hi.cc.u32 %r19468, %r19485, %r37, %r19365;
	// end inline asm
	// begin inline asm
	madc.lo.cc.u32 %r19472, %r19485, %r39, %r19369;
	// end inline asm
	// begin inline asm
	madc.hi.cc.u32 %r19476, %r19485, %r39, %r19373;
	// end inline asm
	// begin inline asm
	madc.lo.cc.u32 %r19480, %r19485, %r41, %r19377;
	// end inline asm
	// begin inline asm
	madc.hi.cc.u32 %r19484, %r19485, %r41, %r19563;
	// end inline asm
	// begin inline asm
	add.cc.u32 %r19488, %r19418, %r19566;
	// end inline asm
	// begin inline asm
	addc.cc.u32 %r19491, %r19456, %r19425;
	// end inline asm
	// begin inline asm
	addc.u32 %r19494, %r19563, %r19563;
	// end inline asm
	mul.lo.s32 	%r19561, %r19491, -460954743;
	// begin inline asm
	mad.lo.cc.u32 %r19497, %r19561, %r25727, %r19491;
	// end inline asm
	// begin inline asm
	madc.hi.cc.u32 %r19501, %r19561, %r25727, %r19460;
	// end inline asm
	// begin inline asm
	madc.lo.cc.u32 %r19505, %r19561, %r36, %r19464;
	// end inline asm
	// begin inline asm
	madc.hi.cc.u32 %r19509, %r19561, %r36, %r19468;
	// end inline asm
	// begin inline asm
	madc.lo.cc.u32 %r19513, %r19561, %r38, %r19472;
	// end inline asm
	// begin inline asm
	madc.hi.cc.u32 %r19517, %r19561, %r38, %r19476;
	// end inline asm
	// begin inline asm
	madc.lo.cc.u32 %r19521, %r19561, %r40, %r19480;
	// end inline asm
	// begin inline asm
	madc.hi.cc.u32 %r19525, %r19561, %r40, %r19484;
	// end inline asm
	// begin inline asm
	addc.cc.u32 %r19529, %r19563, %r19563;
	// end inline asm
	// begin inline asm
	mad.lo.cc.u32 %r19532, %r19561, %r35, %r19429;
	// end inline asm
	// begin inline asm
	madc.hi.cc.u32 %r19536, %r19561, %r35, %r19433;
	// end inline asm
	// begin inline asm
	madc.lo.cc.u32 %r19540, %r19561, %r37, %r19437;
	// end inline asm
	// begin inline asm
	madc.hi.cc.u32 %r19544, %r19561, %r37, %r19441;
	// end inline asm
	// begin inline asm
	madc.lo.cc.u32 %r19548, %r19561, %r39, %r19445;
	// end inline asm
	// begin inline asm
	madc.hi.cc.u32 %r19552, %r19561, %r39, %r19449;
	// end inline asm
	// begin inline asm
	madc.lo.cc.u32 %r19556, %r19561, %r41, %r19453;
	// end inline asm
	// begin inline asm
	madc.hi.cc.u32 %r19560, %r19561, %r41, %r19563;
	// end inline asm
	// begin inline asm
	add.cc.u32 %r19564, %r19494, %r19566;
	// end inline asm
	// begin inline asm
	addc.cc.u32 %r19567, %r19532, %r19501;
	// end inline asm
	// begin inline asm
	addc.cc.u32 %r19570, %r19536, %r19505;
	// end inline asm
	// begin inline asm
	addc.cc.u32 %r19573, %r19540, %r19509;
	// end inline asm
	// begin inline asm
	addc.cc.u32 %r19576, %r19544, %r19513;
	// end inline asm
	// begin inline asm
	addc.cc.u32 %r19579, %r19548, %r19517;
	// end inline asm
	// begin inline asm
	addc.cc.u32 %r19582, %r19552, %r19521;
	// end inline asm
	// begin inline asm
	addc.cc.u32 %r19585, %r19556, %r19525;
	// end inline asm
	// begin inline asm
	addc.cc.u32 %r19588, %r19560, %r19529;
	// end inline asm
	// begin inline asm
	add.cc.u32 %r25423, %r18924, %r19567;
	// end inline asm
	// begin inline asm
	addc.cc.u32 %r25424, %r18928, %r19570;
	// end inline asm
	// begin inline asm
	addc.cc.u32 %r25425, %r18932, %r19573;
	// end inline asm
	// begin inline asm
	addc.cc.u32 %r25426, %r18936, %r19576;
	// end inline asm
	// begin inline asm
	addc.cc.u32 %r25427, %r18940, %r19579;
	// end inline asm
	// begin inline asm
	addc.cc.u32 %r25428, %r18944, %r19582;
	// end inline asm
	// begin inline asm
	addc.cc.u32 %r25429, %r18948, %r19585;
	// end inline asm
	// begin inline asm
	addc.u32 %r25430, %r18952, %r19588;
	// end inline asm
	setp.gt.u32 	%p493, %r25430, %r41;
	@%p493 bra 	$L__BB2_128;
	setp.lt.u32 	%p494, %r25430, %r41;
	@%p494 bra 	$L__BB2_129;
	setp.gt.u32 	%p495, %r25429, %r40;
	@%p495 bra 	$L__BB2_128;
	setp.lt.u32 	%p496, %r25429, %r40;
	@%p496 bra 	$L__BB2_129;
	setp.gt.u32 	%p497, %r25428, %r39;
	@%p497 bra 	$L__BB2_128;
	setp.lt.u32 	%p498, %r25428, %r39;
	@%p498 bra 	$L__BB2_129;
	setp.gt.u32 	%p499, %r25427, %r38;
	@%p499 bra 	$L__BB2_128;
	setp.lt.u32 	%p500, %r25427, %r38;
	@%p500 bra 	$L__BB2_129;
	setp.gt.u32 	%p501, %r25426, %r37;
	@%p501 bra 	$L__BB2_128;
	setp.lt.u32 	%p502, %r25426, %r37;
	@%p502 bra 	$L__BB2_129;
	setp.gt.u32 	%p503, %r25425, %r36;
	@%p503 bra 	$L__BB2_128;
	setp.lt.u32 	%p504, %r25425, %r36;
	@%p504 bra 	$L__BB2_129;
	setp.gt.u32 	%p505, %r25424, %r35;
	@%p505 bra 	$L__BB2_128;
	setp.lt.u32 	%p506, %r25424, %r35;
	setp.lt.u32 	%p507, %r25423, %r25727;
	or.pred  	%p508, %p506, %p507;
	@%p508 bra 	$L__BB2_129;
$L__BB2_128:
	// begin inline asm
	sub.cc.u32 %r25423, %r25423, %r25727;
subc.cc.u32 %r25424, %r25424, %r35;
subc.cc.u32 %r25425, %r25425, %r36;
subc.cc.u32 %r25426, %r25426, %r37;
subc.cc.u32 %r25427, %r25427, %r38;
subc.cc.u32 %r25428, %r25428, %r39;
subc.cc.u32 %r25429, %r25429, %r40;
subc.u32 %r25430, %r25430, %r41;

	// end inline asm
$L__BB2_129:
	// begin inline asm
	add.cc.u32 %r25431, %r25431, %r25415;
addc.cc.u32 %r25432, %r25432, %r25416;
addc.cc.u32 %r25433, %r25433, %r25417;
addc.cc.u32 %r25434, %r25434, %r25418;
addc.cc.u32 %r25435, %r25435, %r25419;
addc.cc.u32 %r25436, %r25436, %r25420;
addc.cc.u32 %r25437, %r25437, %r25421;
addc.u32 %r25438, %r25438, %r25422;

	// end inline asm
	setp.gt.u32 	%p509, %r25438, %r41;
	@%p509 bra 	$L__BB2_143;
	setp.lt.u32 	%p510, %r25438, %r41;
	@%p510 bra 	$L__BB2_144;
	setp.gt.u32 	%p511, %r25437, %r40;
	@%p511 bra 	$L__BB2_143;
	setp.lt.u32 	%p512, %r25437, %r40;
	@%p512 bra 	$L__BB2_144;
	setp.gt.u32 	%p513, %r25436, %r39;
	@%p513 bra 	$L__BB2_143;
	setp.lt.u32 	%p514, %r25436, %r39;
	@%p514 bra 	$L__BB2_144;
	setp.gt.u32 	%p515, %r25435, %r38;
	@%p515 bra 	$L__BB2_143;
	setp.lt.u32 	%p516, %r25435, %r38;
	@%p516 bra 	$L__BB2_144;
	setp.gt.u32 	%p517, %r25434, %r37;
	@%p517 bra 	$L__BB2_143;
	setp.lt.u32 	%p518, %r25434, %r37;
	@%p518 bra 	$L__BB2_144;
	setp.gt.u32 	%p519, %r25433, %r36;
	@%p519 bra 	$L__BB2_143;
	setp.lt.u32 	%p520, %r25433, %r36;
	@%p520 bra 	$L__BB2_144;
	setp.gt.u32 	%p521, %r25432, %r35;
	@%p521 bra 	$L__BB2_143;
	setp.lt.u32 	%p522, %r25432, %r35;
	setp.lt.u32 	%p523, %r25431, %r25727;
	or.pred  	%p524, %p522, %p523;
	@%p524 bra 	$L__BB2_144;
$L__BB2_143:
	// begin inline asm
	sub.cc.u32 %r25431, %r25431, %r25727;
subc.cc.u32 %r25432, %r25432, %r35;
subc.cc.u32 %r25433, %r25433, %r36;
subc.cc.u32 %r25434, %r25434, %r37;
subc.cc.u32 %r25435, %r25435, %r38;
subc.cc.u32 %r25436, %r25436, %r39;
subc.cc.u32 %r25437, %r25437, %r40;
subc.u32 %r25438, %r25438, %r41;

	// end inline asm
$L__BB2_144:
	mov.b32 	%r20863, 0;
	// begin inline asm
	mad.lo.cc.u32 %r19687, %r25431, %r25432, %r20863;
	// end inline asm
	// begin inline asm
	madc.hi.cc.u32 %r19691, %r25431, %r25432, %r20863;
	// end inline asm
	// begin inline asm
	madc.lo.cc.u32 %r19695, %r25431, %r25434, %r20863;
	// end inline asm
	// begin inline asm
	madc.hi.cc.u32 %r19699, %r25431, %r25434, %r20863;
	// end inline asm
	// begin inline asm
	madc.lo.cc.u32 %r19703, %r25431, %r25436, %r20863;
	// end inline asm
	// begin inline asm
	madc.hi.cc.u32 %r19707, %r25431, %r25436, %r20863;
	// end inline asm
	// begin inline asm
	madc.lo.cc.u32 %r19711, %r25431, %r25438, %r20863;
	// end inline asm
	// begin inline asm
	madc.hi.cc.u32 %r19715, %r25431, %r25438, %r20863;
	// end inline asm
	// begin inline asm
	mad.lo.cc.u32 %r19719, %r25432, %r25431, %r19687;
	// end inline asm
	// begin inline asm
	madc.hi.cc.u32 %r19723, %r25432, %r25431, %r19691;
	// end inline asm
	// begin inline asm
	madc.lo.cc.u32 %r19727, %r25432, %r25433, %r19695;
	// end inline asm
	// begin inline asm
	madc.hi.cc.u32 %r19731, %r25432, %r25433, %r19699;
	// end inline asm
	// begin inline asm
	madc.lo.cc.u32 %r19735, %r25432, %r25435, %r19703;
	// end inline asm
	// begin inline asm
	madc.hi.cc.u32 %r19739, %r25432, %r25435, %r19707;
	// end inline asm
	// begin inline asm
	madc.lo.cc.u32 %r19743, %r25432, %r25437, %r19711;
	// end inline asm
	// begin inline asm
	madc.hi.cc.u32 %r19747, %r25432, %r25437, %r19715;
	// end inline asm
	// begin inline asm
	addc.cc.u32 %r19751, %r20863, %r20863;
	// end inline asm
	// begin inline asm
	mad.lo.cc.u32 %r19754, %r25433, %r25432, %r19727;
	// end inline asm
	// begin inline asm
	madc.hi.cc.u32 %r19758, %r25433, %r25432, %r19731;
	// end inline asm
	// begin inline asm
	madc.lo.cc.u32 %r19762, %r25433, %r25434, %r19735;
	// end inline asm
	// begin inline asm
	madc.hi.cc.u32 %r19766, %r25433, %r25434, %r19739;
	// end inline asm
	// begin inline asm
	madc.lo.cc.u32 %r19770, %r25433, %r25436, %r19743;
	// end inline asm
	// begin inline asm
	madc.hi.cc.u32 %r19774, %r25433, %r25436, %r19747;
	// end inline asm
	// begin inline asm
	madc.lo.cc.u32 %r19778, %r25433, %r25438, %r19751;
	// end inline asm
	// begin inline asm
	madc.hi.cc.u32 %r19782, %r25433, %r25438, %r20863;
	// end inline asm
	// begin inline asm
	mad.lo.cc.u32 %r19786, %r25434, %r25431, %r19754;
	// end inline asm
	// begin inline asm
	madc.hi.cc.u32 %r19790, %r25434, %r25431, %r19758;
	// end inline asm
	// begin inline asm
	madc.lo.cc.u32 %r19794, %r25434, %r25433, %r19762;
	// end inline asm
	// begin inline asm
	madc.hi.cc.u32 %r19798, %r25434, %r25433, %r19766;
	// end inline asm
	// begin inline asm
	madc.lo.cc.u32 %r19802, %r25434, %r25435, %r19770;
	// end inline asm
	// begin inline asm
	madc.hi.cc.u32 %r19806, %r25434, %r25435, %r19774;
	// end inline asm
	// begin inline asm
	madc.lo.cc.u32 %r19810, %r25434, %r25437, %r19778;
	// end inline asm
	// begin inline asm
	madc.hi.cc.u32 %r19814, %r25434, %r25437, %r19782;
	// end inline asm
	// begin inline asm
	addc.cc.u32 %r19818, %r20863, %r20863;
	// end inline asm
	// begin inline asm
	mad.lo.cc.u32 %r19821, %r25435, %r25432, %r19794;
	// end inline asm
	// begin inline asm
	madc.hi.cc.u32 %r19825, %r25435, %r25432, %r19798;
	// end inline asm
	// begin inline asm
	madc.lo.cc.u32 %r19829, %r25435, %r25434, %r19802;
	// end inline asm
	// begin inline asm
	madc.hi.cc.u32 %r19833, %r25435, %r25434, %r19806;
	// end inline asm
	// begin inline asm
	madc.lo.cc.u32 %r19837, %r25435, %r25436, %r19810;
	// end inline asm
	// begin inline asm
	madc.hi.cc.u32 %r19841, %r25435, %r25436, %r19814;
	// end inline asm
	// begin inline asm
	madc.lo.cc.u32 %r19845, %r25435, %r25438, %r19818;
	// end inline asm
	// begin inline asm
	madc.hi.cc.u32 %r19849, %r25435, %r25438, %r20863;
	// end inline asm
	// begin inline asm
	mad.lo.cc.u32 %r19853, %r25436, %r25431, %r19821;
	// end inline asm
	// begin inline asm
	madc.hi.cc.u32 %r19857, %r25436, %r25431, %r19825;
	// end inline asm
	// begin inline asm
	madc.lo.cc.u32 %r19861, %r25436, %r25433, %r19829;
	// end inline asm
	// begin inline asm
	madc.hi.cc.u32 %r19865, %r25436, %r25433, %r19833;
	// end inline asm
	// begin inline asm
	madc.lo.cc.u32 %r19869, %r25436, %r25435, %r19837;
	// end inline asm
	// begin inline asm
	madc.hi.cc.u32 %r19873, %r25436, %r25435, %r19841;
	// end inline asm
	// begin inline asm
	madc.lo.cc.u32 %r19877, %r25436, %r25437, %r19845;
	// end inline asm
	// begin inline asm
	madc.hi.cc.u32 %r19881, %r25436, %r25437, %r19849;
	// end inline asm
	// begin inline asm
	addc.cc.u32 %r19885, %r20863, %r20863;
	// end inline asm
	// begin inline asm
	mad.lo.cc.u32 %r19888, %r25437, %r25432, %r19861;
	// end inline asm
	// begin inline asm
	madc.hi.cc.u32 %r19892, %r25437, %r25432, %r19865;
	// end inline asm
	// begin inline asm
	madc.lo.cc.u32 %r19896, %r25437, %r25434, %r19869;
	// end inline asm
	// begin inline asm
	madc.hi.cc.u32 %r19900, %r25437, %r25434, %r19873;
	// end inline asm
	// begin inline asm
	madc.lo.cc.u32 %r19904, %r25437, %r25436, %r19877;
	// end inline asm
	// begin inline asm
	madc.hi.cc.u32 %r19908, %r25437, %r25436, %r19881;
	// end inline asm
	// begin inline asm
	madc.lo.cc.u32 %r19912, %r25437, %r25438, %r19885;
	// end inline asm
	// begin inline asm
	madc.hi.cc.u32 %r19916, %r25437, %r25438, %r20863;
	// end inline asm
	// begin inline asm
	mad.lo.cc.u32 %r19920, %r25438, %r25431, %r19888;
	// end inline asm
	// begin inline asm
	madc.hi.cc.u32 %r19924, %r25438, %r25431, %r19892;
	// end inline asm
	// begin inline asm
	madc.lo.cc.u32 %r19928, %r25438, %r25433, %r19896;
	// end inline asm
	// begin inline asm
	madc.hi.cc.u32 %r19932, %r25438, %r25433, %r19900;
	// end inline asm
	// begin inline asm
	madc.lo.cc.u32 %r19936, %r25438, %r25435, %r19904;
	// end inline asm
	// begin inline asm
	madc.hi.cc.u32 %r19940, %r25438, %r25435, %r19908;
	// end inline asm
	// begin inline asm
	madc.lo.cc.u32 %r19944, %r25438, %r25437, %r19912;
	// end inline asm
	// begin inline asm
	madc.hi.cc.u32 %r19948, %r25438, %r25437, %r19916;
	// end inline asm
	// begin inline asm
	addc.cc.u32 %r19952, %r20863, %r20863;
	// end inline asm
	// begin inline asm
	mad.lo.cc.u32 %r19955, %r25431, %r25431, %r20863;
	// end inline asm
	// begin inline asm
	madc.hi.cc.u32 %r19959, %r25431, %r25431, %r19719;
	// end inline asm
	// begin inline asm
	madc.lo.cc.u32 %r19963, %r25431, %r25433, %r19723;
	// end inline asm
	// begin inline asm
	madc.hi.cc.u32 %r19967, %r25431, %r25433, %r19786;
	// end inline asm
	// begin inline asm
	madc.lo.cc.u32 %r19971, %r25431, %r25435, %r19790;
	// end inline asm
	// begin inline asm
	madc.hi.cc.u32 %r19975, %r25431, %r25435, %r19853;
	// end inline asm
	// begin inline asm
	madc.lo.cc.u32 %r19979, %r25431, %r25437, %r19857;
	// end inline asm
	// begin inline asm
	madc.hi.cc.u32 %r19983, %r25431, %r25437, %r19920;
	// end inline asm
	// begin inline asm
	addc.cc.u32 %r19987, %r19924, %r20863;
	// end inline asm
	// begin inline asm
	addc.cc.u32 %r19990, %r19928, %r20863;
	// end inline asm
	// begin inline asm
	addc.cc.u32 %r19993, %r20863, %r20863;
	// end inline asm
	// begin inline asm
	mad.lo.cc.u32 %r19996, %r25432, %r25432, %r19963;
	// end inline asm
	// begin inline asm
	madc.hi.cc.u32 %r20000, %r25432, %r25432, %r19967;
	// end inline asm
	// begin inline asm
	madc.lo.cc.u32 %r20004, %r25432, %r25434, %r19971;
	// end inline asm
	// begin inline asm
	madc.hi.cc.u32 %r20008, %r25432, %r25434, %r19975;
	// end inline asm
	// begin inline asm
	madc.lo.cc.u32 %r20012, %r25432, %r25436, %r19979;
	// end inline asm
	// begin inline asm
	madc.hi.cc.u32 %r20016, %r25432, %r25436, %r19983;
	// end inline asm
	// begin inline asm
	madc.lo.cc.u32 %r20020, %r25432, %r25438, %r19987;
	// end inline asm
	// begin inline asm
	madc.hi.cc.u32 %r20024, %r25432, %r25438, %r19990;
	// end inline asm
	// begin inline asm
	addc.cc.u32 %r20028, %r19993, %r20863;
	// end inline asm
	// begin inline asm
	mad.lo.cc.u32 %r20031, %r25433, %r25431, %r19996;
	// end inline asm
	// begin inline asm
	madc.hi.cc.u32 %r20035, %r25433, %r25431, %r20000;
	// end inline asm
	// begin inline asm
	madc.lo.cc.u32 %r20039, %r25433, %r25433, %r20004;
	// end inline asm
	// begin inline asm
	madc.hi.cc.u32 %r20043, %r25433, %r25433, %r20008;
	// end inline asm
	// begin inline asm
	madc.lo.cc.u32 %r20047, %r25433, %r25435, %r20012;
	// end inline asm
	// begin inline asm
	madc.hi.cc.u32 %r20051, %r25433, %r25435, %r20016;
	// end inline asm
	// begin inline asm
	madc.lo.cc.u32 %r20055, %r25433, %r25437, %r20020;
	// end inline asm
	// begin inline asm
	madc.hi.cc.u32 %r20059, %r25433, %r25437, %r20024;
	// end inline asm
	// begin inline asm
	addc.cc.u32 %r20063, %r19932, %r20028;
	// end inline asm
	// begin inline asm
	addc.cc.u32 %r20066, %r19936, %r20863;
	// end inline asm
	// begin inline asm
	addc.cc.u32 %r20069, %r20863, %r20863;
	// end inline asm
	// begin inline asm
	mad.lo.cc.u32 %r20072, %r25434, %r25432, %r20039;
	// end inline asm
	// begin inline asm
	madc.hi.cc.u32 %r20076, %r25434, %r25432, %r20043;
	// end inline asm
	// begin inline asm
	madc.lo.cc.u32 %r20080, %r25434, %r25434, %r20047;
	// end inline asm
	// begin inline asm
	madc.hi.cc.u32 %r20084, %r25434, %r25434, %r20051;
	// end inline asm
	// begin inline asm
	madc.lo.cc.u32 %r20088, %r25434, %r25436, %r20055;
	// end inline asm
	// begin inline asm
	madc.hi.cc.u32 %r20092, %r25434, %r25436, %r20059;
	// end inline asm
	// begin inline asm
	madc.lo.cc.u32 %r20096, %r25434, %r25438, %r20063;
	// end inline asm
	// begin inline asm
	madc.hi.cc.u32 %r20100, %r25434, %r25438, %r20066;
	// end inline asm
	// begin inline asm
	addc.cc.u32 %r20104, %r20069, %r20863;
	// end inline asm
	// begin inline asm
	mad.lo.cc.u32 %r20107, %r25435, %r25431, %r20072;
	// end inline asm
	// begin inline asm
	madc.hi.cc.u32 %r20111, %r25435, %r25431, %r20076;
	// end inline asm
	// begin inline asm
	madc.lo.cc.u32 %r20115, %r25435, %r25433, %r20080;
	// end inline asm
	// begin inline asm
	madc.hi.cc.u32 %r20119, %r25435, %r25433, %r20084;
	// end inline asm
	// begin inline asm
	madc.lo.cc.u32 %r20123, %r25435, %r25435, %r20088;
	// end inline asm
	// begin inline asm
	madc.hi.cc.u32 %r20127, %r25435, %r25435, %r20092;
	// end inline asm
	// begin inline asm
	madc.lo.cc.u32 %r20131, %r25435, %r25437, %r20096;
	// end inline asm
	// begin inline asm
	madc.hi.cc.u32 %r20135, %r25435, %r25437, %r20100;
	// end inline asm
	// begin inline asm
	addc.cc.u32 %r20139, %r19940, %r20104;
	// end inline asm
	// begin inline asm
	addc.cc.u32 %r20142, %r19944, %r20863;
	// end inline asm
	// begin inline asm
	addc.cc.u32 %r20145, %r20863, %r20863;
	// end inline asm
	// begin inline asm
	mad.lo.cc.u32 %r20148, %r25436, %r25432, %r20115;
	// end inline asm
	// begin inline asm
	madc.hi.cc.u32 %r20152, %r25436, %r25432, %r20119;
	// end inline asm
	// begin inline asm
	madc.lo.cc.u32 %r20156, %r25436, %r25434, %r20123;
	// end inline asm
	// begin inline asm
	madc.hi.cc.u32 %r20160, %r25436, %r25434, %r20127;
	// end inline asm
	// begin inline asm
	madc.lo.cc.u32 %r20164, %r25436, %r25436, %r20131;
	// end inline asm
	// begin inline asm
	madc.hi.cc.u32 %r20168, %r25436, %r25436, %r20135;
	// end inline asm
	// begin inline asm
	madc.lo.cc.u32 %r20172, %r25436, %r25438, %r20139;
	// end inline asm
	// begin inline asm
	madc.hi.cc.u32 %r20176, %r25436, %r25438, %r20142;
	// end inline asm
	// begin inline asm
	addc.cc.u32 %r20180, %r20145, %r20863;
	// end inline asm
	// begin inline asm
	mad.lo.cc.u32 %r20183, %r25437, %r25431, %r20148;
	// end inline asm
	// begin inline asm
	madc.hi.cc.u32 %r20187, %r25437, %r25431, %r20152;
	// end inline asm
	// begin inline asm
	madc.lo.cc.u32 %r20191, %r25437, %r25433, %r20156;
	// end inline asm
	// begin inline asm
	madc.hi.cc.u32 %r20195, %r25437, %r25433, %r20160;
	// end inline asm
	// begin inline asm
	madc.lo.cc.u32 %r20199, %r25437, %r25435, %r20164;
	// end inline asm
	// begin inline asm
	madc.hi.cc.u32 %r20203, %r25437, %r25435, %r20168;
	// end inline asm
	// begin inline asm
	madc.lo.cc.u32 %r20207, %r25437, %r25437, %r20172;
	// end inline asm
	// begin inline asm
	madc.hi.cc.u32 %r20211, %r25437, %r25437, %r20176;
	// end inline asm
	// begin inline asm
	addc.cc.u32 %r20215, %r19948, %r20180;
	// end inline asm
	// begin inline asm
	addc.cc.u32 %r20218, %r19952, %r20863;
	// end inline asm
	// begin inline asm
	addc.cc.u32 %r20221, %r20863, %r20863;
	// end inline asm
	// begin inline asm
	mad.lo.cc.u32 %r20224, %r25438, %r25432, %r20191;
	// end inline asm
	// begin inline asm
	madc.hi.cc.u32 %r20228, %r25438, %r25432, %r20195;
	// end inline asm
	// begin inline asm
	madc.lo.cc.u32 %r20232, %r25438, %r25434, %r20199;
	// end inline asm
	// begin inline asm
	madc.hi.cc.u32 %r20236, %r25438, %r25434, %r20203;
	// end inline asm
	// begin inline asm
	madc.lo.cc.u32 %r20240, %r25438, %r25436, %r20207;
	// end inline asm
	// begin inline asm
	madc.hi.cc.u32 %r20244, %r25438, %r25436, %r20211;
	// end inline asm
	// begin inline asm
	madc.lo.cc.u32 %r20248, %r25438, %r25438, %r20215;
	// end inline asm
	// begin inline asm
	madc.hi.cc.u32 %r20252, %r25438, %r25438, %r20218;
	// end inline asm
	mov.b32 	%r20866, -1;
	// begin inline asm
	add.cc.u32 %r20256, %r20863, %r20866;
	// end inline asm
	// begin inline asm
	addc.cc.u32 %r20259, %r19955, %r20863;
	// end inline asm
	// begin inline asm
	addc.u32 %r20262, %r20863, %r20863;
	// end inline asm
	mul.lo.s32 	%r20329, %r20259, -460954743;
	// begin inline asm
	mad.lo.cc.u32 %r20265, %r20329, %r25727, %r20259;
	// end inline asm
	// begin inline asm
	madc.hi.cc.u32 %r20269, %r20329, %r25727, %r19959;
	// end inline asm
	// begin inline asm
	madc.lo.cc.u32 %r20273, %r20329, %r36, %r20031;
	// end inline asm
	// begin inline asm
	madc.hi.cc.u32 %r20277, %r20329, %r36, %r20035;
	// end inline asm
	// begin inline asm
	madc.lo.cc.u32 %r20281, %r20329, %r38, %r20107;
	// end inline asm
	// begin inline asm
	madc.hi.cc.u32 %r20285, %r20329, %r38, %r20111;
	// end inline asm
	// begin inline asm
	madc.lo.cc.u32 %r20289, %r20329, %r40, %r20183;
	// end inline asm
	// begin inline asm
	madc.hi.cc.u32 %r20293, %r20329, %r40, %r20187;
	// end inline asm
	// begin inline asm
	addc.cc.u32 %r20297, %r20863, %r20863;
	// end inline asm
	// begin inline asm
	mad.lo.cc.u32 %r20300, %r20329, %r35, %r20863;
	// end inline asm
	// begin inline asm
	madc.hi.cc.u32 %r20304, %r20329, %r35, %r20863;
	// end inline asm
	// begin inline asm
	madc.lo.cc.u32 %r20308, %r20329, %r37, %r20863;
	// end inline asm
	// begin inline asm
	madc.hi.cc.u32 %r20312, %r20329, %r37, %r20863;
	// end inline asm
	// begin inline asm
	madc.lo.cc.u32 %r20316, %r20329, %r39, %r20863;
	// end inline asm
	// begin inline asm
	madc.hi.cc.u32 %r20320, %r20329, %r39, %r20863;
	// end inline asm
	// begin inline asm
	madc.lo.cc.u32 %r20324, %r20329, %r41, %r20863;
	// end inline asm
	// begin inline asm
	madc.hi.cc.u32 %r20328, %r20329, %r41, %r20863;
	// end inline asm
	// begin inline asm
	add.cc.u32 %r20332, %r20262, %r20866;
	// end inline asm
	// begin inline asm
	addc.cc.u32 %r20335, %r20300, %r20269;
	// end inline asm
	// begin inline asm
	addc.u32 %r20338, %r20863, %r20863;
	// end inline asm
	mul.lo.s32 	%r20405, %r20335, -460954743;
	// begin inline asm
	mad.lo.cc.u32 %r20341, %r20405, %r25727, %r20335;
	// end inline asm
	// begin inline asm
	madc.hi.cc.u32 %r20345, %r20405, %r25727, %r20304;
	// end inline asm
	// begin inline asm
	madc.lo.cc.u32 %r20349, %r20405, %r36, %r20308;
	// end inline asm
	// begin inline asm
	madc.hi.cc.u32 %r20353, %r20405, %r36, %r20312;
	// end inline asm
	// begin inline asm
	madc.lo.cc.u32 %r20357, %r20405, %r38, %r20316;
	// end inline asm
	// begin inline asm
	madc.hi.cc.u32 %r20361, %r20405, %r38, %r20320;
	// end inline asm
	// begin inline asm
	madc.lo.cc.u32 %r20365, %r20405, %r40, %r20324;
	// end inline asm
	// begin inline asm
	madc.hi.cc.u32 %r20369, %r20405, %r40, %r20328;
	// end inline asm
	// begin inline asm
	addc.cc.u32 %r20373, %r20863, %r20863;
	// end inline asm
	// begin inline asm
	mad.lo.cc.u32 %r20376, %r20405, %r35, %r20273;
	// end inline asm
	// begin inline asm
	madc.hi.cc.u32 %r20380, %r20405, %r35, %r20277;
	// end inline asm
	// begin inline asm
	madc.lo.cc.u32 %r20384, %r20405, %r37, %r20281;
	// end inline asm
	// begin inline asm
	madc.hi.cc.u32 %r20388, %r20405, %r37, %r20285;
	// end inline asm
	// begin inline asm
	madc.lo.cc.u32 %r20392, %r20405, %r39, %r20289;
	// end inline asm
	// begin inline asm
	madc.hi.cc.u32 %r20396, %r20405, %r39, %r20293;
	// end inline asm
	// begin inline asm
	madc.lo.cc.u32 %r20400, %r20405, %r41, %r20297;
	// end inline asm
	// begin inline asm
	madc.hi.cc.u32 %r20404, %r20405, %r41, %r20863;
	// end inline asm
	// begin inline asm
	add.cc.u32 %r20408, %r20338, %r20866;
	// end inline asm
	// begin inline asm
	addc.cc.u32 %r20411, %r20376, %r20345;
	// end inline asm
	// begin inline asm
	addc.u32 %r20414, %r20863, %r20863;
	// end inline asm
	mul.lo.s32 	%r20481, %r20411, -460954743;
	// begin inline asm
	mad.lo.cc.u32 %r20417, %r20481, %r25727, %r20411;
	// end inline asm
	// begin inline asm
	madc.hi.cc.u32 %r20421, %r20481, %r25727, %r20380;
	// end inline asm
	// begin inline asm
	madc.lo.cc.u32 %r20425, %r20481, %r36, %r20384;
	// end inline asm
	// begin inline asm
	madc.hi.cc.u32 %r20429, %r20481, %r36, %r20388;
	// end inline asm
	// begin inline asm
	madc.lo.cc.u32 %r20433, %r20481, %r38, %r20392;
	// end inline asm
	// begin inline asm
	madc.hi.cc.u32 %r20437, %r20481, %r38, %r20396;
	// end inline asm
	// begin inline asm
	madc.lo.cc.u32 %r20441, %r20481, %r40, %r20400;
	// end inline asm
	// begin inline asm
	madc.hi.cc.u32 %r20445, %r20481, %r40, %r20404;
	// end inline asm
	// begin inline asm
	addc.cc.u32 %r20449, %r20863, %r20863;
	// end inline asm
	// begin inline asm
	mad.lo.cc.u32 %r20452, %r20481, %r35, %r20349;
	// end inline asm
	// begin inline asm
	madc.hi.cc.u32 %r20456, %r20481, %r35, %r20353;
	// end inline asm
	// begin inline asm
	madc.lo.cc.u32 %r20460, %r20481, %r37, %r20357;
	// end inline asm
	// begin inline asm
	madc.hi.cc.u32 %r20464, %r20481, %r37, %r20361;
	// end inline asm
	// begin inline asm
	madc.lo.cc.u32 %r20468, %r20481, %r39, %r20365;
	// end inline asm
	// begin inline asm
	madc.hi.cc.u32 %r20472, %r20481, %r39, %r20369;
	// end inline asm
	// begin inline asm
	madc.lo.cc.u32 %r20476, %r20481, %r41, %r20373;
	// end inline asm
	// begin inline asm
	madc.hi.cc.u32 %r20480, %r20481, %r41, %r20863;
	// end inline asm
	// begin inline asm
	add.cc.u32 %r20484, %r20414, %r20866;
	// end inline asm
	// begin inline asm
	addc.cc.u32 %r20487, %r20452, %r20421;
	// end inline asm
	// begin inline asm
	addc.u32 %r20490, %r20863, %r20863;
	// end inline asm
	mul.lo.s32 	%r20557, %r20487, -460954743;
	// begin inline asm
	mad.lo.cc.u32 %r20493, %r20557, %r25727, %r20487;
	// end inline asm
	// begin inline asm
	madc.hi.cc.u32 %r20497, %r20557, %r25727, %r20456;
	// end inline asm
	// begin inline asm
	madc.lo.cc.u32 %r20501, %r20557, %r36, %r20460;
	// end inline asm
	// begin inline asm
	madc.hi.cc.u32 %r20505, %r20557, %r36, %r20464;
	// end inline asm
	// begin inline asm
	madc.lo.cc.u32 %r20509, %r20557, %r38, %r20468;
	// end inline asm
	// begin inline asm
	madc.hi.cc.u32 %r20513, %r20557, %r38, %r20472;
	// end inline asm
	// begin inline asm
	madc.lo.cc.u32 %r20517, %r20557, %r40, %r20476;
	// end inline asm
	// begin inline asm
	madc.hi.cc.u32 %r20521, %r20557, %r40, %r20480;
	// end inline asm
	// begin inline asm
	addc.cc.u32 %r20525, %r20863, %r20863;
	// end inline asm
	// begin inline asm
	mad.lo.cc.u32 %r20528, %r20557, %r35, %r20425;
	// end inline asm
	// begin inline asm
	madc.hi.cc.u32 %r20532, %r20557, %r35, %r20429;
	// end inline asm
	// begin inline asm
	madc.lo.cc.u32 %r20536, %r20557, %r37, %r20433;
	// end inline asm
	// begin inline asm
	madc.hi.cc.u32 %r20540, %r20557, %r37, %r20437;
	// end inline asm
	// begin inline asm
	madc.lo.cc.u32 %r20544, %r20557, %r39, %r20441;
	// end inline asm
	// begin inline asm
	madc.hi.cc.u32 %r20548, %r20557, %r39, %r20445;
	// end inline asm
	// begin inline asm
	madc.lo.cc.u32 %r20552, %r20557, %r41, %r20449;
	// end inline asm
	// begin inline asm
	madc.hi.cc.u32 %r20556, %r20557, %r41, %r20863;
	// end inline asm
	// begin inline asm
	add.cc.u32 %r20560, %r20490, %r20866;
	// end inline asm
	// begin inline asm
	addc.cc.u32 %r20563, %r20528, %r20497;
	// end inline asm
	// begin inline asm
	addc.u32 %r20566, %r20863, %r20863;
	// end inline asm
	mul.lo.s32 	%r20633, %r20563, -460954743;
	// begin inline asm
	mad.lo.cc.u32 %r20569, %r20633, %r25727, %r20563;
	// end inline asm
	// begin inline asm
	madc.hi.cc.u32 %r20573, %r20633, %r25727, %r20532;
	// end inline asm
	// begin inline asm
	madc.lo.cc.u32 %r20577, %r20633, %r36, %r20536;
	// end inline asm
	// begin inline asm
	madc.hi.cc.u32 %r20581, %r20633, %r36, %r20540;
	// end inline asm
	// begin inline asm
	madc.lo.cc.u32 %r20585, %r20633, %r38, %r20544;
	// end inline asm
	// begin inline asm
	madc.hi.cc.u32 %r20589, %r20633, %r38, %r20548;
	// end inline asm
	// begin inline asm
	madc.lo.cc.u32 %r20593, %r20633, %r40, %r20552;
	// end inline asm
	// begin inline asm
	madc.hi.cc.u32 %r20597, %r20633, %r40, %r20556;
	// end inline asm
	// begin inline asm
	addc.cc.u32 %r20601, %r20863, %r20863;
	// end inline asm
	// begin inline asm
	mad.lo.cc.u32 %r20604, %r20633, %r35, %r20501;
	// end inline asm
	// begin inline asm
	madc.hi.cc.u32 %r20608, %r20633, %r35, %r20505;
	// end inline asm
	// begin inline asm
	madc.lo.cc.u32 %r20612, %r20633, %r37, %r20509;
	// end inline asm
	// begin inline asm
	madc.hi.cc.u32 %r20616, %r20633, %r37, %r20513;
	// end inline asm
	// begin inline asm
	madc.lo.cc.u32 %r20620, %r20633, %r39, %r20517;
	// end inline asm
	// begin inline asm
	madc.hi.cc.u32 %r20624, %r20633, %r39, %r20521;
	// end inline asm
	// begin inline asm
	madc.lo.cc.u32 %r20628, %r20633, %r41, %r20525;
	// end inline asm
	// begin inline asm
	madc.hi.cc.u32 %r20632, %r20633, %r41, %r20863;
	// end inline asm
	// begin inline asm
	add.cc.u32 %r20636, %r20566, %r20866;
	// end inline asm
	// begin inline asm
	addc.cc.u32 %r20639, %r20604, %r20573;
	// end inline asm
	// begin inline asm
	addc.u32 %r20642, %r20863, %r20863;
	// end inline asm
	mul.lo.s32 	%r20709, %r20639, -460954743;
	// begin inline asm
	mad.lo.cc.u32 %r20645, %r20709, %r25727, %r20639;
	// end inline asm
	// begin inline asm
	madc.hi.cc.u32 %r20649, %r20709, %r25727, %r20608;
	// end inline asm
	// begin inline asm
	madc.lo.cc.u32 %r20653, %r20709, %r36, %r20612;
	// end inline asm
	// begin inline asm
	madc.hi.cc.u32 %r20657, %r20709, %r36, %r20616;
	// end inline asm
	// begin inline asm
	madc.lo.cc.u32 %r20661, %r20709, %r38, %r20620;
	// end inline asm
	// begin inline asm
	madc.hi.cc.u32 %r20665, %r20709, %r38, %r20624;
	// end inline asm
	// begin inline asm
	madc.lo.cc.u32 %r20669, %r20709, %r40, %r20628;
	// end inline asm
	// begin inline asm
	madc.hi.cc.u32 %r20673, %r20709, %r40, %r20632;
	// end inline asm
	// begin inline asm
	addc.cc.u32 %r20677, %r20863, %r20863;
	// end inline asm
	// begin inline asm
	mad.lo.cc.u32 %r20680, %r20709, %r35, %r20577;
	// end inline asm
	// begin inline asm
	madc.hi.cc.u32 %r20684, %r20709, %r35, %r20581;
	// end inline asm
	// begin inline asm
	madc.lo.cc.u32 %r20688, %r20709, %r37, %r20585;
	// end inline asm
	// begin inline asm
	madc.hi.cc.u32 %r20692, %r20709, %r37, %r20589;
	// end inline asm
	// begin inline asm
	madc.lo.cc.u32 %r20696, %r20709, %r39, %r20593;
	// end inline asm
	// begin inline asm
	madc.hi.cc.u32 %r20700, %r20709, %r39, %r20597;
	// end inline asm
	// begin inline asm
	madc.lo.cc.u32 %r20704, %r20709, %r41, %r20601;
	// end inline asm
	// begin inline asm
	madc.hi.cc.u32 %r20708, %r20709, %r41, %r20863;
	// end inline asm
	// begin inline asm
	add.cc.u32 %r20712, %r20642, %r20866;
	// end inline asm
	// begin inline asm
	addc.cc.u32 %r20715, %r20680, %r20649;
	// end inline asm
	// begin inline asm
	addc.u32 %r20718, %r20863, %r20863;
	// end inline asm
	mul.lo.s32 	%r20785, %r20715, -460954743;
	// begin inline asm
	mad.lo.cc.u32 %r20721, %r20785, %r25727, %r20715;
	// end inline asm
	// begin inline asm
	madc.hi.cc.u32 %r20725, %r20785, %r25727, %r20684;
	// end inline asm
	// begin inline asm
	madc.lo.cc.u32 %r20729, %r20785, %r36, %r20688;
	// end inline asm
	// begin inline asm
	madc.hi.cc.u32 %r20733, %r20785, %r36, %r20692;
	// end inline asm
	// begin inline asm
	madc.lo.cc.u32 %r20737, %r20785, %r38, %r20696;
	// end inline asm
	// begin inline asm
	madc.hi.cc.u32 %r20741, %r20785, %r38, %r20700;
	// end inline asm
	// begin inline asm
	madc.lo.cc.u32 %r20745, %r20785, %r40, %r20704;
	// end inline asm
	// begin inline asm
	madc.hi.cc.u32 %r20749, %r20785, %r40, %r20708;
	// end inline asm
	// begin inline asm
	addc.cc.u32 %r20753, %r20863, %r20863;
	// end inline asm
	// begin inline asm
	mad.lo.cc.u32 %r20756, %r20785, %r35, %r20653;
	// end inline asm
	// begin inline asm
	madc.hi.cc.u32 %r20760, %r20785, %r35, %r20657;
	// end inline asm
	// begin inline asm
	madc.lo.cc.u32 %r20764, %r20785, %r37, %r20661;
	// end inline asm
	// begin inline asm
	madc.hi.cc.u32 %r20768, %r20785, %r37, %r20665;
	// end inline asm
	// begin inline asm
	madc.lo.cc.u32 %r20772, %r20785, %r39, %r20669;
	// end inline asm
	// begin inline asm
	madc.hi.cc.u32 %r20776, %r20785, %r39, %r20673;
	// end inline asm
	// begin inline asm
	madc.lo.cc.u32 %r20780, %r20785, %r41, %r20677;
	// end inline asm
	// begin inline asm
	madc.hi.cc.u32 %r20784, %r20785, %r41, %r20863;
	// end inline asm
	// begin inline asm
	add.cc.u32 %r20788, %r20718, %r20866;
	// end inline asm
	// begin inline asm
	addc.cc.u32 %r20791, %r20756, %r20725;
	// end inline asm
	// begin inline asm
	addc.u32 %r20794, %r20863, %r20863;
	// end inline asm
	mul.lo.s32 	%r20861, %r20791, -460954743;
	// begin inline asm
	mad.lo.cc.u32 %r20797, %r20861, %r25727, %r20791;
	// end inline asm
	// begin inline asm
	madc.hi.cc.u32 %r20801, %r20861, %r25727, %r20760;
	// end inline asm
	// begin inline asm
	madc.lo.cc.u32 %r20805, %r20861, %r36, %r20764;
	// end inline asm
	// begin inline asm
	madc.hi.cc.u32 %r20809, %r20861, %r36, %r20768;
	// end inline asm
	// begin inline asm
	madc.lo.cc.u32 %r20813, %r20861, %r38, %r20772;
	// end inline asm
	// begin inline asm
	madc.hi.cc.u32 %r20817, %r20861, %r38, %r20776;
	// end inline asm
	// begin inline asm
	madc.lo.cc.u32 %r20821, %r20861, %r40, %r20780;
	// end inline asm
	// begin inline asm
	madc.hi.cc.u32 %r20825, %r20861, %r40, %r20784;
	// end inline asm
	// begin inline asm
	addc.cc.u32 %r20829, %r20863, %r20863;
	// end inline asm
	// begin inline asm
	mad.lo.cc.u32 %r20832, %r20861, %r35, %r20729;
	// end inline asm
	// begin inline asm
	madc.hi.cc.u32 %r20836, %r20861, %r35, %r20733;
	// end inline asm
	// begin inline asm
	madc.lo.cc.u32 %r20840, %r20861, %r37, %r20737;
	// end inline asm
	// begin inline asm
	madc.hi.cc.u32 %r20844, %r20861, %r37, %r20741;
	// end inline asm
	// begin inline asm
	madc.lo.cc.u32 %r20848, %r20861, %r39, %r20745;
	// end inline asm
	// begin inline asm
	madc.hi.cc.u32 %r20852, %r20861, %r39, %r20749;
	// end inline asm
	// begin inline asm
	madc.lo.cc.u32 %r20856, %r20861, %r41, %r20753;
	// end inline asm
	// begin inline asm
	madc.hi.cc.u32 %r20860, %r20861, %r41, %r20863;
	// end inline asm
	// begin inline asm
	add.cc.u32 %r20864, %r20794, %r20866;
	// end inline asm
	// begin inline asm
	addc.cc.u32 %r20867, %r20832, %r20801;
	// end inline asm
	// begin inline asm
	addc.cc.u32 %r20870, %r20836, %r20805;
	// end inline asm
	// begin inline asm
	addc.cc.u32 %r20873, %r20840, %r20809;
	// end inline asm
	// begin inline asm
	addc.cc.u32 %r20876, %r20844, %r20813;
	// end inline asm
	// begin inline asm
	addc.cc.u32 %r20879, %r20848, %r20817;
	// end inline asm
	// begin inline asm
	addc.cc.u32 %r20882, %r20852, %r20821;
	// end inline asm
	// begin inline asm
	addc.cc.u32 %r20885, %r20856, %r20825;
	// end inline asm
	// begin inline asm
	addc.cc.u32 %r20888, %r20860, %r20829;
	// end inline asm
	// begin inline asm
	add.cc.u32 %r25439, %r20224, %r20867;
	// end inline asm
	// begin inline asm
	addc.cc.u32 %r25440, %r20228, %r20870;
	// end inline asm
	// begin inline asm
	addc.cc.u32 %r25441, %r20232, %r20873;
	// end inline asm
	// begin inline asm
	addc.cc.u32 %r25442, %r20236, %r20876;
	// end inline asm
	// begin inline asm
	addc.cc.u32 %r25443, %r20240, %r20879;
	// end inline asm
	// begin inline asm
	addc.cc.u32 %r25444, %r20244, %r20882;
	// end inline asm
	// begin inline asm
	addc.cc.u32 %r25445, %r20248, %r20885;
	// end inline asm
	// begin inline asm
	addc.u32 %r25446, %r20252, %r20888;
	// end inline asm
	setp.gt.u32 	%p525, %r25446, %r41;
	@%p525 bra 	$L__BB2_158;
	setp.lt.u32 	%p526, %r25446, %r41;
	@%p526 bra 	$L__BB2_159;
	setp.gt.u32 	%p527, %r25445, %r40;
	@%p527 bra 	$L__BB2_158;
	setp.lt.u32 	%p528, %r25445, %r40;
	@%p528 bra 	$L__BB2_159;
	setp.gt.u32 	%p529, %r25444, %r39;
	@%p529 bra 	$L__BB2_158;
	setp.lt.u32 	%p530, %r25444, %r39;
	@%p530 bra 	$L__BB2_159;
	setp.gt.u32 	%p531, %r25443, %r38;
	@%p531 bra 	$L__BB2_158;
	setp.lt.u32 	%p532, %r25443, %r38;
	@%p532 bra 	$L__BB2_159;
	setp.gt.u32 	%p533, %r25442, %r37;
	@%p533 bra 	$L__BB2_158;
	setp.lt.u32 	%p534, %r25442, %r37;
	@%p534 bra 	$L__BB2_159;
	setp.gt.u32 	%p535, %r25441, %r36;
	@%p535 bra 	$L__BB2_158;
	setp.lt.u32 	%p536, %r25441, %r36;
	@%p536 bra 	$L__BB2_159;
	setp.gt.u32 	%p537, %r25440, %r35;
	@%p537 bra 	$L__BB2_158;
	setp.lt.u32 	%p538, %r25440, %r35;
	setp.lt.u32 	%p539, %r25439, %r25727;
	or.pred  	%p540, %p538, %p539;
	@%p540 bra 	$L__BB2_159;
$L__BB2_158:
	// begin inline asm
	sub.cc.u32 %r25439, %r25439, %r25727;
subc.cc.u32 %r25440, %r25440, %r35;
subc.cc.u32 %r25441, %r25441, %r36;
subc.cc.u32 %r25442, %r25442, %r37;
subc.cc.u32 %r25443, %r25443, %r38;
subc.cc.u32 %r25444, %r25444, %r39;
subc.cc.u32 %r25445, %r25445, %r40;
subc.u32 %r25446, %r25446, %r41;

	// end inline asm
$L__BB2_159:
	mov.u32 	%r25448, %r25440;
	mov.u32 	%r25450, %r25442;
	mov.u32 	%r25452, %r25444;
	mov.u32 	%r25447, %r25439;
	mov.u32 	%r25454, %r25446;
	mov.u32 	%r25449, %r25441;
	mov.u32 	%r25451, %r25443;
	mov.u32 	%r25453, %r25445;
	// begin inline asm
	sub.cc.u32 %r25447, %r25447, %r25407;
subc.cc.u32 %r25448, %r25448, %r25408;
subc.cc.u32 %r25449, %r25449, %r25409;
subc.cc.u32 %r25450, %r25450, %r25410;
subc.cc.u32 %r25451, %r25451, %r25411;
subc.cc.u32 %r25452, %r25452, %r25412;
subc.cc.u32 %r25453, %r25453, %r25413;
subc.u32 %r25454, %r25454, %r25414;

	// end inline asm
	setp.gt.u32 	%p541, %r25446, %r25414;
	@%p541 bra 	$L__BB2_174;
	setp.ge.u32 	%p542, %r25446, %r25414;
	@%p542 bra 	$L__BB2_161;
	bra.uni 	$L__BB2_173;
$L__BB2_161:
	setp.gt.u32 	%p543, %r25445, %r25413;
	@%p543 bra 	$L__BB2_174;
	setp.lt.u32 	%p544, %r25445, %r25413;
	@%p544 bra 	$L__BB2_173;
	setp.gt.u32 	%p545, %r25444, %r25412;
	@%p545 bra 	$L__BB2_174;
	setp.lt.u32 	%p546, %r25444, %r25412;
	@%p546 bra 	$L__BB2_173;
	setp.gt.u32 	%p547, %r25443, %r25411;
	@%p547 bra 	$L__BB2_174;
	setp.lt.u32 	%p548, %r25443, %r25411;
	@%p548 bra 	$L__BB2_173;
	setp.gt.u32 	%p549, %r25442, %r25410;
	@%p549 bra 	$L__BB2_174;
	setp.lt.u32 	%p550, %r25442, %r25410;
	@%p550 bra 	$L__BB2_173;
	setp.gt.u32 	%p551, %r25441, %r25409;
	@%p551 bra 	$L__BB2_174;
	setp.lt.u32 	%p552, %r25441, %r25409;
	@%p552 bra 	$L__BB2_173;
	setp.gt.u32 	%p553, %r25440, %r25408;
	@%p553 bra 	$L__BB2_174;
	setp.lt.u32 	%p554, %r25440, %r25408;
	setp.lt.u32 	%p555, %r25439, %r25407;
	or.pred  	%p556, %p554, %p555;
	@%p556 bra 	$L__BB2_173;
	bra.uni 	$L__BB2_174;
$L__BB2_173:
	// begin inline asm
	add.cc.u32 %r25447, %r25447, %r25727;
addc.cc.u32 %r25448, %r25448, %r35;
addc.cc.u32 %r25449, %r25449, %r36;
addc.cc.u32 %r25450, %r25450, %r37;
addc.cc.u32 %r25451, %r25451, %r38;
addc.cc.u32 %r25452, %r25452, %r39;
addc.cc.u32 %r25453, %r25453, %r40;
addc.u32 %r25454, %r25454, %r41;

	// end inline asm
$L__BB2_174:
	mov.u32 	%r25458, %r25450;
	mov.u32 	%r25460, %r25452;
	mov.u32 	%r25455, %r25447;
	mov.u32 	%r25462, %r25454;
	mov.u32 	%r25457, %r25449;
	mov.u32 	%r25459, %r25451;
	mov.u32 	%r25461, %r25453;
	mov.u32 	%r25456, %r25448;
	// begin inline asm
	sub.cc.u32 %r25455, %r25455, %r25423;
subc.cc.u32 %r25456, %r25456, %r25424;
subc.cc.u32 %r25457, %r25457, %r25425;
subc.cc.u32 %r25458, %r25458, %r25426;
subc.cc.u32 %r25459, %r25459, %r25427;
subc.cc.u32 %r25460, %r25460, %r25428;
subc.cc.u32 %r25461, %r25461, %r25429;
subc.u32 %r25462, %r25462, %r25430;

	// end inline asm
	setp.gt.u32 	%p557, %r25454, %r25430;
	@%p557 bra 	$L__BB2_189;
	setp.ge.u32 	%p558, %r25454, %r25430;
	@%p558 bra 	$L__BB2_176;
	bra.uni 	$L__BB2_188;
$L__BB2_176:
	setp.gt.u32 	%p559, %r25453, %r25429;
	@%p559 bra 	$L__BB2_189;
	setp.lt.u32 	%p560, %r25453, %r25429;
	@%p560 bra 	$L__BB2_188;
	setp.gt.u32 	%p561, %r25452, %r25428;
	@%p561 bra 	$L__BB2_189;
	setp.lt.u32 	%p562, %r25452, %r25428;
	@%p562 bra 	$L__BB2_188;
	setp.gt.u32 	%p563, %r25451, %r25427;
	@%p563 bra 	$L__BB2_189;
	setp.lt.u32 	%p564, %r25451, %r25427;
	@%p564 bra 	$L__BB2_188;
	setp.gt.u32 	%p565, %r25450, %r25426;
	@%p565 bra 	$L__BB2_189;
	setp.lt.u32 	%p566, %r25450, %r25426;
	@%p566 bra 	$L__BB2_188;
	setp.gt.u32 	%p567, %r25449, %r25425;
	@%p567 bra 	$L__BB2_189;
	setp.lt.u32 	%p568, %r25449, %r25425;
	@%p568 bra 	$L__BB2_188;
	setp.gt.u32 	%p569, %r25448, %r25424;
	@%p569 bra 	$L__BB2_189;
	setp.lt.u32 	%p570, %r25448, %r25424;
	setp.lt.u32 	%p571, %r25447, %r25423;
	or.pred  	%p572, %p570, %p571;
	@%p572 bra 	$L__BB2_188;
	bra.uni 	$L__BB2_189;
$L__BB2_188:
	// begin inline asm
	add.cc.u32 %r25455, %r25455, %r25727;
addc.cc.u32 %r25456, %r25456, %r35;
addc.cc.u32 %r25457, %r25457, %r36;
addc.cc.u32 %r25458, %r25458, %r37;
addc.cc.u32 %r25459, %r25459, %r38;
addc.cc.u32 %r25460, %r25460, %r39;
addc.cc.u32 %r25461, %r25461, %r40;
addc.u32 %r25462, %r25462, %r41;

	// end inline asm
$L__BB2_189:
	shf.l.wrap.b32 	%r25470, %r25461, %r25462, 1;
	shf.l.wrap.b32 	%r25469, %r25460, %r25461, 1;
	shf.l.wrap.b32 	%r25468, %r25459, %r25460, 1;
	shf.l.wrap.b32 	%r25467, %r25458, %r25459, 1;
	shf.l.wrap.b32 	%r25466, %r25457, %r25458, 1;
	shf.l.wrap.b32 	%r25465, %r25456, %r25457, 1;
	shf.l.wrap.b32 	%r25464, %r25455, %r25456, 1;
	shl.b32 	%r25463, %r25455, 1;
	setp.gt.u32 	%p573, %r25470, %r41;
	@%p573 bra 	$L__BB2_203;
	setp.lt.u32 	%p574, %r25470, %r41;
	@%p574 bra 	$L__BB2_204;
	setp.gt.u32 	%p575, %r25469, %r40;
	@%p575 bra 	$L__BB2_203;
	setp.lt.u32 	%p576, %r25469, %r40;
	@%p576 bra 	$L__BB2_204;
	setp.gt.u32 	%p577, %r25468, %r39;
	@%p577 bra 	$L__BB2_203;
	setp.lt.u32 	%p578, %r25468, %r39;
	@%p578 bra 	$L__BB2_204;
	setp.gt.u32 	%p579, %r25467, %r38;
	@%p579 bra 	$L__BB2_203;
	setp.lt.u32 	%p580, %r25467, %r38;
	@%p580 bra 	$L__BB2_204;
	setp.gt.u32 	%p581, %r25466, %r37;
	@%p581 bra 	$L__BB2_203;
	setp.lt.u32 	%p582, %r25466, %r37;
	@%p582 bra 	$L__BB2_204;
	setp.gt.u32 	%p583, %r25465, %r36;
	@%p583 bra 	$L__BB2_203;
	setp.lt.u32 	%p584, %r25465, %r36;
	@%p584 bra 	$L__BB2_204;
	setp.gt.u32 	%p585, %r25464, %r35;
	@%p585 bra 	$L__BB2_203;
	setp.lt.u32 	%p586, %r25464, %r35;
	setp.lt.u32 	%p587, %r25463, %r25727;
	or.pred  	%p588, %p586, %p587;
	@%p588 bra 	$L__BB2_204;
$L__BB2_203:
	// begin inline asm
	sub.cc.u32 %r25463, %r25463, %r25727;
subc.cc.u32 %r25464, %r25464, %r35;
subc.cc.u32 %r25465, %r25465, %r36;
subc.cc.u32 %r25466, %r25466, %r37;
subc.cc.u32 %r25467, %r25467, %r38;
subc.cc.u32 %r25468, %r25468, %r39;
subc.cc.u32 %r25469, %r25469, %r40;
subc.u32 %r25470, %r25470, %r41;

	// end inline asm
$L__BB2_204:
	shf.l.wrap.b32 	%r25486, %r25413, %r25414, 1;
	shf.l.wrap.b32 	%r25485, %r25412, %r25413, 1;
	shf.l.wrap.b32 	%r25484, %r25411, %r25412, 1;
	shf.l.wrap.b32 	%r25483, %r25410, %r25411, 1;
	shf.l.wrap.b32 	%r25482, %r25409, %r25410, 1;
	shf.l.wrap.b32 	%r25481, %r25408, %r25409, 1;
	shf.l.wrap.b32 	%r25480, %r25407, %r25408, 1;
	shl.b32 	%r25479, %r25407, 1;
	setp.gt.u32 	%p589, %r25486, %r41;
	@%p589 bra 	$L__BB2_218;
	setp.lt.u32 	%p590, %r25486, %r41;
	@%p590 bra 	$L__BB2_219;
	setp.gt.u32 	%p591, %r25485, %r40;
	@%p591 bra 	$L__BB2_218;
	setp.lt.u32 	%p592, %r25485, %r40;
	@%p592 bra 	$L__BB2_219;
	setp.gt.u32 	%p593, %r25484, %r39;
	@%p593 bra 	$L__BB2_218;
	setp.lt.u32 	%p594, %r25484, %r39;
	@%p594 bra 	$L__BB2_219;
	setp.gt.u32 	%p595, %r25483, %r38;
	@%p595 bra 	$L__BB2_218;
	setp.lt.u32 	%p596, %r25483, %r38;
	@%p596 bra 	$L__BB2_219;
	setp.gt.u32 	%p597, %r25482, %r37;
	@%p597 bra 	$L__BB2_218;
	setp.lt.u32 	%p598, %r25482, %r37;
	@%p598 bra 	$L__BB2_219;
	setp.gt.u32 	%p599, %r25481, %r36;
	@%p599 bra 	$L__BB2_218;
	setp.lt.u32 	%p600, %r25481, %r36;
	@%p600 bra 	$L__BB2_219;
	setp.gt.u32 	%p601, %r25480, %r35;
	@%p601 bra 	$L__BB2_218;
	setp.lt.u32 	%p602, %r25480, %r35;
	setp.lt.u32 	%p603, %r25479, %r25727;
	or.pred  	%p604, %p602, %p603;
	@%p604 bra 	$L__BB2_219;
$L__BB2_218:
	// begin inline asm
	sub.cc.u32 %r25479, %r25479, %r25727;
subc.cc.u32 %r25480, %r25480, %r35;
subc.cc.u32 %r25481, %r25481, %r36;
subc.cc.u32 %r25482, %r25482, %r37;
subc.cc.u32 %r25483, %r25483, %r38;
subc.cc.u32 %r25484, %r25484, %r39;
subc.cc.u32 %r25485, %r25485, %r40;
subc.u32 %r25486, %r25486, %r41;

	// end inline asm
$L__BB2_219:
	// begin inline asm
	add.cc.u32 %r25479, %r25479, %r25407;
addc.cc.u32 %r25480, %r25480, %r25408;
addc.cc.u32 %r25481, %r25481, %r25409;
addc.cc.u32 %r25482, %r25482, %r25410;
addc.cc.u32 %r25483, %r25483, %r25411;
addc.cc.u32 %r25484, %r25484, %r25412;
addc.cc.u32 %r25485, %r25485, %r25413;
addc.u32 %r25486, %r25486, %r25414;

	// end inline asm
	setp.gt.u32 	%p605, %r25486, %r41;
	@%p605 bra 	$L__BB2_233;
	setp.lt.u32 	%p606, %r25486, %r41;
	@%p606 bra 	$L__BB2_234;
	setp.gt.u32 	%p607, %r25485, %r40;
	@%p607 bra 	$L__BB2_233;
	setp.lt.u32 	%p608, %r25485, %r40;
	@%p608 bra 	$L__BB2_234;
	setp.gt.u32 	%p609, %r25484, %r39;
	@%p609 bra 	$L__BB2_233;
	setp.lt.u32 	%p610, %r25484, %r39;
	@%p610 bra 	$L__BB2_234;
	setp.gt.u32 	%p611, %r25483, %r38;
	@%p611 bra 	$L__BB2_233;
	setp.lt.u32 	%p612, %r25483, %r38;
	@%p612 bra 	$L__BB2_234;
	setp.gt.u32 	%p613, %r25482, %r37;
	@%p613 bra 	$L__BB2_233;
	setp.lt.u32 	%p614, %r25482, %r37;
	@%p614 bra 	$L__BB2_234;
	setp.gt.u32 	%p615, %r25481, %r36;
	@%p615 bra 	$L__BB2_233;
	setp.lt.u32 	%p616, %r25481, %r36;
	@%p616 bra 	$L__BB2_234;
	setp.gt.u32 	%p617, %r25480, %r35;
	@%p617 bra 	$L__BB2_233;
	setp.lt.u32 	%p618, %r25480, %r35;
	setp.lt.u32 	%p619, %r25479, %r25727;
	or.pred  	%p620, %p618, %p619;
	@%p620 bra 	$L__BB2_234;
$L__BB2_233:
	// begin inline asm
	sub.cc.u32 %r25479, %r25479, %r25727;
subc.cc.u32 %r25480, %r25480, %r35;
subc.cc.u32 %r25481, %r25481, %r36;
subc.cc.u32 %r25482, %r25482, %r37;
subc.cc.u32 %r25483, %r25483, %r38;
subc.cc.u32 %r25484, %r25484, %r39;
subc.cc.u32 %r25485, %r25485, %r40;
subc.u32 %r25486, %r25486, %r41;

	// end inline asm
$L__BB2_234:
	mov.b32 	%r22307, 0;
	// begin inline asm
	mad.lo.cc.u32 %r21131, %r25479, %r25480, %r22307;
	// end inline asm
	// begin inline asm
	madc.hi.cc.u32 %r21135, %r25479, %r25480, %r22307;
	// end inline asm
	// begin inline asm
	madc.lo.cc.u32 %r21139, %r25479, %r25482, %r22307;
	// end inline asm
	// begin inline asm
	madc.hi.cc.u32 %r21143, %r25479, %r25482, %r22307;
	// end inline asm
	// begin inline asm
	madc.lo.cc.u32 %r21147, %r25479, %r25484, %r22307;
	// end inline asm
	// begin inline asm
	madc.hi.cc.u32 %r21151, %r25479, %r25484, %r22307;
	// end inline asm
	// begin inline asm
	madc.lo.cc.u32 %r21155, %r25479, %r25486, %r22307;
	// end inline asm
	// begin inline asm
	madc.hi.cc.u32 %r21159, %r25479, %r25486, %r22307;
	// end inline asm
	// begin inline asm
	mad.lo.cc.u32 %r21163, %r25480, %r25479, %r21131;
	// end inline asm
	// begin inline asm
	madc.hi.cc.u32 %r21167, %r25480, %r25479, %r21135;
	// end inline asm
	// begin inline asm
	madc.lo.cc.u32 %r21171, %r25480, %r25481, %r21139;
	// end inline asm
	// begin inline asm
	madc.hi.cc.u32 %r21175, %r25480, %r25481, %r21143;
	// end inline asm
	// begin inline asm
	madc.lo.cc.u32 %r21179, %r25480, %r25483, %r21147;
	// end inline asm
	// begin inline asm
	madc.hi.cc.u32 %r21183, %r25480, %r25483, %r21151;
	// end inline asm
	// begin inline asm
	madc.lo.cc.u32 %r21187, %r25480, %r25485, %r21155;
	// end inline asm
	// begin inline asm
	madc.hi.cc.u32 %r21191, %r25480, %r25485, %r21159;
	// end inline asm
	// begin inline asm
	addc.cc.u32 %r21195, %r22307, %r22307;
	// end inline asm
	// begin inline asm
	mad.lo.cc.u32 %r21198, %r25481, %r25480, %r21171;
	// end inline asm
	// begin inline asm
	madc.hi.cc.u32 %r21202, %r25481, %r25480, %r21175;
	// end inline asm
	// begin inline asm
	madc.lo.cc.u32 %r21206, %r25481, %r25482, %r21179;
	// end inline asm
	// begin inline asm
	madc.hi.cc.u32 %r21210, %r25481, %r25482, %r21183;
	// end inline asm
	// begin inline asm
	madc.lo.cc.u32 %r21214, %r25481, %r25484, %r21187;
	// end inline asm
	// begin inline asm
	madc.hi.cc.u32 %r21218, %r25481, %r25484, %r21191;
	// end inline asm
	// begin inline asm
	madc.lo.cc.u32 %r21222, %r25481, %r25486, %r21195;
	// end inline asm
	// begin inline asm
	madc.hi.cc.u32 %r21226, %r25481, %r25486, %r22307;
	// end inline asm
	// begin inline asm
	mad.lo.cc.u32 %r21230, %r25482, %r25479, %r21198;
	// end inline asm
	// begin inline asm
	madc.hi.cc.u32 %r21234, %r25482, %r25479, %r21202;
	// end inline asm
	// begin inline asm
	madc.lo.cc.u32 %r21238, %r25482, %r25481, %r21206;
	// end inline asm
	// begin inline asm
	madc.hi.cc.u32 %r21242, %r25482, %r25481, %r21210;
	// end inline asm
	// begin inline asm
	madc.lo.cc.u32 %r21246, %r25482, %r25483, %r21214;
	// end inline asm
	// begin inline asm
	madc.hi.cc.u32 %r21250, %r25482, %r25483, %r21218;
	// end inline asm
	// begin inline asm
	madc.lo.cc.u32 %r21254, %r25482, %r25485, %r21222;
	// end inline asm
	// begin inline asm
	madc.hi.cc.u32 %r21258, %r25482, %r25485, %r21226;
	// end inline asm
	// begin inline asm
	addc.cc.u32 %r21262, %r22307, %r22307;
	// end inline asm
	// begin inline asm
	mad.lo.cc.u32 %r21265, %r25483, %r25480, %r21238;
	// end inline asm
	// begin inline asm
	madc.hi.cc.u32 %r21269, %r25483, %r25480, %r21242;
	// end inline asm
	// begin inline asm
	madc.lo.cc.u32 %r21273, %r25483, %r25482, %r21246;
	// end inline asm
	// begin inline asm
	madc.hi.cc.u32 %r21277, %r25483, %r25482, %r21250;
	// end inline asm
	// begin inline asm
	madc.lo.cc.u32 %r21281, %r25483, %r25484, %r21254;
	// end inline asm
	// begin inline asm
	madc.hi.cc.u32 %r21285, %r25483, %r25484, %r21258;
	// end inline asm
	// begin inline asm
	madc.lo.cc.u32 %r21289, %r25483, %r25486, %r21262;
	// end inline asm
	// begin inline asm
	madc.hi.cc.u32 %r21293, %r25483, %r25486, %r22307;
	// end inline asm
	// begin inline asm
	mad.lo.cc.u32 %r21297, %r25484, %r25479, %r21265;
	// end inline asm
	// begin inline asm
	madc.hi.cc.u32 %r21301, %r25484, %r25479, %r21269;
	// end inline asm
	// begin inline asm
	madc.lo.cc.u32 %r21305, %r25484, %r25481, %r21273;
	// end inline asm
	// begin inline asm
	madc.hi.cc.u32 %r21309, %r25484, %r25481, %r21277;
	// end inline asm
	// begin inline asm
	madc.lo.cc.u32 %r21313, %r25484, %r25483, %r21281;
	// end inline asm
	// begin inline asm
	madc.hi.cc.u32 %r21317, %r25484, %r25483, %r21285;
	// end inline asm
	// begin inline asm
	madc.lo.cc.u32 %r21321, %r25484, %r25485, %r21289;
	// end inline asm
	// begin inline asm
	madc.hi.cc.u32 %r21325, %r25484, %r25485, %r21293;
	// end inline asm
	// begin inline asm
	addc.cc.u32 %r21329, %r22307, %r22307;
	// end inline asm
	// begin inline asm
	mad.lo.cc.u32 %r21332, %r25485, %r25480, %r21305;
	// end inline asm
	// begin inline asm
	madc.hi.cc.u32 %r21336, %r25485, %r25480, %r21309;
	// end inline asm
	// begin inline asm
	madc.lo.cc.u32 %r21340, %r25485, %r25482, %r21313;
	// end inline asm
	// begin inline asm
	madc.hi.cc.u32 %r21344, %r25485, %r25482, %r21317;
	// end inline asm
	// begin inline asm
	madc.lo.cc.u32 %r21348, %r25485, %r25484, %r21321;
	// end inline asm
	// begin inline asm
	madc.hi.cc.u32 %r21352, %r25485, %r25484, %r21325;
	// end inline asm
	// begin inline asm
	madc.lo.cc.u32 %r21356, %r25485, %r25486, %r21329;
	// end inline asm
	// begin inline asm
	madc.hi.cc.u32 %r21360, %r25485, %r25486, %r22307;
	// end inline asm
	// begin inline asm
	mad.lo.cc.u32 %r21364, %r25486, %r25479, %r21332;
	// end inline asm
	// begin inline asm
	madc.hi.cc.u32 %r21368, %r25486, %r25479, %r21336;
	// end inline asm
	// begin inline asm
	madc.lo.cc.u32 %r21372, %r25486, %r25481, %r21340;
	// end inline asm
	// begin inline asm
	madc.hi.cc.u32 %r21376, %r25486, %r25481, %r21344;
	// end inline asm
	// begin inline asm
	madc.lo.cc.u32 %r21380, %r25486, %r25483, %r21348;
	// end inline asm
	// begin inline asm
	madc.hi.cc.u32 %r21384, %r25486, %r25483, %r21352;
	// end inline asm
	// begin inline asm
	madc.lo.cc.u32 %r21388, %r25486, %r25485, %r21356;
	// end inline asm
	// begin inline asm
	madc.hi.cc.u32 %r21392, %r25486, %r25485, %r21360;
	// end inline asm
	// begin inline asm
	addc.cc.u32 %r21396, %r22307, %r22307;
	// end inline asm
	// begin inline asm
	mad.lo.cc.u32 %r21399, %r25479, %r25479, %r22307;
	// end inline asm
	// begin inline asm
	madc.hi.cc.u32 %r21403, %r25479, %r25479, %r21163;
	// end inline asm
	// begin inline asm
	madc.lo.cc.u32 %r21407, %r25479, %r25481, %r21167;
	// end inline asm
	// begin inline asm
	madc.hi.cc.u32 %r21411, %r25479, %r25481, %r21230;
	// end inline asm
	// begin inline asm
	madc.lo.cc.u32 %r21415, %r25479, %r25483, %r21234;
	// end inline asm
	// begin inline asm
	madc.hi.cc.u32 %r21419, %r25479, %r25483, %r21297;
	// end inline asm
	// begin inline asm
	madc.lo.cc.u32 %r21423, %r25479, %r25485, %r21301;
	// end inline asm
	// begin inline asm
	madc.hi.cc.u32 %r21427, %r25479, %r25485, %r21364;
	// end inline asm
	// begin inline asm
	addc.cc.u32 %r21431, %r21368, %r22307;
	// end inline asm
	// begin inline asm
	addc.cc.u32 %r21434, %r21372, %r22307;
	// end inline asm
	// begin inline asm
	addc.cc.u32 %r21437, %r22307, %r22307;
	// end inline asm
	// begin inline asm
	mad.lo.cc.u32 %r21440, %r25480, %r25480, %r21407;
	// end inline asm
	// begin inline asm
	madc.hi.cc.u32 %r21444, %r25480, %r25480, %r21411;
	// end inline asm
	// begin inline asm
	madc.lo.cc.u32 %r21448, %r25480, %r25482, %r21415;
	// end inline asm
	// begin inline asm
	madc.hi.cc.u32 %r21452, %r25480, %r25482, %r21419;
	// end inline asm
	// begin inline asm
	madc.lo.cc.u32 %r21456, %r25480, %r25484, %r21423;
	// end inline asm
	// begin inline asm
	madc.hi.cc.u32 %r21460, %r25480, %r25484, %r21427;
	// end inline asm
	// begin inline asm
	madc.lo.cc.u32 %r21464, %r25480, %r25486, %r21431;
	// end inline asm
	// begin inline asm
	madc.hi.cc.u32 %r21468, %r25480, %r25486, %r21434;
	// end inline asm
	// begin inline asm
	addc.cc.u32 %r21472, %r21437, %r22307;
	// end inline asm
	// begin inline asm
	mad.lo.cc.u32 %r21475, %r25481, %r25479, %r21440;
	// end inline asm
	// begin inline asm
	madc.hi.cc.u32 %r21479, %r25481, %r25479, %r21444;
	// end inline asm
	// begin inline asm
	madc.lo.cc.u32 %r21483, %r25481, %r25481, %r21448;
	// end inline asm
	// begin inline asm
	madc.hi.cc.u32 %r21487, %r25481, %r25481, %r21452;
	// end inline asm
	// begin inline asm
	madc.lo.cc.u32 %r21491, %r25481, %r25483, %r21456;
	// end inline asm
	// begin inline asm
	madc.hi.cc.u32 %r21495, %r25481, %r25483, %r21460;
	// end inline asm
	// begin inline asm
	madc.lo.cc.u32 %r21499, %r25481, %r25485, %r21464;
	// end inline asm
	// begin inline asm
	madc.hi.cc.u32 %r21503, %r25481, %r25485, %r21468;
	// end inline asm
	// begin inline asm
	addc.cc.u32 %r21507, %r21376, %r21472;
	// end inline asm
	// begin inline asm
	addc.cc.u32 %r21510, %r21380, %r22307;
	// end inline asm
	// begin inline asm
	addc.cc.u32 %r21513, %r22307, %r22307;
	// end inline asm
	// begin inline asm
	mad.lo.cc.u32 %r21516, %r25482, %r25480, %r21483;
	// end inline asm
	// begin inline asm
	madc.hi.cc.u32 %r21520, %r25482, %r25480, %r21487;
	// end inline asm
	// begin inline asm
	madc.lo.cc.u32 %r21524, %r25482, %r25482, %r21491;
	// end inline asm
	// begin inline asm
	madc.hi.cc.u32 %r21528, %r25482, %r25482, %r21495;
	// end inline asm
	// begin inline asm
	madc.lo.cc.u32 %r21532, %r25482, %r25484, %r21499;
	// end inline asm
	// begin inline asm
	madc.hi.cc.u32 %r21536, %r25482, %r25484, %r21503;
	// end inline asm
	// begin inline asm
	madc.lo.cc.u32 %r21540, %r25482, %r25486, %r21507;
	// end inline asm
	// begin inline asm
	madc.hi.cc.u32 %r21544, %r25482, %r25486, %r21510;
	// end inline asm
	// begin inline asm
	addc.cc.u32 %r21548, %r21513, %r22307;
	// end inline asm
	// begin inline asm
	mad.lo.cc.u32 %r21551, %r25483, %r25479, %r21516;
	// end inline asm
	// begin inline asm
	madc.hi.cc.u32 %r21555, %r25483, %r25479, %r21520;
	// end inline asm
	// begin inline asm
	madc.lo.cc.u32 %r21559, %r25483, %r25481, %r21524;
	// end inline asm
	// begin inline asm
	madc.hi.cc.u32 %r21563, %r25483, %r25481, %r21528;
	// end inline asm
	// begin inline asm
	madc.lo.cc.u32 %r21567, %r25483, %r25483, %r21532;
	// end inline asm
	// begin inline asm
	madc.hi.cc.u32 %r21571, %r25483, %r25483, %r21536;
	// end inline asm
	// begin inline asm
	madc.lo.cc.u32 %r21575, %r25483, %r25485, %r21540;
	// end inline asm
	// begin inline asm
	madc.hi.cc.u32 %r21579, %r25483, %r25485, %r21544;
	// end inline asm
	// begin inline asm
	addc.cc.u32 %r21583, %r21384, %r21548;
	// end inline asm
	// begin inline asm
	addc.cc.u32 %r21586, %r21388, %r22307;
	// end inline asm
	// begin inline asm
	addc.cc.u32 %r21589, %r22307, %r22307;
	// end inline asm
	// begin inline asm
	mad.lo.cc.u32 %r21592, %r25484, %r25480, %r21559;
	// end inline asm
	// begin inline asm
	madc.hi.cc.u32 %r21596, %r25484, %r25480, %r21563;
	// end inline asm
	// begin inline asm
	madc.lo.cc.u32 %r21600, %r25484, %r25482, %r21567;
	// end inline asm
	// begin inline asm
	madc.hi.cc.u32 %r21604, %r25484, %r25482, %r21571;
	// end inline asm
	// begin inline asm
	madc.lo.cc.u32 %r21608, %r25484, %r25484, %r21575;
	// end inline asm
	// begin inline asm
	madc.hi.cc.u32 %r21612, %r25484, %r25484, %r21579;
	// end inline asm
	// begin inline asm
	madc.lo.cc.u32 %r21616, %r25484, %r25486, %r21583;
	// end inline asm
	// begin inline asm
	madc.hi.cc.u32 %r21620, %r25484, %r25486, %r21586;
	// end inline asm
	// begin inline asm
	addc.cc.u32 %r21624, %r21589, %r22307;
	// end inline asm
	// begin inline asm
	mad.lo.cc.u32 %r21627, %r25485, %r25479, %r21592;
	// end inline asm
	// begin inline asm
	madc.hi.cc.u32 %r21631, %r25485, %r25479, %r21596;
	// end inline asm
	// begin inline asm
	madc.lo.cc.u32 %r21635, %r25485, %r25481, %r21600;
	// end inline asm
	// begin inline asm
	madc.hi.cc.u32 %r21639, %r25485, %r25481, %r21604;
	// end inline asm
	// begin inline asm
	madc.lo.cc.u32 %r21643, %r25485, %r25483, %r21608;
	// end inline asm
	// begin inline asm
	madc.hi.cc.u32 %r21647, %r25485, %r25483, %r21612;
	// end inline asm
	// begin inline asm
	madc.lo.cc.u32 %r21651, %r25485, %r25485, %r21616;
	// end inline asm
	// begin inline asm
	madc.hi.cc.u32 %r21655, %r25485, %r25485, %r21620;
	// end inline asm
	// begin inline asm
	addc.cc.u32 %r21659, %r21392, %r21624;
	// end inline asm
	// begin inline asm
	addc.cc.u32 %r21662, %r21396, %r22307;
	// end inline asm
	// begin inline asm
	addc.cc.u32 %r21665, %r22307, %r22307;
	// end inline asm
	// begin inline asm
	mad.lo.cc.u32 %r21668, %r25486, %r25480, %r21635;
	// end inline asm
	// begin inline asm
	madc.hi.cc.u32 %r21672, %r25486, %r25480, %r21639;
	// end inline asm
	// begin inline asm
	madc.lo.cc.u32 %r21676, %r25486, %r25482, %r21643;
	// end inline asm
	// begin inline asm
	madc.hi.cc.u32 %r21680, %r25486, %r25482, %r21647;
	// end inline asm
	// begin inline asm
	madc.lo.cc.u32 %r21684, %r25486, %r25484, %r21651;
	// end inline asm
	// begin inline asm
	madc.hi.cc.u32 %r21688, %r25486, %r25484, %r21655;
	// end inline asm
	// begin inline asm
	madc.lo.cc.u32 %r21692, %r25486, %r25486, %r21659;
	// end inline asm
	// begin inline asm
	madc.hi.cc.u32 %r21696, %r25486, %r25486, %r21662;
	// end inline asm
	mov.b32 	%r22310, -1;
	// begin inline asm
	add.cc.u32 %r21700, %r22307, %r22310;
	// end inline asm
	// begin inline asm
	addc.cc.u32 %r21703, %r21399, %r22307;
	// end inline asm
	// begin inline asm
	addc.u32 %r21706, %r22307, %r22307;
	// end inline asm
	mul.lo.s32 	%r21773, %r21703, -460954743;
	// begin inline asm
	mad.lo.cc.u32 %r21709, %r21773, %r25727, %r21703;
	// end inline asm
	// begin inline asm
	madc.hi.cc.u32 %r21713, %r21773, %r25727, %r21403;
	// end inline asm
	// begin inline asm
	madc.lo.cc.u32 %r21717, %r21773, %r36, %r21475;
	// end inline asm
	// begin inline asm
	madc.hi.cc.u32 %r21721, %r21773, %r36, %r21479;
	// end inline asm
	// begin inline asm
	madc.lo.cc.u32 %r21725, %r21773, %r38, %r21551;
	// end inline asm
	// begin inline asm
	madc.hi.cc.u32 %r21729, %r21773, %r38, %r21555;
	// end inline asm
	// begin inline asm
	madc.lo.cc.u32 %r21733, %r21773, %r40, %r21627;
	// end inline asm
	// begin inline asm
	madc.hi.cc.u32 %r21737, %r21773, %r40, %r21631;
	// end inline asm
	// begin inline asm
	addc.cc.u32 %r21741, %r22307, %r22307;
	// end inline asm
	// begin inline asm
	mad.lo.cc.u32 %r21744, %r21773, %r35, %r22307;
	// end inline asm
	// begin inline asm
	madc.hi.cc.u32 %r21748, %r21773, %r35, %r22307;
	// end inline asm
	// begin inline asm
	madc.lo.cc.u32 %r21752, %r21773, %r37, %r22307;
	// end inline asm
	// begin inline asm
	madc.hi.cc.u32 %r21756, %r21773, %r37, %r22307;
	// end inline asm
	// begin inline asm
	madc.lo.cc.u32 %r21760, %r21773, %r39, %r22307;
	// end inline asm
	// begin inline asm
	madc.hi.cc.u32 %r21764, %r21773, %r39, %r22307;
	// end inline asm
	// begin inline asm
	madc.lo.cc.u32 %r21768, %r21773, %r41, %r22307;
	// end inline asm
	// begin inline asm
	madc.hi.cc.u32 %r21772, %r21773, %r41, %r22307;
	// end inline asm
	// begin inline asm
	add.cc.u32 %r21776, %r21706, %r22310;
	// end inline asm
	// begin inline asm
	addc.cc.u32 %r21779, %r21744, %r21713;
	// end inline asm
	// begin inline asm
	addc.u32 %r21782, %r22307, %r22307;
	// end inline asm
	mul.lo.s32 	%r21849, %r21779, -460954743;
	// begin inline asm
	mad.lo.cc.u32 %r21785, %r21849, %r25727, %r21779;
	// end inline asm
	// begin inline asm
	madc.hi.cc.u32 %r21789, %r21849, %r25727, %r21748;
	// end inline asm
	// begin inline asm
	madc.lo.cc.u32 %r21793, %r21849, %r36, %r21752;
	// end inline asm
	// begin inline asm
	madc.hi.cc.u32 %r21797, %r21849, %r36, %r21756;
	// end inline asm
	// begin inline asm
	madc.lo.cc.u32 %r21801, %r21849, %r38, %r21760;
	// end inline asm
	// begin inline asm
	madc.hi.cc.u32 %r21805, %r21849, %r38, %r21764;
	// end inline asm
	// begin inline asm
	madc.lo.cc.u32 %r21809, %r21849, %r40, %r21768;
	// end inline asm
	// begin inline asm
	madc.hi.cc.u32 %r21813, %r21849, %r40, %r21772;
	// end inline asm
	// begin inline asm
	addc.cc.u32 %r21817, %r22307, %r22307;
	// end inline asm
	// begin inline asm
	mad.lo.cc.u32 %r21820, %r21849, %r35, %r21717;
	// end inline asm
	// begin inline asm
	madc.hi.cc.u32 %r21824, %r21849, %r35, %r21721;
	// end inline asm
	// begin inline asm
	madc.lo.cc.u32 %r21828, %r21849, %r37, %r21725;
	// end inline asm
	// begin inline asm
	madc.hi.cc.u32 %r21832, %r21849, %r37, %r21729;
	// end inline asm
	// begin inline asm
	madc.lo.cc.u32 %r21836, %r21849, %r39, %r21733;
	// end inline asm
	// begin inline asm
	madc.hi.cc.u32 %r21840, %r21849, %r39, %r21737;
	// end inline asm
	// begin inline asm
	madc.lo.cc.u32 %r21844, %r21849, %r41, %r21741;
	// end inline asm
	// begin inline asm
	madc.hi.cc.u32 %r21848, %r21849, %r41, %r22307;
	// end inline asm
	// begin inline asm
	add.cc.u32 %r21852, %r21782, %r22310;
	// end inline asm
	// begin inline asm
	addc.cc.u32 %r21855, %r21820, %r21789;
	// end inline asm
	// begin inline asm
	addc.u32 %r21858, %r22307, %r22307;
	// end inline asm
	mul.lo.s32 	%r21925, %r21855, -460954743;
	// begin inline asm
	mad.lo.cc.u32 %r21861, %r21925, %r25727, %r21855;
	// end inline asm
	// begin inline asm
	madc.hi.cc.u32 %r21865, %r21925, %r25727, %r21824;
	// end inline asm
	// begin inline asm
	madc.lo.cc.u32 %r21869, %r21925, %r36, %r21828;
	// end inline asm
	// begin inline asm
	madc.hi.cc.u32 %r21873, %r21925, %r36, %r21832;
	// end inline asm
	// begin inline asm
	madc.lo.cc.u32 %r21877, %r21925, %r38, %r21836;
	// end inline asm
	// begin inline asm
	madc.hi.cc.u32 %r21881, %r21925, %r38, %r21840;
	// end inline asm
	// begin inline asm
	madc.lo.cc.u32 %r21885, %r21925, %r40, %r21844;
	// end inline asm
	// begin inline asm
	madc.hi.cc.u32 %r21889, %r21925, %r40, %r21848;
	// end inline asm
	// begin inline asm
	addc.cc.u32 %r21893, %r22307, %r22307;
	// end inline asm
	// begin inline asm
	mad.lo.cc.u32 %r21896, %r21925, %r35, %r21793;
	// end inline asm
	// begin inline asm
	madc.hi.cc.u32 %r21900, %r21925, %r35, %r21797;
	// end inline asm
	// begin inline asm
	madc.lo.cc.u32 %r21904, %r21925, %r37, %r21801;
	// end inline asm
	// begin inline asm
	madc.hi.cc.u32 %r21908, %r21925, %r37, %r21805;
	// end inline asm
	// begin inline asm
	madc.lo.cc.u32 %r21912, %r21925, %r39, %r21809;
	// end inline asm
	// begin inline asm
	madc.hi.cc.u32 %r21916, %r21925, %r39, %r21813;
	// end inline asm
	// begin inline asm
	madc.lo.cc.u32 %r21920, %r21925, %r41, %r21817;
	// end inline asm
	// begin inline asm
	madc.hi.cc.u32 %r21924, %r21925, %r41, %r22307;
	// end inline asm
	// begin inline asm
	add.cc.u32 %r21928, %r21858, %r22310;
	// end inline asm
	// begin inline asm
	addc.cc.u32 %r21931, %r21896, %r21865;
	// end inline asm
	// begin inline asm
	addc.u32 %r21934, %r22307, %r22307;
	// end inline asm
	mul.lo.s32 	%r22001, %r21931, -460954743;
	// begin inline asm
	mad.lo.cc.u32 %r21937, %r22001, %r25727, %r21931;
	// end inline asm
	// begin inline asm
	madc.hi.cc.u32 %r21941, %r22001, %r25727, %r21900;
	// end inline asm
	// begin inline asm
	madc.lo.cc.u32 %r21945, %r22001, %r36, %r21904;
	// end inline asm
	// begin inline asm
	madc.hi.cc.u32 %r21949, %r22001, %r36, %r21908;
	// end inline asm
	// begin inline asm
	madc.lo.cc.u32 %r21953, %r22001, %r38, %r21912;
	// end inline asm
	// begin inline asm
	madc.hi.cc.u32 %r21957, %r22001, %r38, %r21916;
	// end inline asm
	// begin inline asm
	madc.lo.cc.u32 %r21961, %r22001, %r40, %r21920;
	// end inline asm
	// begin inline asm
	madc.hi.cc.u32 %r21965, %r22001, %r40, %r21924;
	// end inline asm
	// begin inline asm
	addc.cc.u32 %r21969, %r22307, %r22307;
	// end inline asm
	// begin inline asm
	mad.lo.cc.u32 %r21972, %r22001, %r35, %r21869;
	// end inline asm
	// begin inline asm
	madc.hi.cc.u32 %r21976, %r22001, %r35, %r21873;
	// end inline asm
	// begin inline asm
	madc.lo.cc.u32 %r21980, %r22001, %r37, %r21877;
	// end inline asm
	// begin inline asm
	madc.hi.cc.u32 %r21984, %r22001, %r37, %r21881;
	// end inline asm
	// begin inline asm
	madc.lo.cc.u32 %r21988, %r22001, %r39, %r21885;
	// end inline asm
	// begin inline asm
	madc.hi.cc.u32 %r21992, %r22001, %r39, %r21889;
	// end inline asm
	// begin inline asm
	madc.lo.cc.u32 %r21996, %r22001, %r41, %r21893;
	// end inline asm
	// begin inline asm
	madc.hi.cc.u32 %r22000, %r22001, %r41, %r22307;
	// end inline asm
	// begin inline asm
	add.cc.u32 %r22004, %r21934, %r22310;
	// end inline asm
	// begin inline asm
	addc.cc.u32 %r22007, %r21972, %r21941;
	// end inline asm
	// begin inline asm
	addc.u32 %r22010, %r22307, %r22307;
	// end inline asm
	mul.lo.s32 	%r22077, %r22007, -460954743;
	// begin inline asm
	mad.lo.cc.u32 %r22013, %r22077, %r25727, %r22007;
	// end inline asm
	// begin inline asm
	madc.hi.cc.u32 %r22017, %r22077, %r25727, %r21976;
	// end inline asm
	// begin inline asm
	madc.lo.cc.u32 %r22021, %r22077, %r36, %r21980;
	// end inline asm
	// begin inline asm
	madc.hi.cc.u32 %r22025, %r22077, %r36, %r21984;
	// end inline asm
	// begin inline asm
	madc.lo.cc.u32 %r22029, %r22077, %r38, %r21988;
	// end inline asm
	// begin inline asm
	madc.hi.cc.u32 %r22033, %r22077, %r38, %r21992;
	// end inline asm
	// begin inline asm
	madc.lo.cc.u32 %r22037, %r22077, %r40, %r21996;
	// end inline asm
	// begin inline asm
	madc.hi.cc.u32 %r22041, %r22077, %r40, %r22000;
	// end inline asm
	// begin inline asm
	addc.cc.u32 %r22045, %r22307, %r22307;
	// end inline asm
	// begin inline asm
	mad.lo.cc.u32 %r22048, %r22077, %r35, %r21945;
	// end inline asm
	// begin inline asm
	madc.hi.cc.u32 %r22052, %r22077, %r35, %r21949;
	// end inline asm
	// begin inline asm
	madc.lo.cc.u32 %r22056, %r22077, %r37, %r21953;
	// end inline asm
	// begin inline asm
	madc.hi.cc.u32 %r22060, %r22077, %r37, %r21957;
	// end inline asm
	// begin inline asm
	madc.lo.cc.u32 %r22064, %r22077, %r39, %r21961;
	// end inline asm
	// begin inline asm
	madc.hi.cc.u32 %r22068, %r22077, %r39, %r21965;
	// end inline asm
	// begin inline asm
	madc.lo.cc.u32 %r22072, %r22077, %r41, %r21969;
	// end inline asm
	// begin inline asm
	madc.hi.cc.u32 %r22076, %r22077, %r41, %r22307;
	// end inline asm
	// begin inline asm
	add.cc.u32 %r22080, %r22010, %r22310;
	// end inline asm
	// begin inline asm
	addc.cc.u32 %r22083, %r22048, %r22017;
	// end inline asm
	// begin inline asm
	addc.u32 %r22086, %r22307, %r22307;
	// end inline asm
	mul.lo.s32 	%r22153, %r22083, -460954743;
	// begin inline asm
	mad.lo.cc.u32 %r22089, %r22153, %r25727, %r22083;
	// end inline asm
	// begin inline asm
	madc.hi.cc.u32 %r22093, %r22153, %r25727, %r22052;
	// end inline asm
	// begin inline asm
	madc.lo.cc.u32 %r22097, %r22153, %r36, %r22056;
	// end inline asm
	// begin inline asm
	madc.hi.cc.u32 %r22101, %r22153, %r36, %r22060;
	// end inline asm
	// begin inline asm
	madc.lo.cc.u32 %r22105, %r22153, %r38, %r22064;
	// end inline asm
	// begin inline asm
	madc.hi.cc.u32 %r22109, %r22153, %r38, %r22068;
	// end inline asm
	// begin inline asm
	madc.lo.cc.u32 %r22113, %r22153, %r40, %r22072;
	// end inline asm
	// begin inline asm
	madc.hi.cc.u32 %r22117, %r22153, %r40, %r22076;
	// end inline asm
	// begin inline asm
	addc.cc.u32 %r22121, %r22307, %r22307;
	// end inline asm
	// begin inline asm
	mad.lo.cc.u32 %r22124, %r22153, %r35, %r22021;
	// end inline asm
	// begin inline asm
	madc.hi.cc.u32 %r22128, %r22153, %r35, %r22025;
	// end inline asm
	// begin inline asm
	madc.lo.cc.u32 %r22132, %r22153, %r37, %r22029;
	// end inline asm
	// begin inline asm
	madc.hi.cc.u32 %r22136, %r22153, %r37, %r22033;
	// end inline asm
	// begin inline asm
	madc.lo.cc.u32 %r22140, %r22153, %r39, %r22037;
	// end inline asm
	// begin inline asm
	madc.hi.cc.u32 %r22144, %r22153, %r39, %r22041;
	// end inline asm
	// begin inline asm
	madc.lo.cc.u32 %r22148, %r22153, %r41, %r22045;
	// end inline asm
	// begin inline asm
	madc.hi.cc.u32 %r22152, %r22153, %r41, %r22307;
	// end inline asm
	// begin inline asm
	add.cc.u32 %r22156, %r22086, %r22310;
	// end inline asm
	// begin inline asm
	addc.cc.u32 %r22159, %r22124, %r22093;
	// end inline asm
	// begin inline asm
	addc.u32 %r22162, %r22307, %r22307;
	// end inline asm
	mul.lo.s32 	%r22229, %r22159, -460954743;
	// begin inline asm
	mad.lo.cc.u32 %r22165, %r22229, %r25727, %r22159;
	// end inline asm
	// begin inline asm
	madc.hi.cc.u32 %r22169, %r22229, %r25727, %r22128;
	// end inline asm
	// begin inline asm
	madc.lo.cc.u32 %r22173, %r22229, %r36, %r22132;
	// end inline asm
	// begin inline asm
	madc.hi.cc.u32 %r22177, %r22229, %r36, %r22136;
	// end inline asm
	// begin inline asm
	madc.lo.cc.u32 %r22181, %r22229, %r38, %r22140;
	// end inline asm
	// begin inline asm
	madc.hi.cc.u32 %r22185, %r22229, %r38, %r22144;
	// end inline asm
	// begin inline asm
	madc.lo.cc.u32 %r22189, %r22229, %r40, %r22148;
	// end inline asm
	// begin inline asm
	madc.hi.cc.u32 %r22193, %r22229, %r40, %r22152;
	// end inline asm
	// begin inline asm
	addc.cc.u32 %r22197, %r22307, %r22307;
	// end inline asm
	// begin inline asm
	mad.lo.cc.u32 %r22200, %r22229, %r35, %r22097;
	// end inline asm
	// begin inline asm
	madc.hi.cc.u32 %r22204, %r22229, %r35, %r22101;
	// end inline asm
	// begin inline asm
	madc.lo.cc.u32 %r22208, %r22229, %r37, %r22105;
	// end inline asm
	// begin inline asm
	madc.hi.cc.u32 %r22212, %r22229, %r37, %r22109;
	// end inline asm
	// begin inline asm
	madc.lo.cc.u32 %r22216, %r22229, %r39, %r22113;
	// end inline asm
	// begin inline asm
	madc.hi.cc.u32 %r22220, %r22229, %r39, %r22117;
	// end inline asm
	// begin inline asm
	madc.lo.cc.u32 %r22224, %r22229, %r41, %r22121;
	// end inline asm
	// begin inline asm
	madc.hi.cc.u32 %r22228, %r22229, %r41, %r22307;
	// end inline asm
	// begin inline asm
	add.cc.u32 %r22232, %r22162, %r22310;
	// end inline asm
	// begin inline asm
	addc.cc.u32 %r22235, %r22200, %r22169;
	// end inline asm
	// begin inline asm
	addc.u32 %r22238, %r22307, %r22307;
	// end inline asm
	mul.lo.s32 	%r22305, %r22235, -460954743;
	// begin inline asm
	mad.lo.cc.u32 %r22241, %r22305, %r25727, %r22235;
	// end inline asm
	// begin inline asm
	madc.hi.cc.u32 %r22245, %r22305, %r25727, %r22204;
	// end inline asm
	// begin inline asm
	madc.lo.cc.u32 %r22249, %r22305, %r36, %r22208;
	// end inline asm
	// begin inline asm
	madc.hi.cc.u32 %r22253, %r22305, %r36, %r22212;
	// end inline asm
	// begin inline asm
	madc.lo.cc.u32 %r22257, %r22305, %r38, %r22216;
	// end inline asm
	// begin inline asm
	madc.hi.cc.u32 %r22261, %r22305, %r38, %r22220;
	// end inline asm
	// begin inline asm
	madc.lo.cc.u32 %r22265, %r22305, %r40, %r22224;
	// end inline asm
	// begin inline asm
	madc.hi.cc.u32 %r22269, %r22305, %r40, %r22228;
	// end inline asm
	// begin inline asm
	addc.cc.u32 %r22273, %r22307, %r22307;
	// end inline asm
	// begin inline asm
	mad.lo.cc.u32 %r22276, %r22305, %r35, %r22173;
	// end inline asm
	// begin inline asm
	madc.hi.cc.u32 %r22280, %r22305, %r35, %r22177;
	// end inline asm
	// begin inline asm
	madc.lo.cc.u32 %r22284, %r22305, %r37, %r22181;
	// end inline asm
	// begin inline asm
	madc.hi.cc.u32 %r22288, %r22305, %r37, %r22185;
	// end inline asm
	// begin inline asm
	madc.lo.cc.u32 %r22292, %r22305, %r39, %r22189;
	// end inline asm
	// begin inline asm
	madc.hi.cc.u32 %r22296, %r22305, %r39, %r22193;
	// end inline asm
	// begin inline asm
	madc.lo.cc.u32 %r22300, %r22305, %r41, %r22197;
	// end inline asm
	// begin inline asm
	madc.hi.cc.u32 %r22304, %r22305, %r41, %r22307;
	// end inline asm
	// begin inline asm
	add.cc.u32 %r22308, %r22238, %r22310;
	// end inline asm
	// begin inline asm
	addc.cc.u32 %r22311, %r22276, %r22245;
	// end inline asm
	// begin inline asm
	addc.cc.u32 %r22314, %r22280, %r22249;
	// end inline asm
	// begin inline asm
	addc.cc.u32 %r22317, %r22284, %r22253;
	// end inline asm
	// begin inline asm
	addc.cc.u32 %r22320, %r22288, %r22257;
	// end inline asm
	// begin inline asm
	addc.cc.u32 %r22323, %r22292, %r22261;
	// end inline asm
	// begin inline asm
	addc.cc.u32 %r22326, %r22296, %r22265;
	// end inline asm
	// begin inline asm
	addc.cc.u32 %r22329, %r22300, %r22269;
	// end inline asm
	// begin inline asm
	addc.cc.u32 %r22332, %r22304, %r22273;
	// end inline asm
	// begin inline asm
	add.cc.u32 %r25487, %r21668, %r22311;
	// end inline asm
	// begin inline asm
	addc.cc.u32 %r25488, %r21672, %r22314;
	// end inline asm
	// begin inline asm
	addc.cc.u32 %r25489, %r21676, %r22317;
	// end inline asm
	// begin inline asm
	addc.cc.u32 %r25490, %r21680, %r22320;
	// end inline asm
	// begin inline asm
	addc.cc.u32 %r25491, %r21684, %r22323;
	// end inline asm
	// begin inline asm
	addc.cc.u32 %r25492, %r21688, %r22326;
	// end inline asm
	// begin inline asm
	addc.cc.u32 %r25493, %r21692, %r22329;
	// end inline asm
	// begin inline asm
	addc.u32 %r25494, %r21696, %r22332;
	// end inline asm
	setp.gt.u32 	%p621, %r25494, %r41;
	@%p621 bra 	$L__BB2_248;
	setp.lt.u32 	%p622, %r25494, %r41;
	@%p622 bra 	$L__BB2_249;
	setp.gt.u32 	%p623, %r25493, %r40;
	@%p623 bra 	$L__BB2_248;
	setp.lt.u32 	%p624, %r25493, %r40;
	@%p624 bra 	$L__BB2_249;
	setp.gt.u32 	%p625, %r25492, %r39;
	@%p625 bra 	$L__BB2_248;
	setp.lt.u32 	%p626, %r25492, %r39;
	@%p626 bra 	$L__BB2_249;
	setp.gt.u32 	%p627, %r25491, %r38;
	@%p627 bra 	$L__BB2_248;
	setp.lt.u32 	%p628, %r25491, %r38;
	@%p628 bra 	$L__BB2_249;
	setp.gt.u32 	%p629, %r25490, %r37;
	@%p629 bra 	$L__BB2_248;
	setp.lt.u32 	%p630, %r25490, %r37;
	@%p630 bra 	$L__BB2_249;
	setp.gt.u32 	%p631, %r25489, %r36;
	@%p631 bra 	$L__BB2_248;
	setp.lt.u32 	%p632, %r25489, %r36;
	@%p632 bra 	$L__BB2_249;
	setp.gt.u32 	%p633, %r25488, %r35;
	@%p633 bra 	$L__BB2_248;
	setp.lt.u32 	%p634, %r25488, %r35;
	setp.lt.u32 	%p635, %r25487, %r25727;
	or.pred  	%p636, %p634, %p635;
	@%p636 bra 	$L__BB2_249;
$L__BB2_248:
	// begin inline asm
	sub.cc.u32 %r25487, %r25487, %r25727;
subc.cc.u32 %r25488, %r25488, %r35;
subc.cc.u32 %r25489, %r25489, %r36;
subc.cc.u32 %r25490, %r25490, %r37;
subc.cc.u32 %r25491, %r25491, %r38;
subc.cc.u32 %r25492, %r25492, %r39;
subc.cc.u32 %r25493, %r25493, %r40;
subc.u32 %r25494, %r25494, %r41;

	// end inline asm
$L__BB2_249:
	mov.b32 	%r23559, 0;
	// begin inline asm
	mad.lo.cc.u32 %r22383, %r103, %r25704, %r23559;
	// end inline asm
	// begin inline asm
	madc.hi.cc.u32 %r22387, %r103, %r25704, %r23559;
	// end inline asm
	// begin inline asm
	madc.lo.cc.u32 %r22391, %r103, %r25706, %r23559;
	// end inline asm
	// begin inline asm
	madc.hi.cc.u32 %r22395, %r103, %r25706, %r23559;
	// end inline asm
	// begin inline asm
	madc.lo.cc.u32 %r22399, %r103, %r25708, %r23559;
	// end inline asm
	// begin inline asm
	madc.hi.cc.u32 %r22403, %r103, %r25708, %r23559;
	// end inline asm
	// begin inline asm
	madc.lo.cc.u32 %r22407, %r103, %r25710, %r23559;
	// end inline asm
	// begin inline asm
	madc.hi.cc.u32 %r22411, %r103, %r25710, %r23559;
	// end inline asm
	// begin inline asm
	mad.lo.cc.u32 %r22415, %r104, %r25703, %r22383;
	// end inline asm
	// begin inline asm
	madc.hi.cc.u32 %r22419, %r104, %r25703, %r22387;
	// end inline asm
	// begin inline asm
	madc.lo.cc.u32 %r22423, %r104, %r25705, %r22391;
	// end inline asm
	// begin inline asm
	madc.hi.cc.u32 %r22427, %r104, %r25705, %r22395;
	// end inline asm
	// begin inline asm
	madc.lo.cc.u32 %r22431, %r104, %r25707, %r22399;
	// end inline asm
	// begin inline asm
	madc.hi.cc.u32 %r22435, %r104, %r25707, %r22403;
	// end inline asm
	// begin inline asm
	madc.lo.cc.u32 %r22439, %r104, %r25709, %r22407;
	// end inline asm
	// begin inline asm
	madc.hi.cc.u32 %r22443, %r104, %r25709, %r22411;
	// end inline asm
	// begin inline asm
	addc.cc.u32 %r22447, %r23559, %r23559;
	// end inline asm
	// begin inline asm
	mad.lo.cc.u32 %r22450, %r105, %r25704, %r22423;
	// end inline asm
	// begin inline asm
	madc.hi.cc.u32 %r22454, %r105, %r25704, %r22427;
	// end inline asm
	// begin inline asm
	madc.lo.cc.u32 %r22458, %r105, %r25706, %r22431;
	// end inline asm
	// begin inline asm
	madc.hi.cc.u32 %r22462, %r105, %r25706, %r22435;
	// end inline asm
	// begin inline asm
	madc.lo.cc.u32 %r22466, %r105, %r25708, %r22439;
	// end inline asm
	// begin inline asm
	madc.hi.cc.u32 %r22470, %r105, %r25708, %r22443;
	// end inline asm
	// begin inline asm
	madc.lo.cc.u32 %r22474, %r105, %r25710, %r22447;
	// end inline asm
	// begin inline asm
	madc.hi.cc.u32 %r22478, %r105, %r25710, %r23559;
	// end inline asm
	// begin inline asm
	mad.lo.cc.u32 %r22482, %r106, %r25703, %r22450;
	// end inline asm
	// begin inline asm
	madc.hi.cc.u32 %r22486, %r106, %r25703, %r22454;
	// end inline asm
	// begin inline asm
	madc.lo.cc.u32 %r22490, %r106, %r25705, %r22458;
	// end inline asm
	// begin inline asm
	madc.hi.cc.u32 %r22494, %r106, %r25705, %r22462;
	// end inline asm
	// begin inline asm
	madc.lo.cc.u32 %r22498, %r106, %r25707, %r22466;
	// end inline asm
	// begin inline asm
	madc.hi.cc.u32 %r22502, %r106, %r25707, %r22470;
	// end inline asm
	// begin inline asm
	madc.lo.cc.u32 %r22506, %r106, %r25709, %r22474;
	// end inline asm
	// begin inline asm
	madc.hi.cc.u32 %r22510, %r106, %r25709, %r22478;
	// end inline asm
	// begin inline asm
	addc.cc.u32 %r22514, %r23559, %r23559;
	// end inline asm
	// begin inline asm
	mad.lo.cc.u32 %r22517, %r107, %r25704, %r22490;
	// end inline asm
	// begin inline asm
	madc.hi.cc.u32 %r22521, %r107, %r25704, %r22494;
	// end inline asm
	// begin inline asm
	madc.lo.cc.u32 %r22525, %r107, %r25706, %r22498;
	// end inline asm
	// begin inline asm
	madc.hi.cc.u32 %r22529, %r107, %r25706, %r22502;
	// end inline asm
	// begin inline asm
	madc.lo.cc.u32 %r22533, %r107, %r25708, %r22506;
	// end inline asm
	// begin inline asm
	madc.hi.cc.u32 %r22537, %r107, %r25708, %r22510;
	// end inline asm
	// begin inline asm
	madc.lo.cc.u32 %r22541, %r107, %r25710, %r22514;
	// end inline asm
	// begin inline asm
	madc.hi.cc.u32 %r22545, %r107, %r25710, %r23559;
	// end inline asm
	// begin inline asm
	mad.lo.cc.u32 %r22549, %r108, %r25703, %r22517;
	// end inline asm
	// begin inline asm
	madc.hi.cc.u32 %r22553, %r108, %r25703, %r22521;
	// end inline asm
	// begin inline asm
	madc.lo.cc.u32 %r22557, %r108, %r25705, %r22525;
	// end inline asm
	// begin inline asm
	madc.hi.cc.u32 %r22561, %r108, %r25705, %r22529;
	// end inline asm
	// begin inline asm
	madc.lo.cc.u32 %r22565, %r108, %r25707, %r22533;
	// end inline asm
	// begin inline asm
	madc.hi.cc.u32 %r22569, %r108, %r25707, %r22537;
	// end inline asm
	// begin inline asm
	madc.lo.cc.u32 %r22573, %r108, %r25709, %r22541;
	// end inline asm
	// begin inline asm
	madc.hi.cc.u32 %r22577, %r108, %r25709, %r22545;
	// end inline asm
	// begin inline asm
	addc.cc.u32 %r22581, %r23559, %r23559;
	// end inline asm
	// begin inline asm
	mad.lo.cc.u32 %r22584, %r109, %r25704, %r22557;
	// end inline asm
	// begin inline asm
	madc.hi.cc.u32 %r22588, %r109, %r25704, %r22561;
	// end inline asm
	// begin inline asm
	madc.lo.cc.u32 %r22592, %r109, %r25706, %r22565;
	// end inline asm
	// begin inline asm
	madc.hi.cc.u32 %r22596, %r109, %r25706, %r22569;
	// end inline asm
	// begin inline asm
	madc.lo.cc.u32 %r22600, %r109, %r25708, %r22573;
	// end inline asm
	// begin inline asm
	madc.hi.cc.u32 %r22604, %r109, %r25708, %r22577;
	// end inline asm
	// begin inline asm
	madc.lo.cc.u32 %r22608, %r109, %r25710, %r22581;
	// end inline asm
	// begin inline asm
	madc.hi.cc.u32 %r22612, %r109, %r25710, %r23559;
	// end inline asm
	// begin inline asm
	mad.lo.cc.u32 %r22616, %r110, %r25703, %r22584;
	// end inline asm
	// begin inline asm
	madc.hi.cc.u32 %r22620, %r110, %r25703, %r22588;
	// end inline asm
	// begin inline asm
	madc.lo.cc.u32 %r22624, %r110, %r25705, %r22592;
	// end inline asm
	// begin inline asm
	madc.hi.cc.u32 %r22628, %r110, %r25705, %r22596;
	// end inline asm
	// begin inline asm
	madc.lo.cc.u32 %r22632, %r110, %r25707, %r22600;
	// end inline asm
	// begin inline asm
	madc.hi.cc.u32 %r22636, %r110, %r25707, %r22604;
	// end inline asm
	// begin inline asm
	madc.lo.cc.u32 %r22640, %r110, %r25709, %r22608;
	// end inline asm
	// begin inline asm
	madc.hi.cc.u32 %r22644, %r110, %r25709, %r22612;
	// end inline asm
	// begin inline asm
	addc.cc.u32 %r22648, %r23559, %r23559;
	// end inline asm
	// begin inline asm
	mad.lo.cc.u32 %r22651, %r103, %r25703, %r23559;
	// end inline asm
	// begin inline asm
	madc.hi.cc.u32 %r22655, %r103, %r25703, %r22415;
	// end inline asm
	// begin inline asm
	madc.lo.cc.u32 %r22659, %r103, %r25705, %r22419;
	// end inline asm
	// begin inline asm
	madc.hi.cc.u32 %r22663, %r103, %r25705, %r22482;
	// end inline asm
	// begin inline asm
	madc.lo.cc.u32 %r22667, %r103, %r25707, %r22486;
	// end inline asm
	// begin inline asm
	madc.hi.cc.u32 %r22671, %r103, %r25707, %r22549;
	// end inline asm
	// begin inline asm
	madc.lo.cc.u32 %r22675, %r103, %r25709, %r22553;
	// end inline asm
	// begin inline asm
	madc.hi.cc.u32 %r22679, %r103, %r25709, %r22616;
	// end inline asm
	// begin inline asm
	addc.cc.u32 %r22683, %r22620, %r23559;
	// end inline asm
	// begin inline asm
	addc.cc.u32 %r22686, %r22624, %r23559;
	// end inline asm
	// begin inline asm
	addc.cc.u32 %r22689, %r23559, %r23559;
	// end inline asm
	// begin inline asm
	mad.lo.cc.u32 %r22692, %r104, %r25704, %r22659;
	// end inline asm
	// begin inline asm
	madc.hi.cc.u32 %r22696, %r104, %r25704, %r22663;
	// end inline asm
	// begin inline asm
	madc.lo.cc.u32 %r22700, %r104, %r25706, %r22667;
	// end inline asm
	// begin inline asm
	madc.hi.cc.u32 %r22704, %r104, %r25706, %r22671;
	// end inline asm
	// begin inline asm
	madc.lo.cc.u32 %r22708, %r104, %r25708, %r22675;
	// end inline asm
	// begin inline asm
	madc.hi.cc.u32 %r22712, %r104, %r25708, %r22679;
	// end inline asm
	// begin inline asm
	madc.lo.cc.u32 %r22716, %r104, %r25710, %r22683;
	// end inline asm
	// begin inline asm
	madc.hi.cc.u32 %r22720, %r104, %r25710, %r22686;
	// end inline asm
	// begin inline asm
	addc.cc.u32 %r22724, %r22689, %r23559;
	// end inline asm
	// begin inline asm
	mad.lo.cc.u32 %r22727, %r105, %r25703, %r22692;
	// end inline asm
	// begin inline asm
	madc.hi.cc.u32 %r22731, %r105, %r25703, %r22696;
	// end inline asm
	// begin inline asm
	madc.lo.cc.u32 %r22735, %r105, %r25705, %r22700;
	// end inline asm
	// begin inline asm
	madc.hi.cc.u32 %r22739, %r105, %r25705, %r22704;
	// end inline asm
	// begin inline asm
	madc.lo.cc.u32 %r22743, %r105, %r25707, %r22708;
	// end inline asm
	// begin inline asm
	madc.hi.cc.u32 %r22747, %r105, %r25707, %r22712;
	// end inline asm
	// begin inline asm
	madc.lo.cc.u32 %r22751, %r105, %r25709, %r22716;
	// end inline asm
	// begin inline asm
	madc.hi.cc.u32 %r22755, %r105, %r25709, %r22720;
	// end inline asm
	// begin inline asm
	addc.cc.u32 %r22759, %r22628, %r22724;
	// end inline asm
	// begin inline asm
	addc.cc.u32 %r22762, %r22632, %r23559;
	// end inline asm
	// begin inline asm
	addc.cc.u32 %r22765, %r23559, %r23559;
	// end inline asm
	// begin inline asm
	mad.lo.cc.u32 %r22768, %r106, %r25704, %r22735;
	// end inline asm
	// begin inline asm
	madc.hi.cc.u32 %r22772, %r106, %r25704, %r22739;
	// end inline asm
	// begin inline asm
	madc.lo.cc.u32 %r22776, %r106, %r25706, %r22743;
	// end inline asm
	// begin inline asm
	madc.hi.cc.u32 %r22780, %r106, %r25706, %r22747;
	// end inline asm
	// begin inline asm
	madc.lo.cc.u32 %r22784, %r106, %r25708, %r22751;
	// end inline asm
	// begin inline asm
	madc.hi.cc.u32 %r22788, %r106, %r25708, %r22755;
	// end inline asm
	// begin inline asm
	madc.lo.cc.u32 %r22792, %r106, %r25710, %r22759;
	// end inline asm
	// begin inline asm
	madc.hi.cc.u32 %r22796, %r106, %r25710, %r22762;
	// end inline asm
	// begin inline asm
	addc.cc.u32 %r22800, %r22765, %r23559;
	// end inline asm
	// begin inline asm
	mad.lo.cc.u32 %r22803, %r107, %r25703, %r22768;
	// end inline asm
	// begin inline asm
	madc.hi.cc.u32 %r22807, %r107, %r25703, %r22772;
	// end inline asm
	// begin inline asm
	madc.lo.cc.u32 %r22811, %r107, %r25705, %r22776;
	// end inline asm
	// begin inline asm
	madc.hi.cc.u32 %r22815, %r107, %r25705, %r22780;
	// end inline asm
	// begin inline asm
	madc.lo.cc.u32 %r22819, %r107, %r25707, %r22784;
	// end inline asm
	// begin inline asm
	madc.hi.cc.u32 %r22823, %r107, %r25707, %r22788;
	// end inline asm
	// begin inline asm
	madc.lo.cc.u32 %r22827, %r107, %r25709, %r22792;
	// end inline asm
	// begin inline asm
	madc.hi.cc.u32 %r22831, %r107, %r25709, %r22796;
	// end inline asm
	// begin inline asm
	addc.cc.u32 %r22835, %r22636, %r22800;
	// end inline asm
	// begin inline asm
	addc.cc.u32 %r22838, %r22640, %r23559;
	// end inline asm
	// begin inline asm
	addc.cc.u32 %r22841, %r23559, %r23559;
	// end inline asm
	// begin inline asm
	mad.lo.cc.u32 %r22844, %r108, %r25704, %r22811;
	// end inline asm
	// begin inline asm
	madc.hi.cc.u32 %r22848, %r108, %r25704, %r22815;
	// end inline asm
	// begin inline asm
	madc.lo.cc.u32 %r22852, %r108, %r25706, %r22819;
	// end inline asm
	// begin inline asm
	madc.hi.cc.u32 %r22856, %r108, %r25706, %r22823;
	// end inline asm
	// begin inline asm
	madc.lo.cc.u32 %r22860, %r108, %r25708, %r22827;
	// end inline asm
	// begin inline asm
	madc.hi.cc.u32 %r22864, %r108, %r25708, %r22831;
	// end inline asm
	// begin inline asm
	madc.lo.cc.u32 %r22868, %r108, %r25710, %r22835;
	// end inline asm
	// begin inline asm
	madc.hi.cc.u32 %r22872, %r108, %r25710, %r22838;
	// end inline asm
	// begin inline asm
	addc.cc.u32 %r22876, %r22841, %r23559;
	// end inline asm
	// begin inline asm
	mad.lo.cc.u32 %r22879, %r109, %r25703, %r22844;
	// end inline asm
	// begin inline asm
	madc.hi.cc.u32 %r22883, %r109, %r25703, %r22848;
	// end inline asm
	// begin inline asm
	madc.lo.cc.u32 %r22887, %r109, %r25705, %r22852;
	// end inline asm
	// begin inline asm
	madc.hi.cc.u32 %r22891, %r109, %r25705, %r22856;
	// end inline asm
	// begin inline asm
	madc.lo.cc.u32 %r22895, %r109, %r25707, %r22860;
	// end inline asm
	// begin inline asm
	madc.hi.cc.u32 %r22899, %r109, %r25707, %r22864;
	// end inline asm
	// begin inline asm
	madc.lo.cc.u32 %r22903, %r109, %r25709, %r22868;
	// end inline asm
	// begin inline asm
	madc.hi.cc.u32 %r22907, %r109, %r25709, %r22872;
	// end inline asm
	// begin inline asm
	addc.cc.u32 %r22911, %r22644, %r22876;
	// end inline asm
	// begin inline asm
	addc.cc.u32 %r22914, %r22648, %r23559;
	// end inline asm
	// begin inline asm
	addc.cc.u32 %r22917, %r23559, %r23559;
	// end inline asm
	// begin inline asm
	mad.lo.cc.u32 %r22920, %r110, %r25704, %r22887;
	// end inline asm
	// begin inline asm
	madc.hi.cc.u32 %r22924, %r110, %r25704, %r22891;
	// end inline asm
	// begin inline asm
	madc.lo.cc.u32 %r22928, %r110, %r25706, %r22895;
	// end inline asm
	// begin inline asm
	madc.hi.cc.u32 %r22932, %r110, %r25706, %r22899;
	// end inline asm
	// begin inline asm
	madc.lo.cc.u32 %r22936, %r110, %r25708, %r22903;
	// end inline asm
	// begin inline asm
	madc.hi.cc.u32 %r22940, %r110, %r25708, %r22907;
	// end inline asm
	// begin inline asm
	madc.lo.cc.u32 %r22944, %r110, %r25710, %r22911;
	// end inline asm
	// begin inline asm
	madc.hi.cc.u32 %r22948, %r110, %r25710, %r22914;
	// end inline asm
	mov.b32 	%r23562, -1;
	// begin inline asm
	add.cc.u32 %r22952, %r23559, %r23562;
	// end inline asm
	// begin inline asm
	addc.cc.u32 %r22955, %r22651, %r23559;
	// end inline asm
	// begin inline asm
	addc.u32 %r22958, %r23559, %r23559;
	// end inline asm
	mul.lo.s32 	%r23025, %r22955, -460954743;
	// begin inline asm
	mad.lo.cc.u32 %r22961, %r23025, %r25727, %r22955;
	// end inline asm
	// begin inline asm
	madc.hi.cc.u32 %r22965, %r23025, %r25727, %r22655;
	// end inline asm
	// begin inline asm
	madc.lo.cc.u32 %r22969, %r23025, %r36, %r22727;
	// end inline asm
	// begin inline asm
	madc.hi.cc.u32 %r22973, %r23025, %r36, %r22731;
	// end inline asm
	// begin inline asm
	madc.lo.cc.u32 %r22977, %r23025, %r38, %r22803;
	// end inline asm
	// begin inline asm
	madc.hi.cc.u32 %r22981, %r23025, %r38, %r22807;
	// end inline asm
	// begin inline asm
	madc.lo.cc.u32 %r22985, %r23025, %r40, %r22879;
	// end inline asm
	// begin inline asm
	madc.hi.cc.u32 %r22989, %r23025, %r40, %r22883;
	// end inline asm
	// begin inline asm
	addc.cc.u32 %r22993, %r23559, %r23559;
	// end inline asm
	// begin inline asm
	mad.lo.cc.u32 %r22996, %r23025, %r35, %r23559;
	// end inline asm
	// begin inline asm
	madc.hi.cc.u32 %r23000, %r23025, %r35, %r23559;
	// end inline asm
	// begin inline asm
	madc.lo.cc.u32 %r23004, %r23025, %r37, %r23559;
	// end inline asm
	// begin inline asm
	madc.hi.cc.u32 %r23008, %r23025, %r37, %r23559;
	// end inline asm
	// begin inline asm
	madc.lo.cc.u32 %r23012, %r23025, %r39, %r23559;
	// end inline asm
	// begin inline asm
	madc.hi.cc.u32 %r23016, %r23025, %r39, %r23559;
	// end inline asm
	// begin inline asm
	madc.lo.cc.u32 %r23020, %r23025, %r41, %r23559;
	// end inline asm
	// begin inline asm
	madc.hi.cc.u32 %r23024, %r23025, %r41, %r23559;
	// end inline asm
	// begin inline asm
	add.cc.u32 %r23028, %r22958, %r23562;
	// end inline asm
	// begin inline asm
	addc.cc.u32 %r23031, %r22996, %r22965;
	// end inline asm
	// begin inline asm
	addc.u32 %r23034, %r23559, %r23559;
	// end inline asm
	mul.lo.s32 	%r23101, %r23031, -460954743;
	// begin inline asm
	mad.lo.cc.u32 %r23037, %r23101, %r25727, %r23031;
	// end inline asm
	// begin inline asm
	madc.hi.cc.u32 %r23041, %r23101, %r25727, %r23000;
	// end inline asm
	// begin inline asm
	madc.lo.cc.u32 %r23045, %r23101, %r36, %r23004;
	// end inline asm
	// begin inline asm
	madc.hi.cc.u32 %r23049, %r23101, %r36, %r23008;
	// end inline asm
	// begin inline asm
	madc.lo.cc.u32 %r23053, %r23101, %r38, %r23012;
	// end inline asm
	// begin inline asm
	madc.hi.cc.u32 %r23057, %r23101, %r38, %r23016;
	// end inline asm
	// begin inline asm
	madc.lo.cc.u32 %r23061, %r23101, %r40, %r23020;
	// end inline asm
	// begin inline asm
	madc.hi.cc.u32 %r23065, %r23101, %r40, %r23024;
	// end inline asm
	// begin inline asm
	addc.cc.u32 %r23069, %r23559, %r23559;
	// end inline asm
	// begin inline asm
	mad.lo.cc.u32 %r23072, %r23101, %r35, %r22969;
	// end inline asm
	// begin inline asm
	madc.hi.cc.u32 %r23076, %r23101, %r35, %r22973;
	// end inline asm
	// begin inline asm
	madc.lo.cc.u32 %r23080, %r23101, %r37, %r22977;
	// end inline asm
	// begin inline asm
	madc.hi.cc.u32 %r23084, %r23101, %r37, %r22981;
	// end inline asm
	// begin inline asm
	madc.lo.cc.u32 %r23088, %r23101, %r39, %r22985;
	// end inline asm
	// begin inline asm
	madc.hi.cc.u32 %r23092, %r23101, %r39, %r22989;
	// end inline asm
	// begin inline asm
	madc.lo.cc.u32 %r23096, %r23101, %r41, %r22993;
	// end inline asm
	// begin inline asm
	madc.hi.cc.u32 %r23100, %r23101, %r41, %r23559;
	// end inline asm
	// begin inline asm
	add.cc.u32 %r23104, %r23034, %r23562;
	// end inline asm
	// begin inline asm
	addc.cc.u32 %r23107, %r23072, %r23041;
	// end inline asm
	// begin inline asm
	addc.u32 %r23110, %r23559, %r23559;
	// end inline asm
	mul.lo.s32 	%r23177, %r23107, -460954743;
	// begin inline asm
	mad.lo.cc.u32 %r23113, %r23177, %r25727, %r23107;
	// end inline asm
	// begin inline asm
	madc.hi.cc.u32 %r23117, %r23177, %r25727, %r23076;
	// end inline asm
	// begin inline asm
	madc.lo.cc.u32 %r23121, %r23177, %r36, %r23080;
	// end inline asm
	// begin inline asm
	madc.hi.cc.u32 %r23125, %r23177, %r36, %r23084;
	// end inline asm
	// begin inline asm
	madc.lo.cc.u32 %r23129, %r23177, %r38, %r23088;
	// end inline asm
	// begin inline asm
	madc.hi.cc.u32 %r23133, %r23177, %r38, %r23092;
	// end inline asm
	// begin inline asm
	madc.lo.cc.u32 %r23137, %r23177, %r40, %r23096;
	// end inline asm
	// begin inline asm
	madc.hi.cc.u32 %r23141, %r23177, %r40, %r23100;
	// end inline asm
	// begin inline asm
	addc.cc.u32 %r23145, %r23559, %r23559;
	// end inline asm
	// begin inline asm
	mad.lo.cc.u32 %r23148, %r23177, %r35, %r23045;
	// end inline asm
	// begin inline asm
	madc.hi.cc.u32 %r23152, %r23177, %r35, %r23049;
	// end inline asm
	// begin inline asm
	madc.lo.cc.u32 %r23156, %r23177, %r37, %r23053;
	// end inline asm
	// begin inline asm
	madc.hi.cc.u32 %r23160, %r23177, %r37, %r23057;
	// end inline asm
	// begin inline asm
	madc.lo.cc.u32 %r23164, %r23177, %r39, %r23061;
	// end inline asm
	// begin inline asm
	madc.hi.cc.u32 %r23168, %r23177, %r39, %r23065;
	// end inline asm
	// begin inline asm
	madc.lo.cc.u32 %r23172, %r23177, %r41, %r23069;
	// end inline asm
	// begin inline asm
	madc.hi.cc.u32 %r23176, %r23177, %r41, %r23559;
	// end inline asm
	// begin inline asm
	add.cc.u32 %r23180, %r23110, %r23562;
	// end inline asm
	// begin inline asm
	addc.cc.u32 %r23183, %r23148, %r23117;
	// end inline asm
	// begin inline asm
	addc.u32 %r23186, %r23559, %r23559;
	// end inline asm
	mul.lo.s32 	%r23253, %r23183, -460954743;
	// begin inline asm
	mad.lo.cc.u32 %r23189, %r23253, %r25727, %r23183;
	// end inline asm
	// begin inline asm
	madc.hi.cc.u32 %r23193, %r23253, %r25727, %r23152;
	// end inline asm
	// begin inline asm
	madc.lo.cc.u32 %r23197, %r23253, %r36, %r23156;
	// end inline asm
	// begin inline asm
	madc.hi.cc.u32 %r23201, %r23253, %r36, %r23160;
	// end inline asm
	// begin inline asm
	madc.lo.cc.u32 %r23205, %r23253, %r38, %r23164;
	// end inline asm
	// begin inline asm
	madc.hi.cc.u32 %r23209, %r23253, %r38, %r23168;
	// end inline asm
	// begin inline asm
	madc.lo.cc.u32 %r23213, %r23253, %r40, %r23172;
	// end inline asm
	// begin inline asm
	madc.hi.cc.u32 %r23217, %r23253, %r40, %r23176;
	// end inline asm
	// begin inline asm
	addc.cc.u32 %r23221, %r23559, %r23559;
	// end inline asm
	// begin inline asm
	mad.lo.cc.u32 %r23224, %r23253, %r35, %r23121;
	// end inline asm
	// begin inline asm
	madc.hi.cc.u32 %r23228, %r23253, %r35, %r23125;
	// end inline asm
	// begin inline asm
	madc.lo.cc.u32 %r23232, %r23253, %r37, %r23129;
	// end inline asm
	// begin inline asm
	madc.hi.cc.u32 %r23236, %r23253, %r37, %r23133;
	// end inline asm
	// begin inline asm
	madc.lo.cc.u32 %r23240, %r23253, %r39, %r23137;
	// end inline asm
	// begin inline asm
	madc.hi.cc.u32 %r23244, %r23253, %r39, %r23141;
	// end inline asm
	// begin inline asm
	madc.lo.cc.u32 %r23248, %r23253, %r41, %r23145;
	// end inline asm
	// begin inline asm
	madc.hi.cc.u32 %r23252, %r23253, %r41, %r23559;
	// end inline asm
	// begin inline asm
	add.cc.u32 %r23256, %r23186, %r23562;
	// end inline asm
	// begin inline asm
	addc.cc.u32 %r23259, %r23224, %r23193;
	// end inline asm
	// begin inline asm
	addc.u32 %r23262, %r23559, %r23559;
	// end inline asm
	mul.lo.s32 	%r23329, %r23259, -460954743;
	// begin inline asm
	mad.lo.cc.u32 %r23265, %r23329, %r25727, %r23259;
	// end inline asm
	// begin inline asm
	madc.hi.cc.u32 %r23269, %r23329, %r25727, %r23228;
	// end inline asm
	// begin inline asm
	madc.lo.cc.u32 %r23273, %r23329, %r36, %r23232;
	// end inline asm
	// begin inline asm
	madc.hi.cc.u32 %r23277, %r23329, %r36, %r23236;
	// end inline asm
	// begin inline asm
	madc.lo.cc.u32 %r23281, %r23329, %r38, %r23240;
	// end inline asm
	// begin inline asm
	madc.hi.cc.u32 %r23285, %r23329, %r38, %r23244;
	// end inline asm
	// begin inline asm
	madc.lo.cc.u32 %r23289, %r23329, %r40, %r23248;
	// end inline asm
	// begin inline asm
	madc.hi.cc.u32 %r23293, %r23329, %r40, %r23252;
	// end inline asm
	// begin inline asm
	addc.cc.u32 %r23297, %r23559, %r23559;
	// end inline asm
	// begin inline asm
	mad.lo.cc.u32 %r23300, %r23329, %r35, %r23197;
	// end inline asm
	// begin inline asm
	madc.hi.cc.u32 %r23304, %r23329, %r35, %r23201;
	// end inline asm
	// begin inline asm
	madc.lo.cc.u32 %r23308, %r23329, %r37, %r23205;
	// end inline asm
	// begin inline asm
	madc.hi.cc.u32 %r23312, %r23329, %r37, %r23209;
	// end inline asm
	// begin inline asm
	madc.lo.cc.u32 %r23316, %r23329, %r39, %r23213;
	// end inline asm
	// begin inline asm
	madc.hi.cc.u32 %r23320, %r23329, %r39, %r23217;
	// end inline asm
	// begin inline asm
	madc.lo.cc.u32 %r23324, %r23329, %r41, %r23221;
	// end inline asm
	// begin inline asm
	madc.hi.cc.u32 %r23328, %r23329, %r41, %r23559;
	// end inline asm
	// begin inline asm
	add.cc.u32 %r23332, %r23262, %r23562;
	// end inline asm
	// begin inline asm
	addc.cc.u32 %r23335, %r23300, %r23269;
	// end inline asm
	// begin inline asm
	addc.u32 %r23338, %r23559, %r23559;
	// end inline asm
	mul.lo.s32 	%r23405, %r23335, -460954743;
	// begin inline asm
	mad.lo.cc.u32 %r23341, %r23405, %r25727, %r23335;
	// end inline asm
	// begin inline asm
	madc.hi.cc.u32 %r23345, %r23405, %r25727, %r23304;
	// end inline asm
	// begin inline asm
	madc.lo.cc.u32 %r23349, %r23405, %r36, %r23308;
	// end inline asm
	// begin inline asm
	madc.hi.cc.u32 %r23353, %r23405, %r36, %r23312;
	// end inline asm
	// begin inline asm
	madc.lo.cc.u32 %r23357, %r23405, %r38, %r23316;
	// end inline asm
	// begin inline asm
	madc.hi.cc.u32 %r23361, %r23405, %r38, %r23320;
	// end inline asm
	// begin inline asm
	madc.lo.cc.u32 %r23365, %r23405, %r40, %r23324;
	// end inline asm
	// begin inline asm
	madc.hi.cc.u32 %r23369, %r23405, %r40, %r23328;
	// end inline asm
	// begin inline asm
	addc.cc.u32 %r23373, %r23559, %r23559;
	// end inline asm
	// begin inline asm
	mad.lo.cc.u32 %r23376, %r23405, %r35, %r23273;
	// end inline asm
	// begin inline asm
	madc.hi.cc.u32 %r23380, %r23405, %r35, %r23277;
	// end inline asm
	// begin inline asm
	madc.lo.cc.u32 %r23384, %r23405, %r37, %r23281;
	// end inline asm
	// begin inline asm
	madc.hi.cc.u32 %r23388, %r23405, %r37, %r23285;
	// end inline asm
	// begin inline asm
	madc.lo.cc.u32 %r23392, %r23405, %r39, %r23289;
	// end inline asm
	// begin inline asm
	madc.hi.cc.u32 %r23396, %r23405, %r39, %r23293;
	// end inline asm
	// begin inline asm
	madc.lo.cc.u32 %r23400, %r23405, %r41, %r23297;
	// end inline asm
	// begin inline asm
	madc.hi.cc.u32 %r23404, %r23405, %r41, %r23559;
	// end inline asm
	// begin inline asm
	add.cc.u32 %r23408, %r23338, %r23562;
	// end inline asm
	// begin inline asm
	addc.cc.u32 %r23411, %r23376, %r23345;
	// end inline asm
	// begin inline asm
	addc.u32 %r23414, %r23559, %r23559;
	// end inline asm
	mul.lo.s32 	%r23481, %r23411, -460954743;
	// begin inline asm
	mad.lo.cc.u32 %r23417, %r23481, %r25727, %r23411;
	// end inline asm
	// begin inline asm
	madc.hi.cc.u32 %r23421, %r23481, %r25727, %r23380;
	// end inline asm
	// begin inline asm
	madc.lo.cc.u32 %r23425, %r23481, %r36, %r23384;
	// end inline asm
	// begin inline asm
	madc.hi.cc.u32 %r23429, %r23481, %r36, %r23388;
	// end inline asm
	// begin inline asm
	madc.lo.cc.u32 %r23433, %r23481, %r38, %r23392;
	// end inline asm
	// begin inline asm
	madc.hi.cc.u32 %r23437, %r23481, %r38, %r23396;
	// end inline asm
	// begin inline asm
	madc.lo.cc.u32 %r23441, %r23481, %r40, %r23400;
	// end inline asm
	// begin inline asm
	madc.hi.cc.u32 %r23445, %r23481, %r40, %r23404;
	// end inline asm
	// begin inline asm
	addc.cc.u32 %r23449, %r23559, %r23559;
	// end inline asm
	// begin inline asm
	mad.lo.cc.u32 %r23452, %r23481, %r35, %r23349;
	// end inline asm
	// begin inline asm
	madc.hi.cc.u32 %r23456, %r23481, %r35, %r23353;
	// end inline asm
	// begin inline asm
	madc.lo.cc.u32 %r23460, %r23481, %r37, %r23357;
	// end inline asm
	// begin inline asm
	madc.hi.cc.u32 %r23464, %r23481, %r37, %r23361;
	// end inline asm
	// begin inline asm
	madc.lo.cc.u32 %r23468, %r23481, %r39, %r23365;
	// end inline asm
	// begin inline asm
	madc.hi.cc.u32 %r23472, %r23481, %r39, %r23369;
	// end inline asm
	// begin inline asm
	madc.lo.cc.u32 %r23476, %r23481, %r41, %r23373;
	// end inline asm
	// begin inline asm
	madc.hi.cc.u32 %r23480, %r23481, %r41, %r23559;
	// end inline asm
	// begin inline asm
	add.cc.u32 %r23484, %r23414, %r23562;
	// end inline asm
	// begin inline asm
	addc.cc.u32 %r23487, %r23452, %r23421;
	// end inline asm
	// begin inline asm
	addc.u32 %r23490, %r23559, %r23559;
	// end inline asm
	mul.lo.s32 	%r23557, %r23487, -460954743;
	// begin inline asm
	mad.lo.cc.u32 %r23493, %r23557, %r25727, %r23487;
	// end inline asm
	// begin inline asm
	madc.hi.cc.u32 %r23497, %r23557, %r25727, %r23456;
	// end inline asm
	// begin inline asm
	madc.lo.cc.u32 %r23501, %r23557, %r36, %r23460;
	// end inline asm
	// begin inline asm
	madc.hi.cc.u32 %r23505, %r23557, %r36, %r23464;
	// end inline asm
	// begin inline asm
	madc.lo.cc.u32 %r23509, %r23557, %r38, %r23468;
	// end inline asm
	// begin inline asm
	madc.hi.cc.u32 %r23513, %r23557, %r38, %r23472;
	// end inline asm
	// begin inline asm
	madc.lo.cc.u32 %r23517, %r23557, %r40, %r23476;
	// end inline asm
	// begin inline asm
	madc.hi.cc.u32 %r23521, %r23557, %r40, %r23480;
	// end inline asm
	// begin inline asm
	addc.cc.u32 %r23525, %r23559, %r23559;
	// end inline asm
	// begin inline asm
	mad.lo.cc.u32 %r23528, %r23557, %r35, %r23425;
	// end inline asm
	// begin inline asm
	madc.hi.cc.u32 %r23532, %r23557, %r35, %r23429;
	// end inline asm
	// begin inline asm
	madc.lo.cc.u32 %r23536, %r23557, %r37, %r23433;
	// end inline asm
	// begin inline asm
	madc.hi.cc.u32 %r23540, %r23557, %r37, %r23437;
	// end inline asm
	// begin inline asm
	madc.lo.cc.u32 %r23544, %r23557, %r39, %r23441;
	// end inline asm
	// begin inline asm
	madc.hi.cc.u32 %r23548, %r23557, %r39, %r23445;
	// end inline asm
	// begin inline asm
	madc.lo.cc.u32 %r23552, %r23557, %r41, %r23449;
	// end inline asm
	// begin inline asm
	madc.hi.cc.u32 %r23556, %r23557, %r41, %r23559;
	// end inline asm
	// begin inline asm
	add.cc.u32 %r23560, %r23490, %r23562;
	// end inline asm
	// begin inline asm
	addc.cc.u32 %r23563, %r23528, %r23497;
	// end inline asm
	// begin inline asm
	addc.cc.u32 %r23566, %r23532, %r23501;
	// end inline asm
	// begin inline asm
	addc.cc.u32 %r23569, %r23536, %r23505;
	// end inline asm
	// begin inline asm
	addc.cc.u32 %r23572, %r23540, %r23509;
	// end inline asm
	// begin inline asm
	addc.cc.u32 %r23575, %r23544, %r23513;
	// end inline asm
	// begin inline asm
	addc.cc.u32 %r23578, %r23548, %r23517;
	// end inline asm
	// begin inline asm
	addc.cc.u32 %r23581, %r23552, %r23521;
	// end inline asm
	// begin inline asm
	addc.cc.u32 %r23584, %r23556, %r23525;
	// end inline asm
	// begin inline asm
	add.cc.u32 %r25495, %r22920, %r23563;
	// end inline asm
	// begin inline asm
	addc.cc.u32 %r25496, %r22924, %r23566;
	// end inline asm
	// begin inline asm
	addc.cc.u32 %r25497, %r22928, %r23569;
	// end inline asm
	// begin inline asm
	addc.cc.u32 %r25498, %r22932, %r23572;
	// end inline asm
	// begin inline asm
	addc.cc.u32 %r25499, %r22936, %r23575;
	// end inline asm
	// begin inline asm
	addc.cc.u32 %r25500, %r22940, %r23578;
	// end inline asm
	// begin inline asm
	addc.cc.u32 %r25501, %r22944, %r23581;
	// end inline asm
	// begin inline asm
	addc.u32 %r25502, %r22948, %r23584;
	// end inline asm
	setp.gt.u32 	%p637, %r25502, %r41;
	@%p637 bra 	$L__BB2_263;
	setp.lt.u32 	%p638, %r25502, %r41;
	@%p638 bra 	$L__BB2_264;
	setp.gt.u32 	%p639, %r25501, %r40;
	@%p639 bra 	$L__BB2_263;
	setp.lt.u32 	%p640, %r25501, %r40;
	@%p640 bra 	$L__BB2_264;
	setp.gt.u32 	%p641, %r25500, %r39;
	@%p641 bra 	$L__BB2_263;
	setp.lt.u32 	%p642, %r25500, %r39;
	@%p642 bra 	$L__BB2_264;
	setp.gt.u32 	%p643, %r25499, %r38;
	@%p643 bra 	$L__BB2_263;
	setp.lt.u32 	%p644, %r25499, %r38;
	@%p644 bra 	$L__BB2_264;
	setp.gt.u32 	%p645, %r25498, %r37;
	@%p645 bra 	$L__BB2_263;
	setp.lt.u32 	%p646, %r25498, %r37;
	@%p646 bra 	$L__BB2_264;
	setp.gt.u32 	%p647, %r25497, %r36;
	@%p647 bra 	$L__BB2_263;
	setp.lt.u32 	%p648, %r25497, %r36;
	@%p648 bra 	$L__BB2_264;
	setp.gt.u32 	%p649, %r25496, %r35;
	@%p649 bra 	$L__BB2_263;
	setp.lt.u32 	%p650, %r25496, %r35;
	setp.lt.u32 	%p651, %r25495, %r25727;
	or.pred  	%p652, %p650, %p651;
	@%p652 bra 	$L__BB2_264;
$L__BB2_263:
	// begin inline asm
	sub.cc.u32 %r25495, %r25495, %r25727;
subc.cc.u32 %r25496, %r25496, %r35;
subc.cc.u32 %r25497, %r25497, %r36;
subc.cc.u32 %r25498, %r25498, %r37;
subc.cc.u32 %r25499, %r25499, %r38;
subc.cc.u32 %r25500, %r25500, %r39;
subc.cc.u32 %r25501, %r25501, %r40;
subc.u32 %r25502, %r25502, %r41;

	// end inline asm
$L__BB2_264:
	shf.l.wrap.b32 	%r25729, %r25501, %r25502, 1;
	shf.l.wrap.b32 	%r25730, %r25500, %r25501, 1;
	shf.l.wrap.b32 	%r25731, %r25499, %r25500, 1;
	shf.l.wrap.b32 	%r25732, %r25498, %r25499, 1;
	shf.l.wrap.b32 	%r25733, %r25497, %r25498, 1;
	shf.l.wrap.b32 	%r25734, %r25496, %r25497, 1;
	shf.l.wrap.b32 	%r25735, %r25495, %r25496, 1;
	shl.b32 	%r25736, %r25495, 1;
	setp.gt.u32 	%p653, %r25729, %r41;
	@%p653 bra 	$L__BB2_278;
	setp.lt.u32 	%p654, %r25729, %r41;
	@%p654 bra 	$L__BB2_279;
	setp.gt.u32 	%p655, %r25730, %r40;
	@%p655 bra 	$L__BB2_278;
	setp.lt.u32 	%p656, %r25730, %r40;
	@%p656 bra 	$L__BB2_279;
	setp.gt.u32 	%p657, %r25731, %r39;
	@%p657 bra 	$L__BB2_278;
	setp.lt.u32 	%p658, %r25731, %r39;
	@%p658 bra 	$L__BB2_279;
	setp.gt.u32 	%p659, %r25732, %r38;
	@%p659 bra 	$L__BB2_278;
	setp.lt.u32 	%p660, %r25732, %r38;
	@%p660 bra 	$L__BB2_279;
	setp.gt.u32 	%p661, %r25733, %r37;
	@%p661 bra 	$L__BB2_278;
	setp.lt.u32 	%p662, %r25733, %r37;
	@%p662 bra 	$L__BB2_279;
	setp.gt.u32 	%p663, %r25734, %r36;
	@%p663 bra 	$L__BB2_278;
	setp.lt.u32 	%p664, %r25734, %r36;
	@%p664 bra 	$L__BB2_279;
	setp.gt.u32 	%p665, %r25735, %r35;
	@%p665 bra 	$L__BB2_278;
	setp.lt.u32 	%p666, %r25735, %r35;
	setp.lt.u32 	%p667, %r25736, %r25727;
	or.pred  	%p668, %p666, %p667;
	@%p668 bra 	$L__BB2_279;
$L__BB2_278:
	// begin inline asm
	sub.cc.u32 %r25736, %r25736, %r25727;
subc.cc.u32 %r25735, %r25735, %r35;
subc.cc.u32 %r25734, %r25734, %r36;
subc.cc.u32 %r25733, %r25733, %r37;
subc.cc.u32 %r25732, %r25732, %r38;
subc.cc.u32 %r25731, %r25731, %r39;
subc.cc.u32 %r25730, %r25730, %r40;
subc.u32 %r25729, %r25729, %r41;

	// end inline asm
$L__BB2_279:
	mov.u32 	%r25515, %r25491;
	mov.u32 	%r25517, %r25493;
	mov.u32 	%r25512, %r25488;
	mov.u32 	%r25514, %r25490;
	mov.u32 	%r25516, %r25492;
	mov.u32 	%r25511, %r25487;
	mov.u32 	%r25518, %r25494;
	mov.u32 	%r25513, %r25489;
	// begin inline asm
	sub.cc.u32 %r25511, %r25511, %r25463;
subc.cc.u32 %r25512, %r25512, %r25464;
subc.cc.u32 %r25513, %r25513, %r25465;
subc.cc.u32 %r25514, %r25514, %r25466;
subc.cc.u32 %r25515, %r25515, %r25467;
subc.cc.u32 %r25516, %r25516, %r25468;
subc.cc.u32 %r25517, %r25517, %r25469;
subc.u32 %r25518, %r25518, %r25470;

	// end inline asm
	setp.gt.u32 	%p669, %r25494, %r25470;
	@%p669 bra 	$L__BB2_294;
	setp.ge.u32 	%p670, %r25494, %r25470;
	@%p670 bra 	$L__BB2_281;
	bra.uni 	$L__BB2_293;
$L__BB2_281:
	setp.gt.u32 	%p671, %r25493, %r25469;
	@%p671 bra 	$L__BB2_294;
	setp.lt.u32 	%p672, %r25493, %r25469;
	@%p672 bra 	$L__BB2_293;
	setp.gt.u32 	%p673, %r25492, %r25468;
	@%p673 bra 	$L__BB2_294;
	setp.lt.u32 	%p674, %r25492, %r25468;
	@%p674 bra 	$L__BB2_293;
	setp.gt.u32 	%p675, %r25491, %r25467;
	@%p675 bra 	$L__BB2_294;
	setp.lt.u32 	%p676, %r25491, %r25467;
	@%p676 bra 	$L__BB2_293;
	setp.gt.u32 	%p677, %r25490, %r25466;
	@%p677 bra 	$L__BB2_294;
	setp.lt.u32 	%p678, %r25490, %r25466;
	@%p678 bra 	$L__BB2_293;
	setp.gt.u32 	%p679, %r25489, %r25465;
	@%p679 bra 	$L__BB2_294;
	setp.lt.u32 	%p680, %r25489, %r25465;
	@%p680 bra 	$L__BB2_293;
	setp.gt.u32 	%p681, %r25488, %r25464;
	@%p681 bra 	$L__BB2_294;
	setp.lt.u32 	%p682, %r25488, %r25464;
	setp.lt.u32 	%p683, %r25487, %r25463;
	or.pred  	%p684, %p682, %p683;
	@%p684 bra 	$L__BB2_293;
	bra.uni 	$L__BB2_294;
$L__BB2_293:
	// begin inline asm
	add.cc.u32 %r25511, %r25511, %r25727;
addc.cc.u32 %r25512, %r25512, %r35;
addc.cc.u32 %r25513, %r25513, %r36;
addc.cc.u32 %r25514, %r25514, %r37;
addc.cc.u32 %r25515, %r25515, %r38;
addc.cc.u32 %r25516, %r25516, %r39;
addc.cc.u32 %r25517, %r25517, %r40;
addc.u32 %r25518, %r25518, %r41;

	// end inline asm
$L__BB2_294:
	mov.u32 	%r25749, %r25514;
	mov.u32 	%r25747, %r25516;
	mov.u32 	%r25752, %r25511;
	mov.u32 	%r25745, %r25518;
	mov.u32 	%r25750, %r25513;
	mov.u32 	%r25748, %r25515;
	mov.u32 	%r25746, %r25517;
	mov.u32 	%r25751, %r25512;
	// begin inline asm
	sub.cc.u32 %r25752, %r25752, %r25463;
subc.cc.u32 %r25751, %r25751, %r25464;
subc.cc.u32 %r25750, %r25750, %r25465;
subc.cc.u32 %r25749, %r25749, %r25466;
subc.cc.u32 %r25748, %r25748, %r25467;
subc.cc.u32 %r25747, %r25747, %r25468;
subc.cc.u32 %r25746, %r25746, %r25469;
subc.u32 %r25745, %r25745, %r25470;

	// end inline asm
	setp.gt.u32 	%p685, %r25518, %r25470;
	@%p685 bra 	$L__BB2_309;
	setp.ge.u32 	%p686, %r25518, %r25470;
	@%p686 bra 	$L__BB2_296;
	bra.uni 	$L__BB2_308;
$L__BB2_296:
	setp.gt.u32 	%p687, %r25517, %r25469;
	@%p687 bra 	$L__BB2_309;
	setp.lt.u32 	%p688, %r25517, %r25469;
	@%p688 bra 	$L__BB2_308;
	setp.gt.u32 	%p689, %r25516, %r25468;
	@%p689 bra 	$L__BB2_309;
	setp.lt.u32 	%p690, %r25516, %r25468;
	@%p690 bra 	$L__BB2_308;
	setp.gt.u32 	%p691, %r25515, %r25467;
	@%p691 bra 	$L__BB2_309;
	setp.lt.u32 	%p692, %r25515, %r25467;
	@%p692 bra 	$L__BB2_308;
	setp.gt.u32 	%p693, %r25514, %r25466;
	@%p693 bra 	$L__BB2_309;
	setp.lt.u32 	%p694, %r25514, %r25466;
	@%p694 bra 	$L__BB2_308;
	setp.gt.u32 	%p695, %r25513, %r25465;
	@%p695 bra 	$L__BB2_309;
	setp.lt.u32 	%p696, %r25513, %r25465;
	@%p696 bra 	$L__BB2_308;
	setp.gt.u32 	%p697, %r25512, %r25464;
	@%p697 bra 	$L__BB2_309;
	setp.lt.u32 	%p698, %r25512, %r25464;
	setp.lt.u32 	%p699, %r25511, %r25463;
	or.pred  	%p700, %p698, %p699;
	@%p700 bra 	$L__BB2_308;
	bra.uni 	$L__BB2_309;
$L__BB2_308:
	// begin inline asm
	add.cc.u32 %r25752, %r25752, %r25727;
addc.cc.u32 %r25751, %r25751, %r35;
addc.cc.u32 %r25750, %r25750, %r36;
addc.cc.u32 %r25749, %r25749, %r37;
addc.cc.u32 %r25748, %r25748, %r38;
addc.cc.u32 %r25747, %r25747, %r39;
addc.cc.u32 %r25746, %r25746, %r40;
addc.u32 %r25745, %r25745, %r41;

	// end inline asm
$L__BB2_309:
	shf.l.wrap.b32 	%r25534, %r25429, %r25430, 1;
	shf.l.wrap.b32 	%r25533, %r25428, %r25429, 1;
	shf.l.wrap.b32 	%r25532, %r25427, %r25428, 1;
	shf.l.wrap.b32 	%r25531, %r25426, %r25427, 1;
	shf.l.wrap.b32 	%r25530, %r25425, %r25426, 1;
	shf.l.wrap.b32 	%r25529, %r25424, %r25425, 1;
	shf.l.wrap.b32 	%r25528, %r25423, %r25424, 1;
	shl.b32 	%r25527, %r25423, 1;
	setp.gt.u32 	%p701, %r25534, %r41;
	@%p701 bra 	$L__BB2_323;
	setp.lt.u32 	%p702, %r25534, %r41;
	@%p702 bra 	$L__BB2_324;
	setp.gt.u32 	%p703, %r25533, %r40;
	@%p703 bra 	$L__BB2_323;
	setp.lt.u32 	%p704, %r25533, %r40;
	@%p704 bra 	$L__BB2_324;
	setp.gt.u32 	%p705, %r25532, %r39;
	@%p705 bra 	$L__BB2_323;
	setp.lt.u32 	%p706, %r25532, %r39;
	@%p706 bra 	$L__BB2_324;
	setp.gt.u32 	%p707, %r25531, %r38;
	@%p707 bra 	$L__BB2_323;
	setp.lt.u32 	%p708, %r25531, %r38;
	@%p708 bra 	$L__BB2_324;
	setp.gt.u32 	%p709, %r25530, %r37;
	@%p709 bra 	$L__BB2_323;
	setp.lt.u32 	%p710, %r25530, %r37;
	@%p710 bra 	$L__BB2_324;
	setp.gt.u32 	%p711, %r25529, %r36;
	@%p711 bra 	$L__BB2_323;
	setp.lt.u32 	%p712, %r25529, %r36;
	@%p712 bra 	$L__BB2_324;
	setp.gt.u32 	%p713, %r25528, %r35;
	@%p713 bra 	$L__BB2_323;
	setp.lt.u32 	%p714, %r25528, %r35;
	setp.lt.u32 	%p715, %r25527, %r25727;
	or.pred  	%p716, %p714, %p715;
	@%p716 bra 	$L__BB2_324;
$L__BB2_323:
	// begin inline asm
	sub.cc.u32 %r25527, %r25527, %r25727;
subc.cc.u32 %r25528, %r25528, %r35;
subc.cc.u32 %r25529, %r25529, %r36;
subc.cc.u32 %r25530, %r25530, %r37;
subc.cc.u32 %r25531, %r25531, %r38;
subc.cc.u32 %r25532, %r25532, %r39;
subc.cc.u32 %r25533, %r25533, %r40;
subc.u32 %r25534, %r25534, %r41;

	// end inline asm
$L__BB2_324:
	shf.l.wrap.b32 	%r25542, %r25533, %r25534, 1;
	shf.l.wrap.b32 	%r25541, %r25532, %r25533, 1;
	shf.l.wrap.b32 	%r25540, %r25531, %r25532, 1;
	shf.l.wrap.b32 	%r25539, %r25530, %r25531, 1;
	shf.l.wrap.b32 	%r25538, %r25529, %r25530, 1;
	shf.l.wrap.b32 	%r25537, %r25528, %r25529, 1;
	shf.l.wrap.b32 	%r25536, %r25527, %r25528, 1;
	shl.b32 	%r25535, %r25527, 1;
	setp.gt.u32 	%p717, %r25542, %r41;
	@%p717 bra 	$L__BB2_338;
	setp.lt.u32 	%p718, %r25542, %r41;
	@%p718 bra 	$L__BB2_339;
	setp.gt.u32 	%p719, %r25541, %r40;
	@%p719 bra 	$L__BB2_338;
	setp.lt.u32 	%p720, %r25541, %r40;
	@%p720 bra 	$L__BB2_339;
	setp.gt.u32 	%p721, %r25540, %r39;
	@%p721 bra 	$L__BB2_338;
	setp.lt.u32 	%p722, %r25540, %r39;
	@%p722 bra 	$L__BB2_339;
	setp.gt.u32 	%p723, %r25539, %r38;
	@%p723 bra 	$L__BB2_338;
	setp.lt.u32 	%p724, %r25539, %r38;
	@%p724 bra 	$L__BB2_339;
	setp.gt.u32 	%p725, %r25538, %r37;
	@%p725 bra 	$L__BB2_338;
	setp.lt.u32 	%p726, %r25538, %r37;
	@%p726 bra 	$L__BB2_339;
	setp.gt.u32 	%p727, %r25537, %r36;
	@%p727 bra 	$L__BB2_338;
	setp.lt.u32 	%p728, %r25537, %r36;
	@%p728 bra 	$L__BB2_339;
	setp.gt.u32 	%p729, %r25536, %r35;
	@%p729 bra 	$L__BB2_338;
	setp.lt.u32 	%p730, %r25536, %r35;
	setp.lt.u32 	%p731, %r25535, %r25727;
	or.pred  	%p732, %p730, %p731;
	@%p732 bra 	$L__BB2_339;
$L__BB2_338:
	// begin inline asm
	sub.cc.u32 %r25535, %r25535, %r25727;
subc.cc.u32 %r25536, %r25536, %r35;
subc.cc.u32 %r25537, %r25537, %r36;
subc.cc.u32 %r25538, %r25538, %r37;
subc.cc.u32 %r25539, %r25539, %r38;
subc.cc.u32 %r25540, %r25540, %r39;
subc.cc.u32 %r25541, %r25541, %r40;
subc.u32 %r25542, %r25542, %r41;

	// end inline asm
$L__BB2_339:
	shf.l.wrap.b32 	%r25550, %r25541, %r25542, 1;
	shf.l.wrap.b32 	%r25549, %r25540, %r25541, 1;
	shf.l.wrap.b32 	%r25548, %r25539, %r25540, 1;
	shf.l.wrap.b32 	%r25547, %r25538, %r25539, 1;
	shf.l.wrap.b32 	%r25546, %r25537, %r25538, 1;
	shf.l.wrap.b32 	%r25545, %r25536, %r25537, 1;
	shf.l.wrap.b32 	%r25544, %r25535, %r25536, 1;
	shl.b32 	%r25543, %r25535, 1;
	setp.gt.u32 	%p733, %r25550, %r41;
	@%p733 bra 	$L__BB2_353;
	setp.lt.u32 	%p734, %r25550, %r41;
	@%p734 bra 	$L__BB2_354;
	setp.gt.u32 	%p735, %r25549, %r40;
	@%p735 bra 	$L__BB2_353;
	setp.lt.u32 	%p736, %r25549, %r40;
	@%p736 bra 	$L__BB2_354;
	setp.gt.u32 	%p737, %r25548, %r39;
	@%p737 bra 	$L__BB2_353;
	setp.lt.u32 	%p738, %r25548, %r39;
	@%p738 bra 	$L__BB2_354;
	setp.gt.u32 	%p739, %r25547, %r38;
	@%p739 bra 	$L__BB2_353;
	setp.lt.u32 	%p740, %r25547, %r38;
	@%p740 bra 	$L__BB2_354;
	setp.gt.u32 	%p741, %r25546, %r37;
	@%p741 bra 	$L__BB2_353;
	setp.lt.u32 	%p742, %r25546, %r37;
	@%p742 bra 	$L__BB2_354;
	setp.gt.u32 	%p743, %r25545, %r36;
	@%p743 bra 	$L__BB2_353;
	setp.lt.u32 	%p744, %r25545, %r36;
	@%p744 bra 	$L__BB2_354;
	setp.gt.u32 	%p745, %r25544, %r35;
	@%p745 bra 	$L__BB2_353;
	setp.lt.u32 	%p746, %r25544, %r35;
	setp.lt.u32 	%p747, %r25543, %r25727;
	or.pred  	%p748, %p746, %p747;
	@%p748 bra 	$L__BB2_354;
$L__BB2_353:
	// begin inline asm
	sub.cc.u32 %r25543, %r25543, %r25727;
subc.cc.u32 %r25544, %r25544, %r35;
subc.cc.u32 %r25545, %r25545, %r36;
subc.cc.u32 %r25546, %r25546, %r37;
subc.cc.u32 %r25547, %r25547, %r38;
subc.cc.u32 %r25548, %r25548, %r39;
subc.cc.u32 %r25549, %r25549, %r40;
subc.u32 %r25550, %r25550, %r41;

	// end inline asm
$L__BB2_354:
	mov.u32 	%r25551, %r25463;
	mov.u32 	%r25558, %r25470;
	mov.u32 	%r25553, %r25465;
	mov.u32 	%r25555, %r25467;
	mov.u32 	%r25557, %r25469;
	mov.u32 	%r25552, %r25464;
	mov.u32 	%r25554, %r25466;
	mov.u32 	%r25556, %r25468;
	// begin inline asm
	sub.cc.u32 %r25551, %r25551, %r25752;
subc.cc.u32 %r25552, %r25552, %r25751;
subc.cc.u32 %r25553, %r25553, %r25750;
subc.cc.u32 %r25554, %r25554, %r25749;
subc.cc.u32 %r25555, %r25555, %r25748;
subc.cc.u32 %r25556, %r25556, %r25747;
subc.cc.u32 %r25557, %r25557, %r25746;
subc.u32 %r25558, %r25558, %r25745;

	// end inline asm
	setp.gt.u32 	%p749, %r25470, %r25745;
	@%p749 bra 	$L__BB2_369;
	setp.ge.u32 	%p750, %r25470, %r25745;
	@%p750 bra 	$L__BB2_356;
	bra.uni 	$L__BB2_368;
$L__BB2_356:
	setp.gt.u32 	%p751, %r25469, %r25746;
	@%p751 bra 	$L__BB2_369;
	setp.lt.u32 	%p752, %r25469, %r25746;
	@%p752 bra 	$L__BB2_368;
	setp.gt.u32 	%p753, %r25468, %r25747;
	@%p753 bra 	$L__BB2_369;
	setp.lt.u32 	%p754, %r25468, %r25747;
	@%p754 bra 	$L__BB2_368;
	setp.gt.u32 	%p755, %r25467, %r25748;
	@%p755 bra 	$L__BB2_369;
	setp.lt.u32 	%p756, %r25467, %r25748;
	@%p756 bra 	$L__BB2_368;
	setp.gt.u32 	%p757, %r25466, %r25749;
	@%p757 bra 	$L__BB2_369;
	setp.lt.u32 	%p758, %r25466, %r25749;
	@%p758 bra 	$L__BB2_368;
	setp.gt.u32 	%p759, %r25465, %r25750;
	@%p759 bra 	$L__BB2_369;
	setp.lt.u32 	%p760, %r25465, %r25750;
	@%p760 bra 	$L__BB2_368;
	setp.gt.u32 	%p761, %r25464, %r25751;
	@%p761 bra 	$L__BB2_369;
	setp.lt.u32 	%p762, %r25464, %r25751;
	setp.lt.u32 	%p763, %r25463, %r25752;
	or.pred  	%p764, %p762, %p763;
	@%p764 bra 	$L__BB2_368;
	bra.uni 	$L__BB2_369;
$L__BB2_368:
	// begin inline asm
	add.cc.u32 %r25551, %r25551, %r25727;
addc.cc.u32 %r25552, %r25552, %r35;
addc.cc.u32 %r25553, %r25553, %r36;
addc.cc.u32 %r25554, %r25554, %r37;
addc.cc.u32 %r25555, %r25555, %r38;
addc.cc.u32 %r25556, %r25556, %r39;
addc.cc.u32 %r25557, %r25557, %r40;
addc.u32 %r25558, %r25558, %r41;

	// end inline asm
$L__BB2_369:
	mov.b32 	%r25051, 0;
	// begin inline asm
	mad.lo.cc.u32 %r23875, %r25551, %r25480, %r25051;
	// end inline asm
	// begin inline asm
	madc.hi.cc.u32 %r23879, %r25551, %r25480, %r25051;
	// end inline asm
	// begin inline asm
	madc.lo.cc.u32 %r23883, %r25551, %r25482, %r25051;
	// end inline asm
	// begin inline asm
	madc.hi.cc.u32 %r23887, %r25551, %r25482, %r25051;
	// end inline asm
	// begin inline asm
	madc.lo.cc.u32 %r23891, %r25551, %r25484, %r25051;
	// end inline asm
	// begin inline asm
	madc.hi.cc.u32 %r23895, %r25551, %r25484, %r25051;
	// end inline asm
	// begin inline asm
	madc.lo.cc.u32 %r23899, %r25551, %r25486, %r25051;
	// end inline asm
	// begin inline asm
	madc.hi.cc.u32 %r23903, %r25551, %r25486, %r25051;
	// end inline asm
	// begin inline asm
	mad.lo.cc.u32 %r23907, %r25552, %r25479, %r23875;
	// end inline asm
	// begin inline asm
	madc.hi.cc.u32 %r23911, %r25552, %r25479, %r23879;
	// end inline asm
	// begin inline asm
	madc.lo.cc.u32 %r23915, %r25552, %r25481, %r23883;
	// end inline asm
	// begin inline asm
	madc.hi.cc.u32 %r23919, %r25552, %r25481, %r23887;
	// end inline asm
	// begin inline asm
	madc.lo.cc.u32 %r23923, %r25552, %r25483, %r23891;
	// end inline asm
	// begin inline asm
	madc.hi.cc.u32 %r23927, %r25552, %r25483, %r23895;
	// end inline asm
	// begin inline asm
	madc.lo.cc.u32 %r23931, %r25552, %r25485, %r23899;
	// end inline asm
	// begin inline asm
	madc.hi.cc.u32 %r23935, %r25552, %r25485, %r23903;
	// end inline asm
	// begin inline asm
	addc.cc.u32 %r23939, %r25051, %r25051;
	// end inline asm
	// begin inline asm
	mad.lo.cc.u32 %r23942, %r25553, %r25480, %r23915;
	// end inline asm
	// begin inline asm
	madc.hi.cc.u32 %r23946, %r25553, %r25480, %r23919;
	// end inline asm
	// begin inline asm
	madc.lo.cc.u32 %r23950, %r25553, %r25482, %r23923;
	// end inline asm
	// begin inline asm
	madc.hi.cc.u32 %r23954, %r25553, %r25482, %r23927;
	// end inline asm
	// begin inline asm
	madc.lo.cc.u32 %r23958, %r25553, %r25484, %r23931;
	// end inline asm
	// begin inline asm
	madc.hi.cc.u32 %r23962, %r25553, %r25484, %r23935;
	// end inline asm
	// begin inline asm
	madc.lo.cc.u32 %r23966, %r25553, %r25486, %r23939;
	// end inline asm
	// begin inline asm
	madc.hi.cc.u32 %r23970, %r25553, %r25486, %r25051;
	// end inline asm
	// begin inline asm
	mad.lo.cc.u32 %r23974, %r25554, %r25479, %r23942;
	// end inline asm
	// begin inline asm
	madc.hi.cc.u32 %r23978, %r25554, %r25479, %r23946;
	// end inline asm
	// begin inline asm
	madc.lo.cc.u32 %r23982, %r25554, %r25481, %r23950;
	// end inline asm
	// begin inline asm
	madc.hi.cc.u32 %r23986, %r25554, %r25481, %r23954;
	// end inline asm
	// begin inline asm
	madc.lo.cc.u32 %r23990, %r25554, %r25483, %r23958;
	// end inline asm
	// begin inline asm
	madc.hi.cc.u32 %r23994, %r25554, %r25483, %r23962;
	// end inline asm
	// begin inline asm
	madc.lo.cc.u32 %r23998, %r25554, %r25485, %r23966;
	// end inline asm
	// begin inline asm
	madc.hi.cc.u32 %r24002, %r25554, %r25485, %r23970;
	// end inline asm
	// begin inline asm
	addc.cc.u32 %r24006, %r25051, %r25051;
	// end inline asm
	// begin inline asm
	mad.lo.cc.u32 %r24009, %r25555, %r25480, %r23982;
	// end inline asm
	// begin inline asm
	madc.hi.cc.u32 %r24013, %r25555, %r25480, %r23986;
	// end inline asm
	// begin inline asm
	madc.lo.cc.u32 %r24017, %r25555, %r25482, %r23990;
	// end inline asm
	// begin inline asm
	madc.hi.cc.u32 %r24021, %r25555, %r25482, %r23994;
	// end inline asm
	// begin inline asm
	madc.lo.cc.u32 %r24025, %r25555, %r25484, %r23998;
	// end inline asm
	// begin inline asm
	madc.hi.cc.u32 %r24029, %r25555, %r25484, %r24002;
	// end inline asm
	// begin inline asm
	madc.lo.cc.u32 %r24033, %r25555, %r25486, %r24006;
	// end inline asm
	// begin inline asm
	madc.hi.cc.u32 %r24037, %r25555, %r25486, %r25051;
	// end inline asm
	// begin inline asm
	mad.lo.cc.u32 %r24041, %r25556, %r25479, %r24009;
	// end inline asm
	// begin inline asm
	madc.hi.cc.u32 %r24045, %r25556, %r25479, %r24013;
	// end inline asm
	// begin inline asm
	madc.lo.cc.u32 %r24049, %r25556, %r25481, %r24017;
	// end inline asm
	// begin inline asm
	madc.hi.cc.u32 %r24053, %r25556, %r25481, %r24021;
	// end inline asm
	// begin inline asm
	madc.lo.cc.u32 %r24057, %r25556, %r25483, %r24025;
	// end inline asm
	// begin inline asm
	madc.hi.cc.u32 %r24061, %r25556, %r25483, %r24029;
	// end inline asm
	// begin inline asm
	madc.lo.cc.u32 %r24065, %r25556, %r25485, %r24033;
	// end inline asm
	// begin inline asm
	madc.hi.cc.u32 %r24069, %r25556, %r25485, %r24037;
	// end inline asm
	// begin inline asm
	addc.cc.u32 %r24073, %r25051, %r25051;
	// end inline asm
	// begin inline asm
	mad.lo.cc.u32 %r24076, %r25557, %r25480, %r24049;
	// end inline asm
	// begin inline asm
	madc.hi.cc.u32 %r24080, %r25557, %r25480, %r24053;
	// end inline asm
	// begin inline asm
	madc.lo.cc.u32 %r24084, %r25557, %r25482, %r24057;
	// end inline asm
	// begin inline asm
	madc.hi.cc.u32 %r24088, %r25557, %r25482, %r24061;
	// end inline asm
	// begin inline asm
	madc.lo.cc.u32 %r24092, %r25557, %r25484, %r24065;
	// end inline asm
	// begin inline asm
	madc.hi.cc.u32 %r24096, %r25557, %r25484, %r24069;
	// end inline asm
	// begin inline asm
	madc.lo.cc.u32 %r24100, %r25557, %r25486, %r24073;
	// end inline asm
	// begin inline asm
	madc.hi.cc.u32 %r24104, %r25557, %r25486, %r25051;
	// end inline asm
	// begin inline asm
	mad.lo.cc.u32 %r24108, %r25558, %r25479, %r24076;
	// end inline asm
	// begin inline asm
	madc.hi.cc.u32 %r24112, %r25558, %r25479, %r24080;
	// end inline asm
	// begin inline asm
	madc.lo.cc.u32 %r24116, %r25558, %r25481, %r24084;
	// end inline asm
	// begin inline asm
	madc.hi.cc.u32 %r24120, %r25558, %r25481, %r24088;
	// end inline asm
	// begin inline asm
	madc.lo.cc.u32 %r24124, %r25558, %r25483, %r24092;
	// end inline asm
	// begin inline asm
	madc.hi.cc.u32 %r24128, %r25558, %r25483, %r24096;
	// end inline asm
	// begin inline asm
	madc.lo.cc.u32 %r24132, %r25558, %r25485, %r24100;
	// end inline asm
	// begin inline asm
	madc.hi.cc.u32 %r24136, %r25558, %r25485, %r24104;
	// end inline asm
	// begin inline asm
	addc.cc.u32 %r24140, %r25051, %r25051;
	// end inline asm
	// begin inline asm
	mad.lo.cc.u32 %r24143, %r25551, %r25479, %r25051;
	// end inline asm
	// begin inline asm
	madc.hi.cc.u32 %r24147, %r25551, %r25479, %r23907;
	// end inline asm
	// begin inline asm
	madc.lo.cc.u32 %r24151, %r25551, %r25481, %r23911;
	// end inline asm
	// begin inline asm
	madc.hi.cc.u32 %r24155, %r25551, %r25481, %r23974;
	// end inline asm
	// begin inline asm
	madc.lo.cc.u32 %r24159, %r25551, %r25483, %r23978;
	// end inline asm
	// begin inline asm
	madc.hi.cc.u32 %r24163, %r25551, %r25483, %r24041;
	// end inline asm
	// begin inline asm
	madc.lo.cc.u32 %r24167, %r25551, %r25485, %r24045;
	// end inline asm
	// begin inline asm
	madc.hi.cc.u32 %r24171, %r25551, %r25485, %r24108;
	// end inline asm
	// begin inline asm
	addc.cc.u32 %r24175, %r24112, %r25051;
	// end inline asm
	// begin inline asm
	addc.cc.u32 %r24178, %r24116, %r25051;
	// end inline asm
	// begin inline asm
	addc.cc.u32 %r24181, %r25051, %r25051;
	// end inline asm
	// begin inline asm
	mad.lo.cc.u32 %r24184, %r25552, %r25480, %r24151;
	// end inline asm
	// begin inline asm
	madc.hi.cc.u32 %r24188, %r25552, %r25480, %r24155;
	// end inline asm
	// begin inline asm
	madc.lo.cc.u32 %r24192, %r25552, %r25482, %r24159;
	// end inline asm
	// begin inline asm
	madc.hi.cc.u32 %r24196, %r25552, %r25482, %r24163;
	// end inline asm
	// begin inline asm
	madc.lo.cc.u32 %r24200, %r25552, %r25484, %r24167;
	// end inline asm
	// begin inline asm
	madc.hi.cc.u32 %r24204, %r25552, %r25484, %r24171;
	// end inline asm
	// begin inline asm
	madc.lo.cc.u32 %r24208, %r25552, %r25486, %r24175;
	// end inline asm
	// begin inline asm
	madc.hi.cc.u32 %r24212, %r25552, %r25486, %r24178;
	// end inline asm
	// begin inline asm
	addc.cc.u32 %r24216, %r24181, %r25051;
	// end inline asm
	// begin inline asm
	mad.lo.cc.u32 %r24219, %r25553, %r25479, %r24184;
	// end inline asm
	// begin inline asm
	madc.hi.cc.u32 %r24223, %r25553, %r25479, %r24188;
	// end inline asm
	// begin inline asm
	madc.lo.cc.u32 %r24227, %r25553, %r25481, %r24192;
	// end inline asm
	// begin inline asm
	madc.hi.cc.u32 %r24231, %r25553, %r25481, %r24196;
	// end inline asm
	// begin inline asm
	madc.lo.cc.u32 %r24235, %r25553, %r25483, %r24200;
	// end inline asm
	// begin inline asm
	madc.hi.cc.u32 %r24239, %r25553, %r25483, %r24204;
	// end inline asm
	// begin inline asm
	madc.lo.cc.u32 %r24243, %r25553, %r25485, %r24208;
	// end inline asm
	// begin inline asm
	madc.hi.cc.u32 %r24247, %r25553, %r25485, %r24212;
	// end inline asm
	// begin inline asm
	addc.cc.u32 %r24251, %r24120, %r24216;
	// end inline asm
	// begin inline asm
	addc.cc.u32 %r24254, %r24124, %r25051;
	// end inline asm
	// begin inline asm
	addc.cc.u32 %r24257, %r25051, %r25051;
	// end inline asm
	// begin inline asm
	mad.lo.cc.u32 %r24260, %r25554, %r25480, %r24227;
	// end inline asm
	// begin inline asm
	madc.hi.cc.u32 %r24264, %r25554, %r25480, %r24231;
	// end inline asm
	// begin inline asm
	madc.lo.cc.u32 %r24268, %r25554, %r25482, %r24235;
	// end inline asm
	// begin inline asm
	madc.hi.cc.u32 %r24272, %r25554, %r25482, %r24239;
	// end inline asm
	// begin inline asm
	madc.lo.cc.u32 %r24276, %r25554, %r25484, %r24243;
	// end inline asm
	// begin inline asm
	madc.hi.cc.u32 %r24280, %r25554, %r25484, %r24247;
	// end inline asm
	// begin inline asm
	madc.lo.cc.u32 %r24284, %r25554, %r25486, %r24251;
	// end inline asm
	// begin inline asm
	madc.hi.cc.u32 %r24288, %r25554, %r25486, %r24254;
	// end inline asm
	// begin inline asm
	addc.cc.u32 %r24292, %r24257, %r25051;
	// end inline asm
	// begin inline asm
	mad.lo.cc.u32 %r24295, %r25555, %r25479, %r24260;
	// end inline asm
	// begin inline asm
	madc.hi.cc.u32 %r24299, %r25555, %r25479, %r24264;
	// end inline asm
	// begin inline asm
	madc.lo.cc.u32 %r24303, %r25555, %r25481, %r24268;
	// end inline asm
	// begin inline asm
	madc.hi.cc.u32 %r24307, %r25555, %r25481, %r24272;
	// end inline asm
	// begin inline asm
	madc.lo.cc.u32 %r24311, %r25555, %r25483, %r24276;
	// end inline asm
	// begin inline asm
	madc.hi.cc.u32 %r24315, %r25555, %r25483, %r24280;
	// end inline asm
	// begin inline asm
	madc.lo.cc.u32 %r24319, %r25555, %r25485, %r24284;
	// end inline asm
	// begin inline asm
	madc.hi.cc.u32 %r24323, %r25555, %r25485, %r24288;
	// end inline asm
	// begin inline asm
	addc.cc.u32 %r24327, %r24128, %r24292;
	// end inline asm
	// begin inline asm
	addc.cc.u32 %r24330, %r24132, %r25051;
	// end inline asm
	// begin inline asm
	addc.cc.u32 %r24333, %r25051, %r25051;
	// end inline asm
	// begin inline asm
	mad.lo.cc.u32 %r24336, %r25556, %r25480, %r24303;
	// end inline asm
	// begin inline asm
	madc.hi.cc.u32 %r24340, %r25556, %r25480, %r24307;
	// end inline asm
	// begin inline asm
	madc.lo.cc.u32 %r24344, %r25556, %r25482, %r24311;
	// end inline asm
	// begin inline asm
	madc.hi.cc.u32 %r24348, %r25556, %r25482, %r24315;
	// end inline asm
	// begin inline asm
	madc.lo.cc.u32 %r24352, %r25556, %r25484, %r24319;
	// end inline asm
	// begin inline asm
	madc.hi.cc.u32 %r24356, %r25556, %r25484, %r24323;
	// end inline asm
	// begin inline asm
	madc.lo.cc.u32 %r24360, %r25556, %r25486, %r24327;
	// end inline asm
	// begin inline asm
	madc.hi.cc.u32 %r24364, %r25556, %r25486, %r24330;
	// end inline asm
	// begin inline asm
	addc.cc.u32 %r24368, %r24333, %r25051;
	// end inline asm
	// begin inline asm
	mad.lo.cc.u32 %r24371, %r25557, %r25479, %r24336;
	// end inline asm
	// begin inline asm
	madc.hi.cc.u32 %r24375, %r25557, %r25479, %r24340;
	// end inline asm
	// begin inline asm
	madc.lo.cc.u32 %r24379, %r25557, %r25481, %r24344;
	// end inline asm
	// begin inline asm
	madc.hi.cc.u32 %r24383, %r25557, %r25481, %r24348;
	// end inline asm
	// begin inline asm
	madc.lo.cc.u32 %r24387, %r25557, %r25483, %r24352;
	// end inline asm
	// begin inline asm
	madc.hi.cc.u32 %r24391, %r25557, %r25483, %r24356;
	// end inline asm
	// begin inline asm
	madc.lo.cc.u32 %r24395, %r25557, %r25485, %r24360;
	// end inline asm
	// begin inline asm
	madc.hi.cc.u32 %r24399, %r25557, %r25485, %r24364;
	// end inline asm
	// begin inline asm
	addc.cc.u32 %r24403, %r24136, %r24368;
	// end inline asm
	// begin inline asm
	addc.cc.u32 %r24406, %r24140, %r25051;
	// end inline asm
	// begin inline asm
	addc.cc.u32 %r24409, %r25051, %r25051;
	// end inline asm
	// begin inline asm
	mad.lo.cc.u32 %r24412, %r25558, %r25480, %r24379;
	// end inline asm
	// begin inline asm
	madc.hi.cc.u32 %r24416, %r25558, %r25480, %r24383;
	// end inline asm
	// begin inline asm
	madc.lo.cc.u32 %r24420, %r25558, %r25482, %r24387;
	// end inline asm
	// begin inline asm
	madc.hi.cc.u32 %r24424, %r25558, %r25482, %r24391;
	// end inline asm
	// begin inline asm
	madc.lo.cc.u32 %r24428, %r25558, %r25484, %r24395;
	// end inline asm
	// begin inline asm
	madc.hi.cc.u32 %r24432, %r25558, %r25484, %r24399;
	// end inline asm
	// begin inline asm
	madc.lo.cc.u32 %r24436, %r25558, %r25486, %r24403;
	// end inline asm
	// begin inline asm
	madc.hi.cc.u32 %r24440, %r25558, %r25486, %r24406;
	// end inline asm
	mov.b32 	%r25054, -1;
	// begin inline asm
	add.cc.u32 %r24444, %r25051, %r25054;
	// end inline asm
	// begin inline asm
	addc.cc.u32 %r24447, %r24143, %r25051;
	// end inline asm
	// begin inline asm
	addc.u32 %r24450, %r25051, %r25051;
	// end inline asm
	mul.lo.s32 	%r24517, %r24447, -460954743;
	// begin inline asm
	mad.lo.cc.u32 %r24453, %r24517, %r25727, %r24447;
	// end inline asm
	// begin inline asm
	madc.hi.cc.u32 %r24457, %r24517, %r25727, %r24147;
	// end inline asm
	// begin inline asm
	madc.lo.cc.u32 %r24461, %r24517, %r36, %r24219;
	// end inline asm
	// begin inline asm
	madc.hi.cc.u32 %r24465, %r24517, %r36, %r24223;
	// end inline asm
	// begin inline asm
	madc.lo.cc.u32 %r24469, %r24517, %r38, %r24295;
	// end inline asm
	// begin inline asm
	madc.hi.cc.u32 %r24473, %r24517, %r38, %r24299;
	// end inline asm
	// begin inline asm
	madc.lo.cc.u32 %r24477, %r24517, %r40, %r24371;
	// end inline asm
	// begin inline asm
	madc.hi.cc.u32 %r24481, %r24517, %r40, %r24375;
	// end inline asm
	// begin inline asm
	addc.cc.u32 %r24485, %r25051, %r25051;
	// end inline asm
	// begin inline asm
	mad.lo.cc.u32 %r24488, %r24517, %r35, %r25051;
	// end inline asm
	// begin inline asm
	madc.hi.cc.u32 %r24492, %r24517, %r35, %r25051;
	// end inline asm
	// begin inline asm
	madc.lo.cc.u32 %r24496, %r24517, %r37, %r25051;
	// end inline asm
	// begin inline asm
	madc.hi.cc.u32 %r24500, %r24517, %r37, %r25051;
	// end inline asm
	// begin inline asm
	madc.lo.cc.u32 %r24504, %r24517, %r39, %r25051;
	// end inline asm
	// begin inline asm
	madc.hi.cc.u32 %r24508, %r24517, %r39, %r25051;
	// end inline asm
	// begin inline asm
	madc.lo.cc.u32 %r24512, %r24517, %r41, %r25051;
	// end inline asm
	// begin inline asm
	madc.hi.cc.u32 %r24516, %r24517, %r41, %r25051;
	// end inline asm
	// begin inline asm
	add.cc.u32 %r24520, %r24450, %r25054;
	// end inline asm
	// begin inline asm
	addc.cc.u32 %r24523, %r24488, %r24457;
	// end inline asm
	// begin inline asm
	addc.u32 %r24526, %r25051, %r25051;
	// end inline asm
	mul.lo.s32 	%r24593, %r24523, -460954743;
	// begin inline asm
	mad.lo.cc.u32 %r24529, %r24593, %r25727, %r24523;
	// end inline asm
	// begin inline asm
	madc.hi.cc.u32 %r24533, %r24593, %r25727, %r24492;
	// end inline asm
	// begin inline asm
	madc.lo.cc.u32 %r24537, %r24593, %r36, %r24496;
	// end inline asm
	// begin inline asm
	madc.hi.cc.u32 %r24541, %r24593, %r36, %r24500;
	// end inline asm
	// begin inline asm
	madc.lo.cc.u32 %r24545, %r24593, %r38, %r24504;
	// end inline asm
	// begin inline asm
	madc.hi.cc.u32 %r24549, %r24593, %r38, %r24508;
	// end inline asm
	// begin inline asm
	madc.lo.cc.u32 %r24553, %r24593, %r40, %r24512;
	// end inline asm
	// begin inline asm
	madc.hi.cc.u32 %r24557, %r24593, %r40, %r24516;
	// end inline asm
	// begin inline asm
	addc.cc.u32 %r24561, %r25051, %r25051;
	// end inline asm
	// begin inline asm
	mad.lo.cc.u32 %r24564, %r24593, %r35, %r24461;
	// end inline asm
	// begin inline asm
	madc.hi.cc.u32 %r24568, %r24593, %r35, %r24465;
	// end inline asm
	// begin inline asm
	madc.lo.cc.u32 %r24572, %r24593, %r37, %r24469;
	// end inline asm
	// begin inline asm
	madc.hi.cc.u32 %r24576, %r24593, %r37, %r24473;
	// end inline asm
	// begin inline asm
	madc.lo.cc.u32 %r24580, %r24593, %r39, %r24477;
	// end inline asm
	// begin inline asm
	madc.hi.cc.u32 %r24584, %r24593, %r39, %r24481;
	// end inline asm
	// begin inline asm
	madc.lo.cc.u32 %r24588, %r24593, %r41, %r24485;
	// end inline asm
	// begin inline asm
	madc.hi.cc.u32 %r24592, %r24593, %r41, %r25051;
	// end inline asm
	// begin inline asm
	add.cc.u32 %r24596, %r24526, %r25054;
	// end inline asm
	// begin inline asm
	addc.cc.u32 %r24599, %r24564, %r24533;
	// end inline asm
	// begin inline asm
	addc.u32 %r24602, %r25051, %r25051;
	// end inline asm
	mul.lo.s32 	%r24669, %r24599, -460954743;
	// begin inline asm
	mad.lo.cc.u32 %r24605, %r24669, %r25727, %r24599;
	// end inline asm
	// begin inline asm
	madc.hi.cc.u32 %r24609, %r24669, %r25727, %r24568;
	// end inline asm
	// begin inline asm
	madc.lo.cc.u32 %r24613, %r24669, %r36, %r24572;
	// end inline asm
	// begin inline asm
	madc.hi.cc.u32 %r24617, %r24669, %r36, %r24576;
	// end inline asm
	// begin inline asm
	madc.lo.cc.u32 %r24621, %r24669, %r38, %r24580;
	// end inline asm
	// begin inline asm
	madc.hi.cc.u32 %r24625, %r24669, %r38, %r24584;
	// end inline asm
	// begin inline asm
	madc.lo.cc.u32 %r24629, %r24669, %r40, %r24588;
	// end inline asm
	// begin inline asm
	madc.hi.cc.u32 %r24633, %r24669, %r40, %r24592;
	// end inline asm
	// begin inline asm
	addc.cc.u32 %r24637, %r25051, %r25051;
	// end inline asm
	// begin inline asm
	mad.lo.cc.u32 %r24640, %r24669, %r35, %r24537;
	// end inline asm
	// begin inline asm
	madc.hi.cc.u32 %r24644, %r24669, %r35, %r24541;
	// end inline asm
	// begin inline asm
	madc.lo.cc.u32 %r24648, %r24669, %r37, %r24545;
	// end inline asm
	// begin inline asm
	madc.hi.cc.u32 %r24652, %r24669, %r37, %r24549;
	// end inline asm
	// begin inline asm
	madc.lo.cc.u32 %r24656, %r24669, %r39, %r24553;
	// end inline asm
	// begin inline asm
	madc.hi.cc.u32 %r24660, %r24669, %r39, %r24557;
	// end inline asm
	// begin inline asm
	madc.lo.cc.u32 %r24664, %r24669, %r41, %r24561;
	// end inline asm
	// begin inline asm
	madc.hi.cc.u32 %r24668, %r24669, %r41, %r25051;
	// end inline asm
	// begin inline asm
	add.cc.u32 %r24672, %r24602, %r25054;
	// end inline asm
	// begin inline asm
	addc.cc.u32 %r24675, %r24640, %r24609;
	// end inline asm
	// begin inline asm
	addc.u32 %r24678, %r25051, %r25051;
	// end inline asm
	mul.lo.s32 	%r24745, %r24675, -460954743;
	// begin inline asm
	mad.lo.cc.u32 %r24681, %r24745, %r25727, %r24675;
	// end inline asm
	// begin inline asm
	madc.hi.cc.u32 %r24685, %r24745, %r25727, %r24644;
	// end inline asm
	// begin inline asm
	madc.lo.cc.u32 %r24689, %r24745, %r36, %r24648;
	// end inline asm
	// begin inline asm
	madc.hi.cc.u32 %r24693, %r24745, %r36, %r24652;
	// end inline asm
	// begin inline asm
	madc.lo.cc.u32 %r24697, %r24745, %r38, %r24656;
	// end inline asm
	// begin inline asm
	madc.hi.cc.u32 %r24701, %r24745, %r38, %r24660;
	// end inline asm
	// begin inline asm
	madc.lo.cc.u32 %r24705, %r24745, %r40, %r24664;
	// end inline asm
	// begin inline asm
	madc.hi.cc.u32 %r24709, %r24745, %r40, %r24668;
	// end inline asm
	// begin inline asm
	addc.cc.u32 %r24713, %r25051, %r25051;
	// end inline asm
	// begin inline asm
	mad.lo.cc.u32 %r24716, %r24745, %r35, %r24613;
	// end inline asm
	// begin inline asm
	madc.hi.cc.u32 %r24720, %r24745, %r35, %r24617;
	// end inline asm
	// begin inline asm
	madc.lo.cc.u32 %r24724, %r24745, %r37, %r24621;
	// end inline asm
	// begin inline asm
	madc.hi.cc.u32 %r24728, %r24745, %r37, %r24625;
	// end inline asm
	// begin inline asm
	madc.lo.cc.u32 %r24732, %r24745, %r39, %r24629;
	// end inline asm
	// begin inline asm
	madc.hi.cc.u32 %r24736, %r24745, %r39, %r24633;
	// end inline asm
	// begin inline asm
	madc.lo.cc.u32 %r24740, %r24745, %r41, %r24637;
	// end inline asm
	// begin inline asm
	madc.hi.cc.u32 %r24744, %r24745, %r41, %r25051;
	// end inline asm
	// begin inline asm
	add.cc.u32 %r24748, %r24678, %r25054;
	// end inline asm
	// begin inline asm
	addc.cc.u32 %r24751, %r24716, %r24685;
	// end inline asm
	// begin inline asm
	addc.u32 %r24754, %r25051, %r25051;
	// end inline asm
	mul.lo.s32 	%r24821, %r24751, -460954743;
	// begin inline asm
	mad.lo.cc.u32 %r24757, %r24821, %r25727, %r24751;
	// end inline asm
	// begin inline asm
	madc.hi.cc.u32 %r24761, %r24821, %r25727, %r24720;
	// end inline asm
	// begin inline asm
	madc.lo.cc.u32 %r24765, %r24821, %r36, %r24724;
	// end inline asm
	// begin inline asm
	madc.hi.cc.u32 %r24769, %r24821, %r36, %r24728;
	// end inline asm
	// begin inline asm
	madc.lo.cc.u32 %r24773, %r24821, %r38, %r24732;
	// end inline asm
	// begin inline asm
	madc.hi.cc.u32 %r24777, %r24821, %r38, %r24736;
	// end inline asm
	// begin inline asm
	madc.lo.cc.u32 %r24781, %r24821, %r40, %r24740;
	// end inline asm
	// begin inline asm
	madc.hi.cc.u32 %r24785, %r24821, %r40, %r24744;
	// end inline asm
	// begin inline asm
	addc.cc.u32 %r24789, %r25051, %r25051;
	// end inline asm
	// begin inline asm
	mad.lo.cc.u32 %r24792, %r24821, %r35, %r24689;
	// end inline asm
	// begin inline asm
	madc.hi.cc.u32 %r24796, %r24821, %r35, %r24693;
	// end inline asm
	// begin inline asm
	madc.lo.cc.u32 %r24800, %r24821, %r37, %r24697;
	// end inline asm
	// begin inline asm
	madc.hi.cc.u32 %r24804, %r24821, %r37, %r24701;
	// end inline asm
	// begin inline asm
	madc.lo.cc.u32 %r24808, %r24821, %r39, %r24705;
	// end inline asm
	// begin inline asm
	madc.hi.cc.u32 %r24812, %r24821, %r39, %r24709;
	// end inline asm
	// begin inline asm
	madc.lo.cc.u32 %r24816, %r24821, %r41, %r24713;
	// end inline asm
	// begin inline asm
	madc.hi.cc.u32 %r24820, %r24821, %r41, %r25051;
	// end inline asm
	// begin inline asm
	add.cc.u32 %r24824, %r24754, %r25054;
	// end inline asm
	// begin inline asm
	addc.cc.u32 %r24827, %r24792, %r24761;
	// end inline asm
	// begin inline asm
	addc.u32 %r24830, %r25051, %r25051;
	// end inline asm
	mul.lo.s32 	%r24897, %r24827, -460954743;
	// begin inline asm
	mad.lo.cc.u32 %r24833, %r24897, %r25727, %r24827;
	// end inline asm
	// begin inline asm
	madc.hi.cc.u32 %r24837, %r24897, %r25727, %r24796;
	// end inline asm
	// begin inline asm
	madc.lo.cc.u32 %r24841, %r24897, %r36, %r24800;
	// end inline asm
	// begin inline asm
	madc.hi.cc.u32 %r24845, %r24897, %r36, %r24804;
	// end inline asm
	// begin inline asm
	madc.lo.cc.u32 %r24849, %r24897, %r38, %r24808;
	// end inline asm
	// begin inline asm
	madc.hi.cc.u32 %r24853, %r24897, %r38, %r24812;
	// end inline asm
	// begin inline asm
	madc.lo.cc.u32 %r24857, %r24897, %r40, %r24816;
	// end inline asm
	// begin inline asm
	madc.hi.cc.u32 %r24861, %r24897, %r40, %r24820;
	// end inline asm
	// begin inline asm
	addc.cc.u32 %r24865, %r25051, %r25051;
	// end inline asm
	// begin inline asm
	mad.lo.cc.u32 %r24868, %r24897, %r35, %r24765;
	// end inline asm
	// begin inline asm
	madc.hi.cc.u32 %r24872, %r24897, %r35, %r24769;
	// end inline asm
	// begin inline asm
	madc.lo.cc.u32 %r24876, %r24897, %r37, %r24773;
	// end inline asm
	// begin inline asm
	madc.hi.cc.u32 %r24880, %r24897, %r37, %r24777;
	// end inline asm
	// begin inline asm
	madc.lo.cc.u32 %r24884, %r24897, %r39, %r24781;
	// end inline asm
	// begin inline asm
	madc.hi.cc.u32 %r24888, %r24897, %r39, %r24785;
	// end inline asm
	// begin inline asm
	madc.lo.cc.u32 %r24892, %r24897, %r41, %r24789;
	// end inline asm
	// begin inline asm
	madc.hi.cc.u32 %r24896, %r24897, %r41, %r25051;
	// end inline asm
	// begin inline asm
	add.cc.u32 %r24900, %r24830, %r25054;
	// end inline asm
	// begin inline asm
	addc.cc.u32 %r24903, %r24868, %r24837;
	// end inline asm
	// begin inline asm
	addc.u32 %r24906, %r25051, %r25051;
	// end inline asm
	mul.lo.s32 	%r24973, %r24903, -460954743;
	// begin inline asm
	mad.lo.cc.u32 %r24909, %r24973, %r25727, %r24903;
	// end inline asm
	// begin inline asm
	madc.hi.cc.u32 %r24913, %r24973, %r25727, %r24872;
	// end inline asm
	// begin inline asm
	madc.lo.cc.u32 %r24917, %r24973, %r36, %r24876;
	// end inline asm
	// begin inline asm
	madc.hi.cc.u32 %r24921, %r24973, %r36, %r24880;
	// end inline asm
	// begin inline asm
	madc.lo.cc.u32 %r24925, %r24973, %r38, %r24884;
	// end inline asm
	// begin inline asm
	madc.hi.cc.u32 %r24929, %r24973, %r38, %r24888;
	// end inline asm
	// begin inline asm
	madc.lo.cc.u32 %r24933, %r24973, %r40, %r24892;
	// end inline asm
	// begin inline asm
	madc.hi.cc.u32 %r24937, %r24973, %r40, %r24896;
	// end inline asm
	// begin inline asm
	addc.cc.u32 %r24941, %r25051, %r25051;
	// end inline asm
	// begin inline asm
	mad.lo.cc.u32 %r24944, %r24973, %r35, %r24841;
	// end inline asm
	// begin inline asm
	madc.hi.cc.u32 %r24948, %r24973, %r35, %r24845;
	// end inline asm
	// begin inline asm
	madc.lo.cc.u32 %r24952, %r24973, %r37, %r24849;
	// end inline asm
	// begin inline asm
	madc.hi.cc.u32 %r24956, %r24973, %r37, %r24853;
	// end inline asm
	// begin inline asm
	madc.lo.cc.u32 %r24960, %r24973, %r39, %r24857;
	// end inline asm
	// begin inline asm
	madc.hi.cc.u32 %r24964, %r24973, %r39, %r24861;
	// end inline asm
	// begin inline asm
	madc.lo.cc.u32 %r24968, %r24973, %r41, %r24865;
	// end inline asm
	// begin inline asm
	madc.hi.cc.u32 %r24972, %r24973, %r41, %r25051;
	// end inline asm
	// begin inline asm
	add.cc.u32 %r24976, %r24906, %r25054;
	// end inline asm
	// begin inline asm
	addc.cc.u32 %r24979, %r24944, %r24913;
	// end inline asm
	// begin inline asm
	addc.u32 %r24982, %r25051, %r25051;
	// end inline asm
	mul.lo.s32 	%r25049, %r24979, -460954743;
	// begin inline asm
	mad.lo.cc.u32 %r24985, %r25049, %r25727, %r24979;
	// end inline asm
	// begin inline asm
	madc.hi.cc.u32 %r24989, %r25049, %r25727, %r24948;
	// end inline asm
	// begin inline asm
	madc.lo.cc.u32 %r24993, %r25049, %r36, %r24952;
	// end inline asm
	// begin inline asm
	madc.hi.cc.u32 %r24997, %r25049, %r36, %r24956;
	// end inline asm
	// begin inline asm
	madc.lo.cc.u32 %r25001, %r25049, %r38, %r24960;
	// end inline asm
	// begin inline asm
	madc.hi.cc.u32 %r25005, %r25049, %r38, %r24964;
	// end inline asm
	// begin inline asm
	madc.lo.cc.u32 %r25009, %r25049, %r40, %r24968;
	// end inline asm
	// begin inline asm
	madc.hi.cc.u32 %r25013, %r25049, %r40, %r24972;
	// end inline asm
	// begin inline asm
	addc.cc.u32 %r25017, %r25051, %r25051;
	// end inline asm
	// begin inline asm
	mad.lo.cc.u32 %r25020, %r25049, %r35, %r24917;
	// end inline asm
	// begin inline asm
	madc.hi.cc.u32 %r25024, %r25049, %r35, %r24921;
	// end inline asm
	// begin inline asm
	madc.lo.cc.u32 %r25028, %r25049, %r37, %r24925;
	// end inline asm
	// begin inline asm
	madc.hi.cc.u32 %r25032, %r25049, %r37, %r24929;
	// end inline asm
	// begin inline asm
	madc.lo.cc.u32 %r25036, %r25049, %r39, %r24933;
	// end inline asm
	// begin inline asm
	madc.hi.cc.u32 %r25040, %r25049, %r39, %r24937;
	// end inline asm
	// begin inline asm
	madc.lo.cc.u32 %r25044, %r25049, %r41, %r24941;
	// end inline asm
	// begin inline asm
	madc.hi.cc.u32 %r25048, %r25049, %r41, %r25051;
	// end inline asm
	// begin inline asm
	add.cc.u32 %r25052, %r24982, %r25054;
	// end inline asm
	// begin inline asm
	addc.cc.u32 %r25055, %r25020, %r24989;
	// end inline asm
	// begin inline asm
	addc.cc.u32 %r25058, %r25024, %r24993;
	// end inline asm
	// begin inline asm
	addc.cc.u32 %r25061, %r25028, %r24997;
	// end inline asm
	// begin inline asm
	addc.cc.u32 %r25064, %r25032, %r25001;
	// end inline asm
	// begin inline asm
	addc.cc.u32 %r25067, %r25036, %r25005;
	// end inline asm
	// begin inline asm
	addc.cc.u32 %r25070, %r25040, %r25009;
	// end inline asm
	// begin inline asm
	addc.cc.u32 %r25073, %r25044, %r25013;
	// end inline asm
	// begin inline asm
	addc.cc.u32 %r25076, %r25048, %r25017;
	// end inline asm
	// begin inline asm
	add.cc.u32 %r25559, %r24412, %r25055;
	// end inline asm
	// begin inline asm
	addc.cc.u32 %r25560, %r24416, %r25058;
	// end inline asm
	// begin inline asm
	addc.cc.u32 %r25561, %r24420, %r25061;
	// end inline asm
	// begin inline asm
	addc.cc.u32 %r25562, %r24424, %r25064;
	// end inline asm
	// begin inline asm
	addc.cc.u32 %r25563, %r24428, %r25067;
	// end inline asm
	// begin inline asm
	addc.cc.u32 %r25564, %r24432, %r25070;
	// end inline asm
	// begin inline asm
	addc.cc.u32 %r25565, %r24436, %r25073;
	// end inline asm
	// begin inline asm
	addc.u32 %r25566, %r24440, %r25076;
	// end inline asm
	setp.gt.u32 	%p765, %r25566, %r41;
	@%p765 bra 	$L__BB2_383;
	setp.lt.u32 	%p766, %r25566, %r41;
	@%p766 bra 	$L__BB2_384;
	setp.gt.u32 	%p767, %r25565, %r40;
	@%p767 bra 	$L__BB2_383;
	setp.lt.u32 	%p768, %r25565, %r40;
	@%p768 bra 	$L__BB2_384;
	setp.gt.u32 	%p769, %r25564, %r39;
	@%p769 bra 	$L__BB2_383;
	setp.lt.u32 	%p770, %r25564, %r39;
	@%p770 bra 	$L__BB2_384;
	setp.gt.u32 	%p771, %r25563, %r38;
	@%p771 bra 	$L__BB2_383;
	setp.lt.u32 	%p772, %r25563, %r38;
	@%p772 bra 	$L__BB2_384;
	setp.gt.u32 	%p773, %r25562, %r37;
	@%p773 bra 	$L__BB2_383;
	setp.lt.u32 	%p774, %r25562, %r37;
	@%p774 bra 	$L__BB2_384;
	setp.gt.u32 	%p775, %r25561, %r36;
	@%p775 bra 	$L__BB2_383;
	setp.lt.u32 	%p776, %r25561, %r36;
	@%p776 bra 	$L__BB2_384;
	setp.gt.u32 	%p777, %r25560, %r35;
	@%p777 bra 	$L__BB2_383;
	setp.lt.u32 	%p778, %r25560, %r35;
	setp.lt.u32 	%p779, %r25559, %r25727;
	or.pred  	%p780, %p778, %p779;
	@%p780 bra 	$L__BB2_384;
$L__BB2_383:
	// begin inline asm
	sub.cc.u32 %r25559, %r25559, %r25727;
subc.cc.u32 %r25560, %r25560, %r35;
subc.cc.u32 %r25561, %r25561, %r36;
subc.cc.u32 %r25562, %r25562, %r37;
subc.cc.u32 %r25563, %r25563, %r38;
subc.cc.u32 %r25564, %r25564, %r39;
subc.cc.u32 %r25565, %r25565, %r40;
subc.u32 %r25566, %r25566, %r41;

	// end inline asm
$L__BB2_384:
	mov.u32 	%r25738, %r25565;
	mov.u32 	%r25743, %r25560;
	mov.u32 	%r25741, %r25562;
	mov.u32 	%r25739, %r25564;
	mov.u32 	%r25744, %r25559;
	mov.u32 	%r25737, %r25566;
	mov.u32 	%r25742, %r25561;
	mov.u32 	%r25740, %r25563;
	// begin inline asm
	sub.cc.u32 %r25744, %r25744, %r25543;
subc.cc.u32 %r25743, %r25743, %r25544;
subc.cc.u32 %r25742, %r25742, %r25545;
subc.cc.u32 %r25741, %r25741, %r25546;
subc.cc.u32 %r25740, %r25740, %r25547;
subc.cc.u32 %r25739, %r25739, %r25548;
subc.cc.u32 %r25738, %r25738, %r25549;
subc.u32 %r25737, %r25737, %r25550;

	// end inline asm
	setp.gt.u32 	%p781, %r25566, %r25550;
	mov.u32 	%r25728, %r25727;
	@%p781 bra 	$L__BB2_714;
	setp.ge.u32 	%p782, %r25566, %r25550;
	@%p782 bra 	$L__BB2_386;
	bra.uni 	$L__BB2_398;
$L__BB2_386:
	setp.gt.u32 	%p783, %r25565, %r25549;
	mov.u32 	%r25728, %r25727;
	@%p783 bra 	$L__BB2_714;
	setp.lt.u32 	%p784, %r25565, %r25549;
	@%p784 bra 	$L__BB2_398;
	setp.gt.u32 	%p785, %r25564, %r25548;
	mov.u32 	%r25728, %r25727;
	@%p785 bra 	$L__BB2_714;
	setp.lt.u32 	%p786, %r25564, %r25548;
	@%p786 bra 	$L__BB2_398;
	setp.gt.u32 	%p787, %r25563, %r25547;
	mov.u32 	%r25728, %r25727;
	@%p787 bra 	$L__BB2_714;
	setp.lt.u32 	%p788, %r25563, %r25547;
	@%p788 bra 	$L__BB2_398;
	setp.gt.u32 	%p789, %r25562, %r25546;
	mov.u32 	%r25728, %r25727;
	@%p789 bra 	$L__BB2_714;
	setp.lt.u32 	%p790, %r25562, %r25546;
	@%p790 bra 	$L__BB2_398;
	setp.gt.u32 	%p791, %r25561, %r25545;
	mov.u32 	%r25728, %r25727;
	@%p791 bra 	$L__BB2_714;
	setp.lt.u32 	%p792, %r25561, %r25545;
	@%p792 bra 	$L__BB2_398;
	setp.gt.u32 	%p793, %r25560, %r25544;
	mov.u32 	%r25728, %r25727;
	@%p793 bra 	$L__BB2_714;
	setp.lt.u32 	%p794, %r25560, %r25544;
	setp.lt.u32 	%p795, %r25559, %r25543;
	or.pred  	%p796, %p794, %p795;
	mov.u32 	%r25728, %r25727;
	@%p796 bra 	$L__BB2_398;
	bra.uni 	$L__BB2_714;
$L__BB2_398:
	// begin inline asm
	add.cc.u32 %r25744, %r25744, %r25727;
addc.cc.u32 %r25743, %r25743, %r35;
addc.cc.u32 %r25742, %r25742, %r36;
addc.cc.u32 %r25741, %r25741, %r37;
addc.cc.u32 %r25740, %r25740, %r38;
addc.cc.u32 %r25739, %r25739, %r39;
addc.cc.u32 %r25738, %r25738, %r40;
addc.u32 %r25737, %r25737, %r41;

	// end inline asm
	mov.u32 	%r25728, %r25727;
	bra.uni 	$L__BB2_714;
$L__BB2_399:
	setp.gt.u32 	%p127, %r25384, %r25437;
	@%p127 bra 	$L__BB2_414;
	setp.lt.u32 	%p128, %r25384, %r25437;
	@%p128 bra 	$L__BB2_413;
	setp.gt.u32 	%p129, %r25385, %r25436;
	@%p129 bra 	$L__BB2_414;
	setp.lt.u32 	%p130, %r25385, %r25436;
	@%p130 bra 	$L__BB2_413;
	setp.gt.u32 	%p131, %r25386, %r25435;
	@%p131 bra 	$L__BB2_414;
	setp.lt.u32 	%p132, %r25386, %r25435;
	@%p132 bra 	$L__BB2_413;
	setp.gt.u32 	%p133, %r25387, %r25434;
	@%p133 bra 	$L__BB2_414;
	setp.lt.u32 	%p134, %r25387, %r25434;
	@%p134 bra 	$L__BB2_413;
	setp.gt.u32 	%p135, %r25388, %r25433;
	@%p135 bra 	$L__BB2_414;
	setp.lt.u32 	%p136, %r25388, %r25433;
	@%p136 bra 	$L__BB2_413;
	setp.gt.u32 	%p137, %r25389, %r25432;
	@%p137 bra 	$L__BB2_414;
	setp.lt.u32 	%p138, %r25389, %r25432;
	setp.lt.u32 	%p139, %r25390, %r25431;
	or.pred  	%p140, %p138, %p139;
	@%p140 bra 	$L__BB2_413;
	bra.uni 	$L__BB2_414;
$L__BB2_411:
	mov.u32 	%r25571, %r25386;
	mov.u32 	%r25569, %r25388;
	mov.u32 	%r25574, %r25383;
	mov.u32 	%r25567, %r25390;
	mov.u32 	%r25572, %r25385;
	mov.u32 	%r25570, %r25387;
	mov.u32 	%r25568, %r25389;
	mov.u32 	%r25573, %r25384;
	// begin inline asm
	sub.cc.u32 %r25567, %r25567, %r25431;
subc.cc.u32 %r25568, %r25568, %r25432;
subc.cc.u32 %r25569, %r25569, %r25433;
subc.cc.u32 %r25570, %r25570, %r25434;
subc.cc.u32 %r25571, %r25571, %r25435;
subc.cc.u32 %r25572, %r25572, %r25436;
subc.cc.u32 %r25573, %r25573, %r25437;
subc.u32 %r25574, %r25574, %r25438;

	// end inline asm
	setp.gt.u32 	%p125, %r25383, %r25438;
	@%p125 bra 	$L__BB2_414;
	setp.ge.u32 	%p126, %r25383, %r25438;
	@%p126 bra 	$L__BB2_399;
$L__BB2_413:
	// begin inline asm
	add.cc.u32 %r25567, %r25567, %r25727;
addc.cc.u32 %r25568, %r25568, %r35;
addc.cc.u32 %r25569, %r25569, %r36;
addc.cc.u32 %r25570, %r25570, %r37;
addc.cc.u32 %r25571, %r25571, %r38;
addc.cc.u32 %r25572, %r25572, %r39;
addc.cc.u32 %r25573, %r25573, %r40;
addc.u32 %r25574, %r25574, %r41;

	// end inline asm
$L__BB2_414:
	mov.b32 	%r7791, 0;
	// begin inline asm
	mad.lo.cc.u32 %r6615, %r25567, %r25568, %r7791;
	// end inline asm
	// begin inline asm
	madc.hi.cc.u32 %r6619, %r25567, %r25568, %r7791;
	// end inline asm
	// begin inline asm
	madc.lo.cc.u32 %r6623, %r25567, %r25570, %r7791;
	// end inline asm
	// begin inline asm
	madc.hi.cc.u32 %r6627, %r25567, %r25570, %r7791;
	// end inline asm
	// begin inline asm
	madc.lo.cc.u32 %r6631, %r25567, %r25572, %r7791;
	// end inline asm
	// begin inline asm
	madc.hi.cc.u32 %r6635, %r25567, %r25572, %r7791;
	// end inline asm
	// begin inline asm
	madc.lo.cc.u32 %r6639, %r25567, %r25574, %r7791;
	// end inline asm
	// begin inline asm
	madc.hi.cc.u32 %r6643, %r25567, %r25574, %r7791;
	// end inline asm
	// begin inline asm
	mad.lo.cc.u32 %r6647, %r25568, %r25567, %r6615;
	// end inline asm
	// begin inline asm
	madc.hi.cc.u32 %r6651, %r25568, %r25567, %r6619;
	// end inline asm
	// begin inline asm
	madc.lo.cc.u32 %r6655, %r25568, %r25569, %r6623;
	// end inline asm
	// begin inline asm
	madc.hi.cc.u32 %r6659, %r25568, %r25569, %r6627;
	// end inline asm
	// begin inline asm
	madc.lo.cc.u32 %r6663, %r25568, %r25571, %r6631;
	// end inline asm
	// begin inline asm
	madc.hi.cc.u32 %r6667, %r25568, %r25571, %r6635;
	// end inline asm
	// begin inline asm
	madc.lo.cc.u32 %r6671, %r25568, %r25573, %r6639;
	// end inline asm
	// begin inline asm
	madc.hi.cc.u32 %r6675, %r25568, %r25573, %r6643;
	// end inline asm
	// begin inline asm
	addc.cc.u32 %r6679, %r7791, %r7791;
	// end inline asm
	// begin inline asm
	mad.lo.cc.u32 %r6682, %r25569, %r25568, %r6655;
	// end inline asm
	// begin inline asm
	madc.hi.cc.u32 %r6686, %r25569, %r25568, %r6659;
	// end inline asm
	// begin inline asm
	madc.lo.cc.u32 %r6690, %r25569, %r25570, %r6663;
	// end inline asm
	// begin inline asm
	madc.hi.cc.u32 %r6694, %r25569, %r25570, %r6667;
	// end inline asm
	// begin inline asm
	madc.lo.cc.u32 %r6698, %r25569, %r25572, %r6671;
	// end inline asm
	// begin inline asm
	madc.hi.cc.u32 %r6702, %r25569, %r25572, %r6675;
	// end inline asm
	// begin inline asm
	madc.lo.cc.u32 %r6706, %r25569, %r25574, %r6679;
	// end inline asm
	// begin inline asm
	madc.hi.cc.u32 %r6710, %r25569, %r25574, %r7791;
	// end inline asm
	// begin inline asm
	mad.lo.cc.u32 %r6714, %r25570, %r25567, %r6682;
	// end inline asm
	// begin inline asm
	madc.hi.cc.u32 %r6718, %r25570, %r25567, %r6686;
	// end inline asm
	// begin inline asm
	madc.lo.cc.u32 %r6722, %r25570, %r25569, %r6690;
	// end inline asm
	// begin inline asm
	madc.hi.cc.u32 %r6726, %r25570, %r25569, %r6694;
	// end inline asm
	// begin inline asm
	madc.lo.cc.u32 %r6730, %r25570, %r25571, %r6698;
	// end inline asm
	// begin inline asm
	madc.hi.cc.u32 %r6734, %r25570, %r25571, %r6702;
	// end inline asm
	// begin inline asm
	madc.lo.cc.u32 %r6738, %r25570, %r25573, %r6706;
	// end inline asm
	// begin inline asm
	madc.hi.cc.u32 %r6742, %r25570, %r25573, %r6710;
	// end inline asm
	// begin inline asm
	addc.cc.u32 %r6746, %r7791, %r7791;
	// end inline asm
	// begin inline asm
	mad.lo.cc.u32 %r6749, %r25571, %r25568, %r6722;
	// end inline asm
	// begin inline asm
	madc.hi.cc.u32 %r6753, %r25571, %r25568, %r6726;
	// end inline asm
	// begin inline asm
	madc.lo.cc.u32 %r6757, %r25571, %r25570, %r6730;
	// end inline asm
	// begin inline asm
	madc.hi.cc.u32 %r6761, %r25571, %r25570, %r6734;
	// end inline asm
	// begin inline asm
	madc.lo.cc.u32 %r6765, %r25571, %r25572, %r6738;
	// end inline asm
	// begin inline asm
	madc.hi.cc.u32 %r6769, %r25571, %r25572, %r6742;
	// end inline asm
	// begin inline asm
	madc.lo.cc.u32 %r6773, %r25571, %r25574, %r6746;
	// end inline asm
	// begin inline asm
	madc.hi.cc.u32 %r6777, %r25571, %r25574, %r7791;
	// end inline asm
	// begin inline asm
	mad.lo.cc.u32 %r6781, %r25572, %r25567, %r6749;
	// end inline asm
	// begin inline asm
	madc.hi.cc.u32 %r6785, %r25572, %r25567, %r6753;
	// end inline asm
	// begin inline asm
	madc.lo.cc.u32 %r6789, %r25572, %r25569, %r6757;
	// end inline asm
	// begin inline asm
	madc.hi.cc.u32 %r6793, %r25572, %r25569, %r6761;
	// end inline asm
	// begin inline asm
	madc.lo.cc.u32 %r6797, %r25572, %r25571, %r6765;
	// end inline asm
	// begin inline asm
	madc.hi.cc.u32 %r6801, %r25572, %r25571, %r6769;
	// end inline asm
	// begin inline asm
	madc.lo.cc.u32 %r6805, %r25572, %r25573, %r6773;
	// end inline asm
	// begin inline asm
	madc.hi.cc.u32 %r6809, %r25572, %r25573, %r6777;
	// end inline asm
	// begin inline asm
	addc.cc.u32 %r6813, %r7791, %r7791;
	// end inline asm
	// begin inline asm
	mad.lo.cc.u32 %r6816, %r25573, %r25568, %r6789;
	// end inline asm
	// begin inline asm
	madc.hi.cc.u32 %r6820, %r25573, %r25568, %r6793;
	// end inline asm
	// begin inline asm
	madc.lo.cc.u32 %r6824, %r25573, %r25570, %r6797;
	// end inline asm
	// begin inline asm
	madc.hi.cc.u32 %r6828, %r25573, %r25570, %r6801;
	// end inline asm
	// begin inline asm
	madc.lo.cc.u32 %r6832, %r25573, %r25572, %r6805;
	// end inline asm
	// begin inline asm
	madc.hi.cc.u32 %r6836, %r25573, %r25572, %r6809;
	// end inline asm
	// begin inline asm
	madc.lo.cc.u32 %r6840, %r25573, %r25574, %r6813;
	// end inline asm
	// begin inline asm
	madc.hi.cc.u32 %r6844, %r25573, %r25574, %r7791;
	// end inline asm
	// begin inline asm
	mad.lo.cc.u32 %r6848, %r25574, %r25567, %r6816;
	// end inline asm
	// begin inline asm
	madc.hi.cc.u32 %r6852, %r25574, %r25567, %r6820;
	// end inline asm
	// begin inline asm
	madc.lo.cc.u32 %r6856, %r25574, %r25569, %r6824;
	// end inline asm
	// begin inline asm
	madc.hi.cc.u32 %r6860, %r25574, %r25569, %r6828;
	// end inline asm
	// begin inline asm
	madc.lo.cc.u32 %r6864, %r25574, %r25571, %r6832;
	// end inline asm
	// begin inline asm
	madc.hi.cc.u32 %r6868, %r25574, %r25571, %r6836;
	// end inline asm
	// begin inline asm
	madc.lo.cc.u32 %r6872, %r25574, %r25573, %r6840;
	// end inline asm
	// begin inline asm
	madc.hi.cc.u32 %r6876, %r25574, %r25573, %r6844;
	// end inline asm
	// begin inline asm
	addc.cc.u32 %r6880, %r7791, %r7791;
	// end inline asm
	// begin inline asm
	mad.lo.cc.u32 %r6883, %r25567, %r25567, %r7791;
	// end inline asm
	// begin inline asm
	madc.hi.cc.u32 %r6887, %r25567, %r25567, %r6647;
	// end inline asm
	// begin inline asm
	madc.lo.cc.u32 %r6891, %r25567, %r25569, %r6651;
	// end inline asm
	// begin inline asm
	madc.hi.cc.u32 %r6895, %r25567, %r25569, %r6714;
	// end inline asm
	// begin inline asm
	madc.lo.cc.u32 %r6899, %r25567, %r25571, %r6718;
	// end inline asm
	// begin inline asm
	madc.hi.cc.u32 %r6903, %r25567, %r25571, %r6781;
	// end inline asm
	// begin inline asm
	madc.lo.cc.u32 %r6907, %r25567, %r25573, %r6785;
	// end inline asm
	// begin inline asm
	madc.hi.cc.u32 %r6911, %r25567, %r25573, %r6848;
	// end inline asm
	// begin inline asm
	addc.cc.u32 %r6915, %r6852, %r7791;
	// end inline asm
	// begin inline asm
	addc.cc.u32 %r6918, %r6856, %r7791;
	// end inline asm
	// begin inline asm
	addc.cc.u32 %r6921, %r7791, %r7791;
	// end inline asm
	// begin inline asm
	mad.lo.cc.u32 %r6924, %r25568, %r25568, %r6891;
	// end inline asm
	// begin inline asm
	madc.hi.cc.u32 %r6928, %r25568, %r25568, %r6895;
	// end inline asm
	// begin inline asm
	madc.lo.cc.u32 %r6932, %r25568, %r25570, %r6899;
	// end inline asm
	// begin inline asm
	madc.hi.cc.u32 %r6936, %r25568, %r25570, %r6903;
	// end inline asm
	// begin inline asm
	madc.lo.cc.u32 %r6940, %r25568, %r25572, %r6907;
	// end inline asm
	// begin inline asm
	madc.hi.cc.u32 %r6944, %r25568, %r25572, %r6911;
	// end inline asm
	// begin inline asm
	madc.lo.cc.u32 %r6948, %r25568, %r25574, %r6915;
	// end inline asm
	// begin inline asm
	madc.hi.cc.u32 %r6952, %r25568, %r25574, %r6918;
	// end inline asm
	// begin inline asm
	addc.cc.u32 %r6956, %r6921, %r7791;
	// end inline asm
	// begin inline asm
	mad.lo.cc.u32 %r6959, %r25569, %r25567, %r6924;
	// end inline asm
	// begin inline asm
	madc.hi.cc.u32 %r6963, %r25569, %r25567, %r6928;
	// end inline asm
	// begin inline asm
	madc.lo.cc.u32 %r6967, %r25569, %r25569, %r6932;
	// end inline asm
	// begin inline asm
	madc.hi.cc.u32 %r6971, %r25569, %r25569, %r6936;
	// end inline asm
	// begin inline asm
	madc.lo.cc.u32 %r6975, %r25569, %r25571, %r6940;
	// end inline asm
	// begin inline asm
	madc.hi.cc.u32 %r6979, %r25569, %r25571, %r6944;
	// end inline asm
	// begin inline asm
	madc.lo.cc.u32 %r6983, %r25569, %r25573, %r6948;
	// end inline asm
	// begin inline asm
	madc.hi.cc.u32 %r6987, %r25569, %r25573, %r6952;
	// end inline asm
	// begin inline asm
	addc.cc.u32 %r6991, %r6860, %r6956;
	// end inline asm
	// begin inline asm
	addc.cc.u32 %r6994, %r6864, %r7791;
	// end inline asm
	// begin inline asm
	addc.cc.u32 %r6997, %r7791, %r7791;
	// end inline asm
	// begin inline asm
	mad.lo.cc.u32 %r7000, %r25570, %r25568, %r6967;
	// end inline asm
	// begin inline asm
	madc.hi.cc.u32 %r7004, %r25570, %r25568, %r6971;
	// end inline asm
	// begin inline asm
	madc.lo.cc.u32 %r7008, %r25570, %r25570, %r6975;
	// end inline asm
	// begin inline asm
	madc.hi.cc.u32 %r7012, %r25570, %r25570, %r6979;
	// end inline asm
	// begin inline asm
	madc.lo.cc.u32 %r7016, %r25570, %r25572, %r6983;
	// end inline asm
	// begin inline asm
	madc.hi.cc.u32 %r7020, %r25570, %r25572, %r6987;
	// end inline asm
	// begin inline asm
	madc.lo.cc.u32 %r7024, %r25570, %r25574, %r6991;
	// end inline asm
	// begin inline asm
	madc.hi.cc.u32 %r7028, %r25570, %r25574, %r6994;
	// end inline asm
	// begin inline asm
	addc.cc.u32 %r7032, %r6997, %r7791;
	// end inline asm
	// begin inline asm
	mad.lo.cc.u32 %r7035, %r25571, %r25567, %r7000;
	// end inline asm
	// begin inline asm
	madc.hi.cc.u32 %r7039, %r25571, %r25567, %r7004;
	// end inline asm
	// begin inline asm
	madc.lo.cc.u32 %r7043, %r25571, %r25569, %r7008;
	// end inline asm
	// begin inline asm
	madc.hi.cc.u32 %r7047, %r25571, %r25569, %r7012;
	// end inline asm
	// begin inline asm
	madc.lo.cc.u32 %r7051, %r25571, %r25571, %r7016;
	// end inline asm
	// begin inline asm
	madc.hi.cc.u32 %r7055, %r25571, %r25571, %r7020;
	// end inline asm
	// begin inline asm
	madc.lo.cc.u32 %r7059, %r25571, %r25573, %r7024;
	// end inline asm
	// begin inline asm
	madc.hi.cc.u32 %r7063, %r25571, %r25573, %r7028;
	// end inline asm
	// begin inline asm
	addc.cc.u32 %r7067, %r6868, %r7032;
	// end inline asm
	// begin inline asm
	addc.cc.u32 %r7070, %r6872, %r7791;
	// end inline asm
	// begin inline asm
	addc.cc.u32 %r7073, %r7791, %r7791;
	// end inline asm
	// begin inline asm
	mad.lo.cc.u32 %r7076, %r25572, %r25568, %r7043;
	// end inline asm
	// begin inline asm
	madc.hi.cc.u32 %r7080, %r25572, %r25568, %r7047;
	// end inline asm
	// begin inline asm
	madc.lo.cc.u32 %r7084, %r25572, %r25570, %r7051;
	// end inline asm
	// begin inline asm
	madc.hi.cc.u32 %r7088, %r25572, %r25570, %r7055;
	// end inline asm
	// begin inline asm
	madc.lo.cc.u32 %r7092, %r25572, %r25572, %r7059;
	// end inline asm
	// begin inline asm
	madc.hi.cc.u32 %r7096, %r25572, %r25572, %r7063;
	// end inline asm
	// begin inline asm
	madc.lo.cc.u32 %r7100, %r25572, %r25574, %r7067;
	// end inline asm
	// begin inline asm
	madc.hi.cc.u32 %r7104, %r25572, %r25574, %r7070;
	// end inline asm
	// begin inline asm
	addc.cc.u32 %r7108, %r7073, %r7791;
	// end inline asm
	// begin inline asm
	mad.lo.cc.u32 %r7111, %r25573, %r25567, %r7076;
	// end inline asm
	// begin inline asm
	madc.hi.cc.u32 %r7115, %r25573, %r25567, %r7080;
	// end inline asm
	// begin inline asm
	madc.lo.cc.u32 %r7119, %r25573, %r25569, %r7084;
	// end inline asm
	// begin inline asm
	madc.hi.cc.u32 %r7123, %r25573, %r25569, %r7088;
	// end inline asm
	// begin inline asm
	madc.lo.cc.u32 %r7127, %r25573, %r25571, %r7092;
	// end inline asm
	// begin inline asm
	madc.hi.cc.u32 %r7131, %r25573, %r25571, %r7096;
	// end inline asm
	// begin inline asm
	madc.lo.cc.u32 %r7135, %r25573, %r25573, %r7100;
	// end inline asm
	// begin inline asm
	madc.hi.cc.u32 %r7139, %r25573, %r25573, %r7104;
	// end inline asm
	// begin inline asm
	addc.cc.u32 %r7143, %r6876, %r7108;
	// end inline asm
	// begin inline asm
	addc.cc.u32 %r7146, %r6880, %r7791;
	// end inline asm
	// begin inline asm
	addc.cc.u32 %r7149, %r7791, %r7791;
	// end inline asm
	// begin inline asm
	mad.lo.cc.u32 %r7152, %r25574, %r25568, %r7119;
	// end inline asm
	// begin inline asm
	madc.hi.cc.u32 %r7156, %r25574, %r25568, %r7123;
	// end inline asm
	// begin inline asm
	madc.lo.cc.u32 %r7160, %r25574, %r25570, %r7127;
	// end inline asm
	// begin inline asm
	madc.hi.cc.u32 %r7164, %r25574, %r25570, %r7131;
	// end inline asm
	// begin inline asm
	madc.lo.cc.u32 %r7168, %r25574, %r25572, %r7135;
	// end inline asm
	// begin inline asm
	madc.hi.cc.u32 %r7172, %r25574, %r25572, %r7139;
	// end inline asm
	// begin inline asm
	madc.lo.cc.u32 %r7176, %r25574, %r25574, %r7143;
	// end inline asm
	// begin inline asm
	madc.hi.cc.u32 %r7180, %r25574, %r25574, %r7146;
	// end inline asm
	mov.b32 	%r7794, -1;
	// begin inline asm
	add.cc.u32 %r7184, %r7791, %r7794;
	// end inline asm
	// begin inline asm
	addc.cc.u32 %r7187, %r6883, %r7791;
	// end inline asm
	// begin inline asm
	addc.u32 %r7190, %r7791, %r7791;
	// end inline asm
	mul.lo.s32 	%r7257, %r7187, -460954743;
	// begin inline asm
	mad.lo.cc.u32 %r7193, %r7257, %r49, %r7187;
	// end inline asm
	// begin inline asm
	madc.hi.cc.u32 %r7197, %r7257, %r49, %r6887;
	// end inline asm
	// begin inline asm
	madc.lo.cc.u32 %r7201, %r7257, %r36, %r6959;
	// end inline asm
	// begin inline asm
	madc.hi.cc.u32 %r7205, %r7257, %r36, %r6963;
	// end inline asm
	// begin inline asm
	madc.lo.cc.u32 %r7209, %r7257, %r38, %r7035;
	// end inline asm
	// begin inline asm
	madc.hi.cc.u32 %r7213, %r7257, %r38, %r7039;
	// end inline asm
	// begin inline asm
	madc.lo.cc.u32 %r7217, %r7257, %r40, %r7111;
	// end inline asm
	// begin inline asm
	madc.hi.cc.u32 %r7221, %r7257, %r40, %r7115;
	// end inline asm
	// begin inline asm
	addc.cc.u32 %r7225, %r7791, %r7791;
	// end inline asm
	// begin inline asm
	mad.lo.cc.u32 %r7228, %r7257, %r35, %r7791;
	// end inline asm
	// begin inline asm
	madc.hi.cc.u32 %r7232, %r7257, %r35, %r7791;
	// end inline asm
	// begin inline asm
	madc.lo.cc.u32 %r7236, %r7257, %r37, %r7791;
	// end inline asm
	// begin inline asm
	madc.hi.cc.u32 %r7240, %r7257, %r37, %r7791;
	// end inline asm
	// begin inline asm
	madc.lo.cc.u32 %r7244, %r7257, %r39, %r7791;
	// end inline asm
	// begin inline asm
	madc.hi.cc.u32 %r7248, %r7257, %r39, %r7791;
	// end inline asm
	// begin inline asm
	madc.lo.cc.u32 %r7252, %r7257, %r41, %r7791;
	// end inline asm
	// begin inline asm
	madc.hi.cc.u32 %r7256, %r7257, %r41, %r7791;
	// end inline asm
	// begin inline asm
	add.cc.u32 %r7260, %r7190, %r7794;
	// end inline asm
	// begin inline asm
	addc.cc.u32 %r7263, %r7228, %r7197;
	// end inline asm
	// begin inline asm
	addc.u32 %r7266, %r7791, %r7791;
	// end inline asm
	mul.lo.s32 	%r7333, %r7263, -460954743;
	// begin inline asm
	mad.lo.cc.u32 %r7269, %r7333, %r49, %r7263;
	// end inline asm
	// begin inline asm
	madc.hi.cc.u32 %r7273, %r7333, %r49, %r7232;
	// end inline asm
	// begin inline asm
	madc.lo.cc.u32 %r7277, %r7333, %r36, %r7236;
	// end inline asm
	// begin inline asm
	madc.hi.cc.u32 %r7281, %r7333, %r36, %r7240;
	// end inline asm
	// begin inline asm
	madc.lo.cc.u32 %r7285, %r7333, %r38, %r7244;
	// end inline asm
	// begin inline asm
	madc.hi.cc.u32 %r7289, %r7333, %r38, %r7248;
	// end inline asm
	// begin inline asm
	madc.lo.cc.u32 %r7293, %r7333, %r40, %r7252;
	// end inline asm
	// begin inline asm
	madc.hi.cc.u32 %r7297, %r7333, %r40, %r7256;
	// end inline asm
	// begin inline asm
	addc.cc.u32 %r7301, %r7791, %r7791;
	// end inline asm
	// begin inline asm
	mad.lo.cc.u32 %r7304, %r7333, %r35, %r7201;
	// end inline asm
	// begin inline asm
	madc.hi.cc.u32 %r7308, %r7333, %r35, %r7205;
	// end inline asm
	// begin inline asm
	madc.lo.cc.u32 %r7312, %r7333, %r37, %r7209;
	// end inline asm
	// begin inline asm
	madc.hi.cc.u32 %r7316, %r7333, %r37, %r7213;
	// end inline asm
	// begin inline asm
	madc.lo.cc.u32 %r7320, %r7333, %r39, %r7217;
	// end inline asm
	// begin inline asm
	madc.hi.cc.u32 %r7324, %r7333, %r39, %r7221;
	// end inline asm
	// begin inline asm
	madc.lo.cc.u32 %r7328, %r7333, %r41, %r7225;
	// end inline asm
	// begin inline asm
	madc.hi.cc.u32 %r7332, %r7333, %r41, %r7791;
	// end inline asm
	// begin inline asm
	add.cc.u32 %r7336, %r7266, %r7794;
	// end inline asm
	// begin inline asm
	addc.cc.u32 %r7339, %r7304, %r7273;
	// end inline asm
	// begin inline asm
	addc.u32 %r7342, %r7791, %r7791;
	// end inline asm
	mul.lo.s32 	%r7409, %r7339, -460954743;
	// begin inline asm
	mad.lo.cc.u32 %r7345, %r7409, %r49, %r7339;
	// end inline asm
	// begin inline asm
	madc.hi.cc.u32 %r7349, %r7409, %r49, %r7308;
	// end inline asm
	// begin inline asm
	madc.lo.cc.u32 %r7353, %r7409, %r36, %r7312;
	// end inline asm
	// begin inline asm
	madc.hi.cc.u32 %r7357, %r7409, %r36, %r7316;
	// end inline asm
	// begin inline asm
	madc.lo.cc.u32 %r7361, %r7409, %r38, %r7320;
	// end inline asm
	// begin inline asm
	madc.hi.cc.u32 %r7365, %r7409, %r38, %r7324;
	// end inline asm
	// begin inline asm
	madc.lo.cc.u32 %r7369, %r7409, %r40, %r7328;
	// end inline asm
	// begin inline asm
	madc.hi.cc.u32 %r7373, %r7409, %r40, %r7332;
	// end inline asm
	// begin inline asm
	addc.cc.u32 %r7377, %r7791, %r7791;
	// end inline asm
	// begin inline asm
	mad.lo.cc.u32 %r7380, %r7409, %r35, %r7277;
	// end inline asm
	// begin inline asm
	madc.hi.cc.u32 %r7384, %r7409, %r35, %r7281;
	// end inline asm
	// begin inline asm
	madc.lo.cc.u32 %r7388, %r7409, %r37, %r7285;
	// end inline asm
	// begin inline asm
	madc.hi.cc.u32 %r7392, %r7409, %r37, %r7289;
	// end inline asm
	// begin inline asm
	madc.lo.cc.u32 %r7396, %r7409, %r39, %r7293;
	// end inline asm
	// begin inline asm
	madc.hi.cc.u32 %r7400, %r7409, %r39, %r7297;
	// end inline asm
	// begin inline asm
	madc.lo.cc.u32 %r7404, %r7409, %r41, %r7301;
	// end inline asm
	// begin inline asm
	madc.hi.cc.u32 %r7408, %r7409, %r41, %r7791;
	// end inline asm
	// begin inline asm
	add.cc.u32 %r7412, %r7342, %r7794;
	// end inline asm
	// begin inline asm
	addc.cc.u32 %r7415, %r7380, %r7349;
	// end inline asm
	// begin inline asm
	addc.u32 %r7418, %r7791, %r7791;
	// end inline asm
	mul.lo.s32 	%r7485, %r7415, -460954743;
	// begin inline asm
	mad.lo.cc.u32 %r7421, %r7485, %r49, %r7415;
	// end inline asm
	// begin inline asm
	madc.hi.cc.u32 %r7425, %r7485, %r49, %r7384;
	// end inline asm
	// begin inline asm
	madc.lo.cc.u32 %r7429, %r7485, %r36, %r7388;
	// end inline asm
	// begin inline asm
	madc.hi.cc.u32 %r7433, %r7485, %r36, %r7392;
	// end inline asm
	// begin inline asm
	madc.lo.cc.u32 %r7437, %r7485, %r38, %r7396;
	// end inline asm
	// begin inline asm
	madc.hi.cc.u32 %r7441, %r7485, %r38, %r7400;
	// end inline asm
	// begin inline asm
	madc.lo.cc.u32 %r7445, %r7485, %r40, %r7404;
	// end inline asm
	// begin inline asm
	madc.hi.cc.u32 %r7449, %r7485, %r40, %r7408;
	// end inline asm
	// begin inline asm
	addc.cc.u32 %r7453, %r7791, %r7791;
	// end inline asm
	// begin inline asm
	mad.lo.cc.u32 %r7456, %r7485, %r35, %r7353;
	// end inline asm
	// begin inline asm
	madc.hi.cc.u32 %r7460, %r7485, %r35, %r7357;
	// end inline asm
	// begin inline asm
	madc.lo.cc.u32 %r7464, %r7485, %r37, %r7361;
	// end inline asm
	// begin inline asm
	madc.hi.cc.u32 %r7468, %r7485, %r37, %r7365;
	// end inline asm
	// begin inline asm
	madc.lo.cc.u32 %r7472, %r7485, %r39, %r7369;
	// end inline asm
	// begin inline asm
	madc.hi.cc.u32 %r7476, %r7485, %r39, %r7373;
	// end inline asm
	// begin inline asm
	madc.lo.cc.u32 %r7480, %r7485, %r41, %r7377;
	// end inline asm
	// begin inline asm
	madc.hi.cc.u32 %r7484, %r7485, %r41, %r7791;
	// end inline asm
	// begin inline asm
	add.cc.u32 %r7488, %r7418, %r7794;
	// end inline asm
	// begin inline asm
	addc.cc.u32 %r7491, %r7456, %r7425;
	// end inline asm
	// begin inline asm
	addc.u32 %r7494, %r7791, %r7791;
	// end inline asm
	mul.lo.s32 	%r7561, %r7491, -460954743;
	// begin inline asm
	mad.lo.cc.u32 %r7497, %r7561, %r49, %r7491;
	// end inline asm
	// begin inline asm
	madc.hi.cc.u32 %r7501, %r7561, %r49, %r7460;
	// end inline asm
	// begin inline asm
	madc.lo.cc.u32 %r7505, %r7561, %r36, %r7464;
	// end inline asm
	// begin inline asm
	madc.hi.cc.u32 %r7509, %r7561, %r36, %r7468;
	// end inline asm
	// begin inline asm
	madc.lo.cc.u32 %r7513, %r7561, %r38, %r7472;
	// end inline asm
	// begin inline asm
	madc.hi.cc.u32 %r7517, %r7561, %r38, %r7476;
	// end inline asm
	// begin inline asm
	madc.lo.cc.u32 %r7521, %r7561, %r40, %r7480;
	// end inline asm
	// begin inline asm
	madc.hi.cc.u32 %r7525, %r7561, %r40, %r7484;
	// end inline asm
	// begin inline asm
	addc.cc.u32 %r7529, %r7791, %r7791;
	// end inline asm
	// begin inline asm
	mad.lo.cc.u32 %r7532, %r7561, %r35, %r7429;
	// end inline asm
	// begin inline asm
	madc.hi.cc.u32 %r7536, %r7561, %r35, %r7433;
	// end inline asm
	// begin inline asm
	madc.lo.cc.u32 %r7540, %r7561, %r37, %r7437;
	// end inline asm
	// begin inline asm
	madc.hi.cc.u32 %r7544, %r7561, %r37, %r7441;
	// end inline asm
	// begin inline asm
	madc.lo.cc.u32 %r7548, %r7561, %r39, %r7445;
	// end inline asm
	// begin inline asm
	madc.hi.cc.u32 %r7552, %r7561, %r39, %r7449;
	// end inline asm
	// begin inline asm
	madc.lo.cc.u32 %r7556, %r7561, %r41, %r7453;
	// end inline asm
	// begin inline asm
	madc.hi.cc.u32 %r7560, %r7561, %r41, %r7791;
	// end inline asm
	// begin inline asm
	add.cc.u32 %r7564, %r7494, %r7794;
	// end inline asm
	// begin inline asm
	addc.cc.u32 %r7567, %r7532, %r7501;
	// end inline asm
	// begin inline asm
	addc.u32 %r7570, %r7791, %r7791;
	// end inline asm
	mul.lo.s32 	%r7637, %r7567, -460954743;
	// begin inline asm
	mad.lo.cc.u32 %r7573, %r7637, %r49, %r7567;
	// end inline asm
	// begin inline asm
	madc.hi.cc.u32 %r7577, %r7637, %r49, %r7536;
	// end inline asm
	// begin inline asm
	madc.lo.cc.u32 %r7581, %r7637, %r36, %r7540;
	// end inline asm
	// begin inline asm
	madc.hi.cc.u32 %r7585, %r7637, %r36, %r7544;
	// end inline asm
	// begin inline asm
	madc.lo.cc.u32 %r7589, %r7637, %r38, %r7548;
	// end inline asm
	// begin inline asm
	madc.hi.cc.u32 %r7593, %r7637, %r38, %r7552;
	// end inline asm
	// begin inline asm
	madc.lo.cc.u32 %r7597, %r7637, %r40, %r7556;
	// end inline asm
	// begin inline asm
	madc.hi.cc.u32 %r7601, %r7637, %r40, %r7560;
	// end inline asm
	// begin inline asm
	addc.cc.u32 %r7605, %r7791, %r7791;
	// end inline asm
	// begin inline asm
	mad.lo.cc.u32 %r7608, %r7637, %r35, %r7505;
	// end inline asm
	// begin inline asm
	madc.hi.cc.u32 %r7612, %r7637, %r35, %r7509;
	// end inline asm
	// begin inline asm
	madc.lo.cc.u32 %r7616, %r7637, %r37, %r7513;
	// end inline asm
	// begin inline asm
	madc.hi.cc.u32 %r7620, %r7637, %r37, %r7517;
	// end inline asm
	// begin inline asm
	madc.lo.cc.u32 %r7624, %r7637, %r39, %r7521;
	// end inline asm
	// begin inline asm
	madc.hi.cc.u32 %r7628, %r7637, %r39, %r7525;
	// end inline asm
	// begin inline asm
	madc.lo.cc.u32 %r7632, %r7637, %r41, %r7529;
	// end inline asm
	// begin inline asm
	madc.hi.cc.u32 %r7636, %r7637, %r41, %r7791;
	// end inline asm
	// begin inline asm
	add.cc.u32 %r7640, %r7570, %r7794;
	// end inline asm
	// begin inline asm
	addc.cc.u32 %r7643, %r7608, %r7577;
	// end inline asm
	// begin inline asm
	addc.u32 %r7646, %r7791, %r7791;
	// end inline asm
	mul.lo.s32 	%r7713, %r7643, -460954743;
	// begin inline asm
	mad.lo.cc.u32 %r7649, %r7713, %r49, %r7643;
	// end inline asm
	// begin inline asm
	madc.hi.cc.u32 %r7653, %r7713, %r49, %r7612;
	// end inline asm
	// begin inline asm
	madc.lo.cc.u32 %r7657, %r7713, %r36, %r7616;
	// end inline asm
	// begin inline asm
	madc.hi.cc.u32 %r7661, %r7713, %r36, %r7620;
	// end inline asm
	// begin inline asm
	madc.lo.cc.u32 %r7665, %r7713, %r38, %r7624;
	// end inline asm
	// begin inline asm
	madc.hi.cc.u32 %r7669, %r7713, %r38, %r7628;
	// end inline asm
	// begin inline asm
	madc.lo.cc.u32 %r7673, %r7713, %r40, %r7632;
	// end inline asm
	// begin inline asm
	madc.hi.cc.u32 %r7677, %r7713, %r40, %r7636;
	// end inline asm
	// begin inline asm
	addc.cc.u32 %r7681, %r7791, %r7791;
	// end inline asm
	// begin inline asm
	mad.lo.cc.u32 %r7684, %r7713, %r35, %r7581;
	// end inline asm
	// begin inline asm
	madc.hi.cc.u32 %r7688, %r7713, %r35, %r7585;
	// end inline asm
	// begin inline asm
	madc.lo.cc.u32 %r7692, %r7713, %r37, %r7589;
	// end inline asm
	// begin inline asm
	madc.hi.cc.u32 %r7696, %r7713, %r37, %r7593;
	// end inline asm
	// begin inline asm
	madc.lo.cc.u32 %r7700, %r7713, %r39, %r7597;
	// end inline asm
	// begin inline asm
	madc.hi.cc.u32 %r7704, %r7713, %r39, %r7601;
	// end inline asm
	// begin inline asm
	madc.lo.cc.u32 %r7708, %r7713, %r41, %r7605;
	// end inline asm
	// begin inline asm
	madc.hi.cc.u32 %r7712, %r7713, %r41, %r7791;
	// end inline asm
	// begin inline asm
	add.cc.u32 %r7716, %r7646, %r7794;
	// end inline asm
	// begin inline asm
	addc.cc.u32 %r7719, %r7684, %r7653;
	// end inline asm
	// begin inline asm
	addc.u32 %r7722, %r7791, %r7791;
	// end inline asm
	mul.lo.s32 	%r7789, %r7719, -460954743;
	// begin inline asm
	mad.lo.cc.u32 %r7725, %r7789, %r49, %r7719;
	// end inline asm
	// begin inline asm
	madc.hi.cc.u32 %r7729, %r7789, %r49, %r7688;
	// end inline asm
	// begin inline asm
	madc.lo.cc.u32 %r7733, %r7789, %r36, %r7692;
	// end inline asm
	// begin inline asm
	madc.hi.cc.u32 %r7737, %r7789, %r36, %r7696;
	// end inline asm
	// begin inline asm
	madc.lo.cc.u32 %r7741, %r7789, %r38, %r7700;
	// end inline asm
	// begin inline asm
	madc.hi.cc.u32 %r7745, %r7789, %r38, %r7704;
	// end inline asm
	// begin inline asm
	madc.lo.cc.u32 %r7749, %r7789, %r40, %r7708;
	// end inline asm
	// begin inline asm
	madc.hi.cc.u32 %r7753, %r7789, %r40, %r7712;
	// end inline asm
	// begin inline asm
	addc.cc.u32 %r7757, %r7791, %r7791;
	// end inline asm
	// begin inline asm
	mad.lo.cc.u32 %r7760, %r7789, %r35, %r7657;
	// end inline asm
	// begin inline asm
	madc.hi.cc.u32 %r7764, %r7789, %r35, %r7661;
	// end inline asm
	// begin inline asm
	madc.lo.cc.u32 %r7768, %r7789, %r37, %r7665;
	// end inline asm
	// begin inline asm
	madc.hi.cc.u32 %r7772, %r7789, %r37, %r7669;
	// end inline asm
	// begin inline asm
	madc.lo.cc.u32 %r7776, %r7789, %r39, %r7673;
	// end inline asm
	// begin inline asm
	madc.hi.cc.u32 %r7780, %r7789, %r39, %r7677;
	// end inline asm
	// begin inline asm
	madc.lo.cc.u32 %r7784, %r7789, %r41, %r7681;
	// end inline asm
	// begin inline asm
	madc.hi.cc.u32 %r7788, %r7789, %r41, %r7791;
	// end inline asm
	// begin inline asm
	add.cc.u32 %r7792, %r7722, %r7794;
	// end inline asm
	// begin inline asm
	addc.cc.u32 %r7795, %r7760, %r7729;
	// end inline asm
	// begin inline asm
	addc.cc.u32 %r7798, %r7764, %r7733;
	// end inline asm
	// begin inline asm
	addc.cc.u32 %r7801, %r7768, %r7737;
	// end inline asm
	// begin inline asm
	addc.cc.u32 %r7804, %r7772, %r7741;
	// end inline asm
	// begin inline asm
	addc.cc.u32 %r7807, %r7776, %r7745;
	// end inline asm
	// begin inline asm
	addc.cc.u32 %r7810, %r7780, %r7749;
	// end inline asm
	// begin inline asm
	addc.cc.u32 %r7813, %r7784, %r7753;
	// end inline asm
	// begin inline asm
	addc.cc.u32 %r7816, %r7788, %r7757;
	// end inline asm
	// begin inline asm
	add.cc.u32 %r25575, %r7152, %r7795;
	// end inline asm
	// begin inline asm
	addc.cc.u32 %r25576, %r7156, %r7798;
	// end inline asm
	// begin inline asm
	addc.cc.u32 %r25577, %r7160, %r7801;
	// end inline asm
	// begin inline asm
	addc.cc.u32 %r25578, %r7164, %r7804;
	// end inline asm
	// begin inline asm
	addc.cc.u32 %r25579, %r7168, %r7807;
	// end inline asm
	// begin inline asm
	addc.cc.u32 %r25580, %r7172, %r7810;
	// end inline asm
	// begin inline asm
	addc.cc.u32 %r25581, %r7176, %r7813;
	// end inline asm
	// begin inline asm
	addc.u32 %r25582, %r7180, %r7816;
	// end inline asm
	setp.gt.u32 	%p141, %r25582, %r41;
	@%p141 bra 	$L__BB2_428;
	setp.lt.u32 	%p142, %r25582, %r41;
	@%p142 bra 	$L__BB2_429;
	setp.gt.u32 	%p143, %r25581, %r40;
	@%p143 bra 	$L__BB2_428;
	setp.lt.u32 	%p144, %r25581, %r40;
	@%p144 bra 	$L__BB2_429;
	setp.gt.u32 	%p145, %r25580, %r39;
	@%p145 bra 	$L__BB2_428;
	setp.lt.u32 	%p146, %r25580, %r39;
	@%p146 bra 	$L__BB2_429;
	setp.gt.u32 	%p147, %r25579, %r38;
	@%p147 bra 	$L__BB2_428;
	setp.lt.u32 	%p148, %r25579, %r38;
	@%p148 bra 	$L__BB2_429;
	setp.gt.u32 	%p149, %r25578, %r37;
	@%p149 bra 	$L__BB2_428;
	setp.lt.u32 	%p150, %r25578, %r37;
	@%p150 bra 	$L__BB2_429;
	setp.gt.u32 	%p151, %r25577, %r36;
	@%p151 bra 	$L__BB2_428;
	setp.lt.u32 	%p152, %r25577, %r36;
	@%p152 bra 	$L__BB2_429;
	setp.gt.u32 	%p153, %r25576, %r35;
	@%p153 bra 	$L__BB2_428;
	setp.lt.u32 	%p154, %r25576, %r35;
	setp.lt.u32 	%p155, %r25575, %r25727;
	or.pred  	%p156, %p154, %p155;
	@%p156 bra 	$L__BB2_429;
$L__BB2_428:
	// begin inline asm
	sub.cc.u32 %r25575, %r25575, %r25727;
subc.cc.u32 %r25576, %r25576, %r35;
subc.cc.u32 %r25577, %r25577, %r36;
subc.cc.u32 %r25578, %r25578, %r37;
subc.cc.u32 %r25579, %r25579, %r38;
subc.cc.u32 %r25580, %r25580, %r39;
subc.cc.u32 %r25581, %r25581, %r40;
subc.u32 %r25582, %r25582, %r41;

	// end inline asm
$L__BB2_429:
	shf.l.wrap.b32 	%r25590, %r25581, %r25582, 1;
	shf.l.wrap.b32 	%r25589, %r25580, %r25581, 1;
	shf.l.wrap.b32 	%r25588, %r25579, %r25580, 1;
	shf.l.wrap.b32 	%r25587, %r25578, %r25579, 1;
	shf.l.wrap.b32 	%r25586, %r25577, %r25578, 1;
	shf.l.wrap.b32 	%r25585, %r25576, %r25577, 1;
	shf.l.wrap.b32 	%r25584, %r25575, %r25576, 1;
	shl.b32 	%r25583, %r25575, 1;
	setp.gt.u32 	%p157, %r25590, %r41;
	@%p157 bra 	$L__BB2_443;
	setp.lt.u32 	%p158, %r25590, %r41;
	@%p158 bra 	$L__BB2_444;
	setp.gt.u32 	%p159, %r25589, %r40;
	@%p159 bra 	$L__BB2_443;
	setp.lt.u32 	%p160, %r25589, %r40;
	@%p160 bra 	$L__BB2_444;
	setp.gt.u32 	%p161, %r25588, %r39;
	@%p161 bra 	$L__BB2_443;
	setp.lt.u32 	%p162, %r25588, %r39;
	@%p162 bra 	$L__BB2_444;
	setp.gt.u32 	%p163, %r25587, %r38;
	@%p163 bra 	$L__BB2_443;
	setp.lt.u32 	%p164, %r25587, %r38;
	@%p164 bra 	$L__BB2_444;
	setp.gt.u32 	%p165, %r25586, %r37;
	@%p165 bra 	$L__BB2_443;
	setp.lt.u32 	%p166, %r25586, %r37;
	@%p166 bra 	$L__BB2_444;
	setp.gt.u32 	%p167, %r25585, %r36;
	@%p167 bra 	$L__BB2_443;
	setp.lt.u32 	%p168, %r25585, %r36;
	@%p168 bra 	$L__BB2_444;
	setp.gt.u32 	%p169, %r25584, %r35;
	@%p169 bra 	$L__BB2_443;
	setp.lt.u32 	%p170, %r25584, %r35;
	setp.lt.u32 	%p171, %r25583, %r25727;
	or.pred  	%p172, %p170, %p171;
	@%p172 bra 	$L__BB2_444;
$L__BB2_443:
	// begin inline asm
	sub.cc.u32 %r25583, %r25583, %r25727;
subc.cc.u32 %r25584, %r25584, %r35;
subc.cc.u32 %r25585, %r25585, %r36;
subc.cc.u32 %r25586, %r25586, %r37;
subc.cc.u32 %r25587, %r25587, %r38;
subc.cc.u32 %r25588, %r25588, %r39;
subc.cc.u32 %r25589, %r25589, %r40;
subc.u32 %r25590, %r25590, %r41;

	// end inline asm
$L__BB2_444:
	shf.l.wrap.b32 	%r25598, %r25589, %r25590, 1;
	shf.l.wrap.b32 	%r25597, %r25588, %r25589, 1;
	shf.l.wrap.b32 	%r25596, %r25587, %r25588, 1;
	shf.l.wrap.b32 	%r25595, %r25586, %r25587, 1;
	shf.l.wrap.b32 	%r25594, %r25585, %r25586, 1;
	shf.l.wrap.b32 	%r25593, %r25584, %r25585, 1;
	shf.l.wrap.b32 	%r25592, %r25583, %r25584, 1;
	shl.b32 	%r25591, %r25583, 1;
	setp.gt.u32 	%p173, %r25598, %r41;
	@%p173 bra 	$L__BB2_458;
	setp.lt.u32 	%p174, %r25598, %r41;
	@%p174 bra 	$L__BB2_459;
	setp.gt.u32 	%p175, %r25597, %r40;
	@%p175 bra 	$L__BB2_458;
	setp.lt.u32 	%p176, %r25597, %r40;
	@%p176 bra 	$L__BB2_459;
	setp.gt.u32 	%p177, %r25596, %r39;
	@%p177 bra 	$L__BB2_458;
	setp.lt.u32 	%p178, %r25596, %r39;
	@%p178 bra 	$L__BB2_459;
	setp.gt.u32 	%p179, %r25595, %r38;
	@%p179 bra 	$L__BB2_458;
	setp.lt.u32 	%p180, %r25595, %r38;
	@%p180 bra 	$L__BB2_459;
	setp.gt.u32 	%p181, %r25594, %r37;
	@%p181 bra 	$L__BB2_458;
	setp.lt.u32 	%p182, %r25594, %r37;
	@%p182 bra 	$L__BB2_459;
	setp.gt.u32 	%p183, %r25593, %r36;
	@%p183 bra 	$L__BB2_458;
	setp.lt.u32 	%p184, %r25593, %r36;
	@%p184 bra 	$L__BB2_459;
	setp.gt.u32 	%p185, %r25592, %r35;
	@%p185 bra 	$L__BB2_458;
	setp.lt.u32 	%p186, %r25592, %r35;
	setp.lt.u32 	%p187, %r25591, %r25727;
	or.pred  	%p188, %p186, %p187;
	@%p188 bra 	$L__BB2_459;
$L__BB2_458:
	// begin inline asm
	sub.cc.u32 %r25591, %r25591, %r25727;
subc.cc.u32 %r25592, %r25592, %r35;
subc.cc.u32 %r25593, %r25593, %r36;
subc.cc.u32 %r25594, %r25594, %r37;
subc.cc.u32 %r25595, %r25595, %r38;
subc.cc.u32 %r25596, %r25596, %r39;
subc.cc.u32 %r25597, %r25597, %r40;
subc.u32 %r25598, %r25598, %r41;

	// end inline asm
$L__BB2_459:
	ld.const.u32 	%r824, [ag_types__impls__ark_ff__fields__models__fp__Fp_ark_ff__fields__models__fp__montgomery_backend__MontBackend_ark_bn254__fields__fq__FqConfig__4___4__P];
	mov.b32 	%r9091, 0;
	// begin inline asm
	mad.lo.cc.u32 %r7915, %r25567, %r25592, %r9091;
	// end inline asm
	// begin inline asm
	madc.hi.cc.u32 %r7919, %r25567, %r25592, %r9091;
	// end inline asm
	// begin inline asm
	madc.lo.cc.u32 %r7923, %r25567, %r25594, %r9091;
	// end inline asm
	// begin inline asm
	madc.hi.cc.u32 %r7927, %r25567, %r25594, %r9091;
	// end inline asm
	// begin inline asm
	madc.lo.cc.u32 %r7931, %r25567, %r25596, %r9091;
	// end inline asm
	// begin inline asm
	madc.hi.cc.u32 %r7935, %r25567, %r25596, %r9091;
	// end inline asm
	// begin inline asm
	madc.lo.cc.u32 %r7939, %r25567, %r25598, %r9091;
	// end inline asm
	// begin inline asm
	madc.hi.cc.u32 %r7943, %r25567, %r25598, %r9091;
	// end inline asm
	// begin inline asm
	mad.lo.cc.u32 %r7947, %r25568, %r25591, %r7915;
	// end inline asm
	// begin inline asm
	madc.hi.cc.u32 %r7951, %r25568, %r25591, %r7919;
	// end inline asm
	// begin inline asm
	madc.lo.cc.u32 %r7955, %r25568, %r25593, %r7923;
	// end inline asm
	// begin inline asm
	madc.hi.cc.u32 %r7959, %r25568, %r25593, %r7927;
	// end inline asm
	// begin inline asm
	madc.lo.cc.u32 %r7963, %r25568, %r25595, %r7931;
	// end inline asm
	// begin inline asm
	madc.hi.cc.u32 %r7967, %r25568, %r25595, %r7935;
	// end inline asm
	// begin inline asm
	madc.lo.cc.u32 %r7971, %r25568, %r25597, %r7939;
	// end inline asm
	// begin inline asm
	madc.hi.cc.u32 %r7975, %r25568, %r25597, %r7943;
	// end inline asm
	// begin inline asm
	addc.cc.u32 %r7979, %r9091, %r9091;
	// end inline asm
	// begin inline asm
	mad.lo.cc.u32 %r7982, %r25569, %r25592, %r7955;
	// end inline asm
	// begin inline asm
	madc.hi.cc.u32 %r7986, %r25569, %r25592, %r7959;
	// end inline asm
	// begin inline asm
	madc.lo.cc.u32 %r7990, %r25569, %r25594, %r7963;
	// end inline asm
	// begin inline asm
	madc.hi.cc.u32 %r7994, %r25569, %r25594, %r7967;
	// end inline asm
	// begin inline asm
	madc.lo.cc.u32 %r7998, %r25569, %r25596, %r7971;
	// end inline asm
	// begin inline asm
	madc.hi.cc.u32 %r8002, %r25569, %r25596, %r7975;
	// end inline asm
	// begin inline asm
	madc.lo.cc.u32 %r8006, %r25569, %r25598, %r7979;
	// end inline asm
	// begin inline asm
	madc.hi.cc.u32 %r8010, %r25569, %r25598, %r9091;
	// end inline asm
	// begin inline asm
	mad.lo.cc.u32 %r8014, %r25570, %r25591, %r7982;
	// end inline asm
	// begin inline asm
	madc.hi.cc.u32 %r8018, %r25570, %r25591, %r7986;
	// end inline asm
	// begin inline asm
	madc.lo.cc.u32 %r8022, %r25570, %r25593, %r7990;
	// end inline asm
	// begin inline asm
	madc.hi.cc.u32 %r8026, %r25570, %r25593, %r7994;
	// end inline asm
	// begin inline asm
	madc.lo.cc.u32 %r8030, %r25570, %r25595, %r7998;
	// end inline asm
	// begin inline asm
	madc.hi.cc.u32 %r8034, %r25570, %r25595, %r8002;
	// end inline asm
	// begin inline asm
	madc.lo.cc.u32 %r8038, %r25570, %r25597, %r8006;
	// end inline asm
	// begin inline asm
	madc.hi.cc.u32 %r8042, %r25570, %r25597, %r8010;
	// end inline asm
	// begin inline asm
	addc.cc.u32 %r8046, %r9091, %r9091;
	// end inline asm
	// begin inline asm
	mad.lo.cc.u32 %r8049, %r25571, %r25592, %r8022;
	// end inline asm
	// begin inline asm
	madc.hi.cc.u32 %r8053, %r25571, %r25592, %r8026;
	// end inline asm
	// begin inline asm
	madc.lo.cc.u32 %r8057, %r25571, %r25594, %r8030;
	// end inline asm
	// begin inline asm
	madc.hi.cc.u32 %r8061, %r25571, %r25594, %r8034;
	// end inline asm
	// begin inline asm
	madc.lo.cc.u32 %r8065, %r25571, %r25596, %r8038;
	// end inline asm
	// begin inline asm
	madc.hi.cc.u32 %r8069, %r25571, %r25596, %r8042;
	// end inline asm
	// begin inline asm
	madc.lo.cc.u32 %r8073, %r25571, %r25598, %r8046;
	// end inline asm
	// begin inline asm
	madc.hi.cc.u32 %r8077, %r25571, %r25598, %r9091;
	// end inline asm
	// begin inline asm
	mad.lo.cc.u32 %r8081, %r25572, %r25591, %r8049;
	// end inline asm
	// begin inline asm
	madc.hi.cc.u32 %r8085, %r25572, %r25591, %r8053;
	// end inline asm
	// begin inline asm
	madc.lo.cc.u32 %r8089, %r25572, %r25593, %r8057;
	// end inline asm
	// begin inline asm
	madc.hi.cc.u32 %r8093, %r25572, %r25593, %r8061;
	// end inline asm
	// begin inline asm
	madc.lo.cc.u32 %r8097, %r25572, %r25595, %r8065;
	// end inline asm
	// begin inline asm
	madc.hi.cc.u32 %r8101, %r25572, %r25595, %r8069;
	// end inline asm
	// begin inline asm
	madc.lo.cc.u32 %r8105, %r25572, %r25597, %r8073;
	// end inline asm
	// begin inline asm
	madc.hi.cc.u32 %r8109, %r25572, %r25597, %r8077;
	// end inline asm
	// begin inline asm
	addc.cc.u32 %r8113, %r9091, %r9091;
	// end inline asm
	// begin inline asm
	mad.lo.cc.u32 %r8116, %r25573, %r25592, %r8089;
	// end inline asm
	// begin inline asm
	madc.hi.cc.u32 %r8120, %r25573, %r25592, %r8093;
	// end inline asm
	// begin inline asm
	madc.lo.cc.u32 %r8124, %r25573, %r25594, %r8097;
	// end inline asm
	// begin inline asm
	madc.hi.cc.u32 %r8128, %r25573, %r25594, %r8101;
	// end inline asm
	// begin inline asm
	madc.lo.cc.u32 %r8132, %r25573, %r25596, %r8105;
	// end inline asm
	// begin inline asm
	madc.hi.cc.u32 %r8136, %r25573, %r25596, %r8109;
	// end inline asm
	// begin inline asm
	madc.lo.cc.u32 %r8140, %r25573, %r25598, %r8113;
	// end inline asm
	// begin inline asm
	madc.hi.cc.u32 %r8144, %r25573, %r25598, %r9091;
	// end inline asm
	// begin inline asm
	mad.lo.cc.u32 %r8148, %r25574, %r25591, %r8116;
	// end inline asm
	// begin inline asm
	madc.hi.cc.u32 %r8152, %r25574, %r25591, %r8120;
	// end inline asm
	// begin inline asm
	madc.lo.cc.u32 %r8156, %r25574, %r25593, %r8124;
	// end inline asm
	// begin inline asm
	madc.hi.cc.u32 %r8160, %r25574, %r25593, %r8128;
	// end inline asm
	// begin inline asm
	madc.lo.cc.u32 %r8164, %r25574, %r25595, %r8132;
	// end inline asm
	// begin inline asm
	madc.hi.cc.u32 %r8168, %r25574, %r25595, %r8136;
	// end inline asm
	// begin inline asm
	madc.lo.cc.u32 %r8172, %r25574, %r25597, %r8140;
	// end inline asm
	// begin inline asm
	madc.hi.cc.u32 %r8176, %r25574, %r25597, %r8144;
	// end inline asm
	// begin inline asm
	addc.cc.u32 %r8180, %r9091, %r9091;
	// end inline asm
	// begin inline asm
	mad.lo.cc.u32 %r8183, %r25567, %r25591, %r9091;
	// end inline asm
	// begin inline asm
	madc.hi.cc.u32 %r8187, %r25567, %r25591, %r7947;
	// end inline asm
	// begin inline asm
	madc.lo.cc.u32 %r8191, %r25567, %r25593, %r7951;
	// end inline asm
	// begin inline asm
	madc.hi.cc.u32 %r8195, %r25567, %r25593, %r8014;
	// end inline asm
	// begin inline asm
	madc.lo.cc.u32 %r8199, %r25567, %r25595, %r8018;
	// end inline asm
	// begin inline asm
	madc.hi.cc.u32 %r8203, %r25567, %r25595, %r8081;
	// end inline asm
	// begin inline asm
	madc.lo.cc.u32 %r8207, %r25567, %r25597, %r8085;
	// end inline asm
	// begin inline asm
	madc.hi.cc.u32 %r8211, %r25567, %r25597, %r8148;
	// end inline asm
	// begin inline asm
	addc.cc.u32 %r8215, %r8152, %r9091;
	// end inline asm
	// begin inline asm
	addc.cc.u32 %r8218, %r8156, %r9091;
	// end inline asm
	// begin inline asm
	addc.cc.u32 %r8221, %r9091, %r9091;
	// end inline asm
	// begin inline asm
	mad.lo.cc.u32 %r8224, %r25568, %r25592, %r8191;
	// end inline asm
	// begin inline asm
	madc.hi.cc.u32 %r8228, %r25568, %r25592, %r8195;
	// end inline asm
	// begin inline asm
	madc.lo.cc.u32 %r8232, %r25568, %r25594, %r8199;
	// end inline asm
	// begin inline asm
	madc.hi.cc.u32 %r8236, %r25568, %r25594, %r8203;
	// end inline asm
	// begin inline asm
	madc.lo.cc.u32 %r8240, %r25568, %r25596, %r8207;
	// end inline asm
	// begin inline asm
	madc.hi.cc.u32 %r8244, %r25568, %r25596, %r8211;
	// end inline asm
	// begin inline asm
	madc.lo.cc.u32 %r8248, %r25568, %r25598, %r8215;
	// end inline asm
	// begin inline asm
	madc.hi.cc.u32 %r8252, %r25568, %r25598, %r8218;
	// end inline asm
	// begin inline asm
	addc.cc.u32 %r8256, %r8221, %r9091;
	// end inline asm
	// begin inline asm
	mad.lo.cc.u32 %r8259, %r25569, %r25591, %r8224;
	// end inline asm
	// begin inline asm
	madc.hi.cc.u32 %r8263, %r25569, %r25591, %r8228;
	// end inline asm
	// begin inline asm
	madc.lo.cc.u32 %r8267, %r25569, %r25593, %r8232;
	// end inline asm
	// begin inline asm
	madc.hi.cc.u32 %r8271, %r25569, %r25593, %r8236;
	// end inline asm
	// begin inline asm
	madc.lo.cc.u32 %r8275, %r25569, %r25595, %r8240;
	// end inline asm
	// begin inline asm
	madc.hi.cc.u32 %r8279, %r25569, %r25595, %r8244;
	// end inline asm
	// begin inline asm
	madc.lo.cc.u32 %r8283, %r25569, %r25597, %r8248;
	// end inline asm
	// begin inline asm
	madc.hi.cc.u32 %r8287, %r25569, %r25597, %r8252;
	// end inline asm
	// begin inline asm
	addc.cc.u32 %r8291, %r8160, %r8256;
	// end inline asm
	// begin inline asm
	addc.cc.u32 %r8294, %r8164, %r9091;
	// end inline asm
	// begin inline asm
	addc.cc.u32 %r8297, %r9091, %r9091;
	// end inline asm
	// begin inline asm
	mad.lo.cc.u32 %r8300, %r25570, %r25592, %r8267;
	// end inline asm
	// begin inline asm
	madc.hi.cc.u32 %r8304, %r25570, %r25592, %r8271;
	// end inline asm
	// begin inline asm
	madc.lo.cc.u32 %r8308, %r25570, %r25594, %r8275;
	// end inline asm
	// begin inline asm
	madc.hi.cc.u32 %r8312, %r25570, %r25594, %r8279;
	// end inline asm
	// begin inline asm
	madc.lo.cc.u32 %r8316, %r25570, %r25596, %r8283;
	// end inline asm
	// begin inline asm
	madc.hi.cc.u32 %r8320, %r25570, %r25596, %r8287;
	// end inline asm
	// begin inline asm
	madc.lo.cc.u32 %r8324, %r25570, %r25598, %r8291;
	// end inline asm
	// begin inline asm
	madc.hi.cc.u32 %r8328, %r25570, %r25598, %r8294;
	// end inline asm
	// begin inline asm
	addc.cc.u32 %r8332, %r8297, %r9091;
	// end inline asm
	// begin inline asm
	mad.lo.cc.u32 %r8335, %r25571, %r25591, %r8300;
	// end inline asm
	// begin inline asm
	madc.hi.cc.u32 %r8339, %r25571, %r25591, %r8304;
	// end inline asm
	// begin inline asm
	madc.lo.cc.u32 %r8343, %r25571, %r25593, %r8308;
	// end inline asm
	// begin inline asm
	madc.hi.cc.u32 %r8347, %r25571, %r25593, %r8312;
	// end inline asm
	// begin inline asm
	madc.lo.cc.u32 %r8351, %r25571, %r25595, %r8316;
	// end inline asm
	// begin inline asm
	madc.hi.cc.u32 %r8355, %r25571, %r25595, %r8320;
	// end inline asm
	// begin inline asm
	madc.lo.cc.u32 %r8359, %r25571, %r25597, %r8324;
	// end inline asm
	// begin inline asm
	madc.hi.cc.u32 %r8363, %r25571, %r25597, %r8328;
	// end inline asm
	// begin inline asm
	addc.cc.u32 %r8367, %r8168, %r8332;
	// end inline asm
	// begin inline asm
	addc.cc.u32 %r8370, %r8172, %r9091;
	// end inline asm
	// begin inline asm
	addc.cc.u32 %r8373, %r9091, %r9091;
	// end inline asm
	// begin inline asm
	mad.lo.cc.u32 %r8376, %r25572, %r25592, %r8343;
	// end inline asm
	// begin inline asm
	madc.hi.cc.u32 %r8380, %r25572, %r25592, %r8347;
	// end inline asm
	// begin inline asm
	madc.lo.cc.u32 %r8384, %r25572, %r25594, %r8351;
	// end inline asm
	// begin inline asm
	madc.hi.cc.u32 %r8388, %r25572, %r25594, %r8355;
	// end inline asm
	// begin inline asm
	madc.lo.cc.u32 %r8392, %r25572, %r25596, %r8359;
	// end inline asm
	// begin inline asm
	madc.hi.cc.u32 %r8396, %r25572, %r25596, %r8363;
	// end inline asm
	// begin inline asm
	madc.lo.cc.u32 %r8400, %r25572, %r25598, %r8367;
	// end inline asm
	// begin inline asm
	madc.hi.cc.u32 %r8404, %r25572, %r25598, %r8370;
	// end inline asm
	// begin inline asm
	addc.cc.u32 %r8408, %r8373, %r9091;
	// end inline asm
	// begin inline asm
	mad.lo.cc.u32 %r8411, %r25573, %r25591, %r8376;
	// end inline asm
	// begin inline asm
	madc.hi.cc.u32 %r8415, %r25573, %r25591, %r8380;
	// end inline asm
	// begin inline asm
	madc.lo.cc.u32 %r8419, %r25573, %r25593, %r8384;
	// end inline asm
	// begin inline asm
	madc.hi.cc.u32 %r8423, %r25573, %r25593, %r8388;
	// end inline asm
	// begin inline asm
	madc.lo.cc.u32 %r8427, %r25573, %r25595, %r8392;
	// end inline asm
	// begin inline asm
	madc.hi.cc.u32 %r8431, %r25573, %r25595, %r8396;
	// end inline asm
	// begin inline asm
	madc.lo.cc.u32 %r8435, %r25573, %r25597, %r8400;
	// end inline asm
	// begin inline asm
	madc.hi.cc.u32 %r8439, %r25573, %r25597, %r8404;
	// end inline asm
	// begin inline asm
	addc.cc.u32 %r8443, %r8176, %r8408;
	// end inline asm
	// begin inline asm
	addc.cc.u32 %r8446, %r8180, %r9091;
	// end inline asm
	// begin inline asm
	addc.cc.u32 %r8449, %r9091, %r9091;
	// end inline asm
	// begin inline asm
	mad.lo.cc.u32 %r8452, %r25574, %r25592, %r8419;
	// end inline asm
	// begin inline asm
	madc.hi.cc.u32 %r8456, %r25574, %r25592, %r8423;
	// end inline asm
	// begin inline asm
	madc.lo.cc.u32 %r8460, %r25574, %r25594, %r8427;
	// end inline asm
	// begin inline asm
	madc.hi.cc.u32 %r8464, %r25574, %r25594, %r8431;
	// end inline asm
	// begin inline asm
	madc.lo.cc.u32 %r8468, %r25574, %r25596, %r8435;
	// end inline asm
	// begin inline asm
	madc.hi.cc.u32 %r8472, %r25574, %r25596, %r8439;
	// end inline asm
	// begin inline asm
	madc.lo.cc.u32 %r8476, %r25574, %r25598, %r8443;
	// end inline asm
	// begin inline asm
	madc.hi.cc.u32 %r8480, %r25574, %r25598, %r8446;
	// end inline asm
	mov.b32 	%r9094, -1;
	// begin inline asm
	add.cc.u32 %r8484, %r9091, %r9094;
	// end inline asm
	// begin inline asm
	addc.cc.u32 %r8487, %r8183, %r9091;
	// end inline asm
	// begin inline asm
	addc.u32 %r8490, %r9091, %r9091;
	// end inline asm
	mul.lo.s32 	%r8557, %r8487, -460954743;
	// begin inline asm
	mad.lo.cc.u32 %r8493, %r8557, %r49, %r8487;
	// end inline asm
	// begin inline asm
	madc.hi.cc.u32 %r8497, %r8557, %r49, %r8187;
	// end inline asm
	// begin inline asm
	madc.lo.cc.u32 %r8501, %r8557, %r36, %r8259;
	// end inline asm
	// begin inline asm
	madc.hi.cc.u32 %r8505, %r8557, %r36, %r8263;
	// end inline asm
	// begin inline asm
	madc.lo.cc.u32 %r8509, %r8557, %r38, %r8335;
	// end inline asm
	// begin inline asm
	madc.hi.cc.u32 %r8513, %r8557, %r38, %r8339;
	// end inline asm
	// begin inline asm
	madc.lo.cc.u32 %r8517, %r8557, %r40, %r8411;
	// end inline asm
	// begin inline asm
	madc.hi.cc.u32 %r8521, %r8557, %r40, %r8415;
	// end inline asm
	// begin inline asm
	addc.cc.u32 %r8525, %r9091, %r9091;
	// end inline asm
	// begin inline asm
	mad.lo.cc.u32 %r8528, %r8557, %r35, %r9091;
	// end inline asm
	// begin inline asm
	madc.hi.cc.u32 %r8532, %r8557, %r35, %r9091;
	// end inline asm
	// begin inline asm
	madc.lo.cc.u32 %r8536, %r8557, %r37, %r9091;
	// end inline asm
	// begin inline asm
	madc.hi.cc.u32 %r8540, %r8557, %r37, %r9091;
	// end inline asm
	// begin inline asm
	madc.lo.cc.u32 %r8544, %r8557, %r39, %r9091;
	// end inline asm
	// begin inline asm
	madc.hi.cc.u32 %r8548, %r8557, %r39, %r9091;
	// end inline asm
	// begin inline asm
	madc.lo.cc.u32 %r8552, %r8557, %r41, %r9091;
	// end inline asm
	// begin inline asm
	madc.hi.cc.u32 %r8556, %r8557, %r41, %r9091;
	// end inline asm
	// begin inline asm
	add.cc.u32 %r8560, %r8490, %r9094;
	// end inline asm
	// begin inline asm
	addc.cc.u32 %r8563, %r8528, %r8497;
	// end inline asm
	// begin inline asm
	addc.u32 %r8566, %r9091, %r9091;
	// end inline asm
	mul.lo.s32 	%r8633, %r8563, -460954743;
	// begin inline asm
	mad.lo.cc.u32 %r8569, %r8633, %r49, %r8563;
	// end inline asm
	// begin inline asm
	madc.hi.cc.u32 %r8573, %r8633, %r49, %r8532;
	// end inline asm
	// begin inline asm
	madc.lo.cc.u32 %r8577, %r8633, %r36, %r8536;
	// end inline asm
	// begin inline asm
	madc.hi.cc.u32 %r8581, %r8633, %r36, %r8540;
	// end inline asm
	// begin inline asm
	madc.lo.cc.u32 %r8585, %r8633, %r38, %r8544;
	// end inline asm
	// begin inline asm
	madc.hi.cc.u32 %r8589, %r8633, %r38, %r8548;
	// end inline asm
	// begin inline asm
	madc.lo.cc.u32 %r8593, %r8633, %r40, %r8552;
	// end inline asm
	// begin inline asm
	madc.hi.cc.u32 %r8597, %r8633, %r40, %r8556;
	// end inline asm
	// begin inline asm
	addc.cc.u32 %r8601, %r9091, %r9091;
	// end inline asm
	// begin inline asm
	mad.lo.cc.u32 %r8604, %r8633, %r35, %r8501;
	// end inline asm
	// begin inline asm
	madc.hi.cc.u32 %r8608, %r8633, %r35, %r8505;
	// end inline asm
	// begin inline asm
	madc.lo.cc.u32 %r8612, %r8633, %r37, %r8509;
	// end inline asm
	// begin inline asm
	madc.hi.cc.u32 %r8616, %r8633, %r37, %r8513;
	// end inline asm
	// begin inline asm
	madc.lo.cc.u32 %r8620, %r8633, %r39, %r8517;
	// end inline asm
	// begin inline asm
	madc.hi.cc.u32 %r8624, %r8633, %r39, %r8521;
	// end inline asm
	// begin inline asm
	madc.lo.cc.u32 %r8628, %r8633, %r41, %r8525;
	// end inline asm
	// begin inline asm
	madc.hi.cc.u32 %r8632, %r8633, %r41, %r9091;
	// end inline asm
	// begin inline asm
	add.cc.u32 %r8636, %r8566, %r9094;
	// end inline asm
	// begin inline asm
	addc.cc.u32 %r8639, %r8604, %r8573;
	// end inline asm
	// begin inline asm
	addc.u32 %r8642, %r9091, %r9091;
	// end inline asm
	mul.lo.s32 	%r8709, %r8639, -460954743;
	// begin inline asm
	mad.lo.cc.u32 %r8645, %r8709, %r49, %r8639;
	// end inline asm
	// begin inline asm
	madc.hi.cc.u32 %r8649, %r8709, %r49, %r8608;
	// end inline asm
	// begin inline asm
	madc.lo.cc.u32 %r8653, %r8709, %r36, %r8612;
	// end inline asm
	// begin inline asm
	madc.hi.cc.u32 %r8657, %r8709, %r36, %r8616;
	// end inline asm
	// begin inline asm
	madc.lo.cc.u32 %r8661, %r8709, %r38, %r8620;
	// end inline asm
	// begin inline asm
	madc.hi.cc.u32 %r8665, %r8709, %r38, %r8624;
	// end inline asm
	// begin inline asm
	madc.lo.cc.u32 %r8669, %r8709, %r40, %r8628;
	// end inline asm
	// begin inline asm
	madc.hi.cc.u32 %r8673, %r8709, %r40, %r8632;
	// end inline asm
	// begin inline asm
	addc.cc.u32 %r8677, %r9091, %r9091;
	// end inline asm
	// begin inline asm
	mad.lo.cc.u32 %r8680, %r8709, %r35, %r8577;
	// end inline asm
	// begin inline asm
	madc.hi.cc.u32 %r8684, %r8709, %r35, %r8581;
	// end inline asm
	// begin inline asm
	madc.lo.cc.u32 %r8688, %r8709, %r37, %r8585;
	// end inline asm
	// begin inline asm
	madc.hi.cc.u32 %r8692, %r8709, %r37, %r8589;
	// end inline asm
	// begin inline asm
	madc.lo.cc.u32 %r8696, %r8709, %r39, %r8593;
	// end inline asm
	// begin inline asm
	madc.hi.cc.u32 %r8700, %r8709, %r39, %r8597;
	// end inline asm
	// begin inline asm
	madc.lo.cc.u32 %r8704, %r8709, %r41, %r8601;
	// end inline asm
	// begin inline asm
	madc.hi.cc.u32 %r8708, %r8709, %r41, %r9091;
	// end inline asm
	// begin inline asm
	add.cc.u32 %r8712, %r8642, %r9094;
	// end inline asm
	// begin inline asm
	addc.cc.u32 %r8715, %r8680, %r8649;
	// end inline asm
	// begin inline asm
	addc.u32 %r8718, %r9091, %r9091;
	// end inline asm
	mul.lo.s32 	%r8785, %r8715, -460954743;
	// begin inline asm
	mad.lo.cc.u32 %r8721, %r8785, %r49, %r8715;
	// end inline asm
	// begin inline asm
	madc.hi.cc.u32 %r8725, %r8785, %r49, %r8684;
	// end inline asm
	// begin inline asm
	madc.lo.cc.u32 %r8729, %r8785, %r36, %r8688;
	// end inline asm
	// begin inline asm
	madc.hi.cc.u32 %r8733, %r8785, %r36, %r8692;
	// end inline asm
	// begin inline asm
	madc.lo.cc.u32 %r8737, %r8785, %r38, %r8696;
	// end inline asm
	// begin inline asm
	madc.hi.cc.u32 %r8741, %r8785, %r38, %r8700;
	// end inline asm
	// begin inline asm
	madc.lo.cc.u32 %r8745, %r8785, %r40, %r8704;
	// end inline asm
	// begin inline asm
	madc.hi.cc.u32 %r8749, %r8785, %r40, %r8708;
	// end inline asm
	// begin inline asm
	addc.cc.u32 %r8753, %r9091, %r9091;
	// end inline asm
	// begin inline asm
	mad.lo.cc.u32 %r8756, %r8785, %r35, %r8653;
	// end inline asm
	// begin inline asm
	madc.hi.cc.u32 %r8760, %r8785, %r35, %r8657;
	// end inline asm
	// begin inline asm
	madc.lo.cc.u32 %r8764, %r8785, %r37, %r8661;
	// end inline asm
	// begin inline asm
	madc.hi.cc.u32 %r8768, %r8785, %r37, %r8665;
	// end inline asm
	// begin inline asm
	madc.lo.cc.u32 %r8772, %r8785, %r39, %r8669;
	// end inline asm
	// begin inline asm
	madc.hi.cc.u32 %r8776, %r8785, %r39, %r8673;
	// end inline asm
	// begin inline asm
	madc.lo.cc.u32 %r8780, %r8785, %r41, %r8677;
	// end inline asm
	// begin inline asm
	madc.hi.cc.u32 %r8784, %r8785, %r41, %r9091;
	// end inline asm
	// begin inline asm
	add.cc.u32 %r8788, %r8718, %r9094;
	// end inline asm
	// begin inline asm
	addc.cc.u32 %r8791, %r8756, %r8725;
	// end inline asm
	// begin inline asm
	addc.u32 %r8794, %r9091, %r9091;
	// end inline asm
	mul.lo.s32 	%r8861, %r8791, -460954743;
	// begin inline asm
	mad.lo.cc.u32 %r8797, %r8861, %r49, %r8791;
	// end inline asm
	// begin inline asm
	madc.hi.cc.u32 %r8801, %r8861, %r49, %r8760;
	// end inline asm
	// begin inline asm
	madc.lo.cc.u32 %r8805, %r8861, %r36, %r8764;
	// end inline asm
	// begin inline asm
	madc.hi.cc.u32 %r8809, %r8861, %r36, %r8768;
	// end inline asm
	// begin inline asm
	madc.lo.cc.u32 %r8813, %r8861, %r38, %r8772;
	// end inline asm
	// begin inline asm
	madc.hi.cc.u32 %r8817, %r8861, %r38, %r8776;
	// end inline asm
	// begin inline asm
	madc.lo.cc.u32 %r8821, %r8861, %r40, %r8780;
	// end inline asm
	// begin inline asm
	madc.hi.cc.u32 %r8825, %r8861, %r40, %r8784;
	// end inline asm
	// begin inline asm
	addc.cc.u32 %r8829, %r9091, %r9091;
	// end inline asm
	// begin inline asm
	mad.lo.cc.u32 %r8832, %r8861, %r35, %r8729;
	// end inline asm
	// begin inline asm
	madc.hi.cc.u32 %r8836, %r8861, %r35, %r8733;
	// end inline asm
	// begin inline asm
	madc.lo.cc.u32 %r8840, %r8861, %r37, %r8737;
	// end inline asm
	// begin inline asm
	madc.hi.cc.u32 %r8844, %r8861, %r37, %r8741;
	// end inline asm
	// begin inline asm
	madc.lo.cc.u32 %r8848, %r8861, %r39, %r8745;
	// end inline asm
	// begin inline asm
	madc.hi.cc.u32 %r8852, %r8861, %r39, %r8749;
	// end inline asm
	// begin inline asm
	madc.lo.cc.u32 %r8856, %r8861, %r41, %r8753;
	// end inline asm
	// begin inline asm
	madc.hi.cc.u32 %r8860, %r8861, %r41, %r9091;
	// end inline asm
	// begin inline asm
	add.cc.u32 %r8864, %r8794, %r9094;
	// end inline asm
	// begin inline asm
	addc.cc.u32 %r8867, %r8832, %r8801;
	// end inline asm
	// begin inline asm
	addc.u32 %r8870, %r9091, %r9091;
	// end inline asm
	mul.lo.s32 	%r8937, %r8867, -460954743;
	// begin inline asm
	mad.lo.cc.u32 %r8873, %r8937, %r49, %r8867;
	// end inline asm
	// begin inline asm
	madc.hi.cc.u32 %r8877, %r8937, %r49, %r8836;
	// end inline asm
	// begin inline asm
	madc.lo.cc.u32 %r8881, %r8937, %r36, %r8840;
	// end inline asm
	// begin inline asm
	madc.hi.cc.u32 %r8885, %r8937, %r36, %r8844;
	// end inline asm
	// begin inline asm
	madc.lo.cc.u32 %r8889, %r8937, %r38, %r8848;
	// end inline asm
	// begin inline asm
	madc.hi.cc.u32 %r8893, %r8937, %r38, %r8852;
	// end inline asm
	// begin inline asm
	madc.lo.cc.u32 %r8897, %r8937, %r40, %r8856;
	// end inline asm
	// begin inline asm
	madc.hi.cc.u32 %r8901, %r8937, %r40, %r8860;
	// end inline asm
	// begin inline asm
	addc.cc.u32 %r8905, %r9091, %r9091;
	// end inline asm
	// begin inline asm
	mad.lo.cc.u32 %r8908, %r8937, %r35, %r8805;
	// end inline asm
	// begin inline asm
	madc.hi.cc.u32 %r8912, %r8937, %r35, %r8809;
	// end inline asm
	// begin inline asm
	madc.lo.cc.u32 %r8916, %r8937, %r37, %r8813;
	// end inline asm
	// begin inline asm
	madc.hi.cc.u32 %r8920, %r8937, %r37, %r8817;
	// end inline asm
	// begin inline asm
	madc.lo.cc.u32 %r8924, %r8937, %r39, %r8821;
	// end inline asm
	// begin inline asm
	madc.hi.cc.u32 %r8928, %r8937, %r39, %r8825;
	// end inline asm
	// begin inline asm
	madc.lo.cc.u32 %r8932, %r8937, %r41, %r8829;
	// end inline asm
	// begin inline asm
	madc.hi.cc.u32 %r8936, %r8937, %r41, %r9091;
	// end inline asm
	// begin inline asm
	add.cc.u32 %r8940, %r8870, %r9094;
	// end inline asm
	// begin inline asm
	addc.cc.u32 %r8943, %r8908, %r8877;
	// end inline asm
	// begin inline asm
	addc.u32 %r8946, %r9091, %r9091;
	// end inline asm
	mul.lo.s32 	%r9013, %r8943, -460954743;
	// begin inline asm
	mad.lo.cc.u32 %r8949, %r9013, %r49, %r8943;
	// end inline asm
	// begin inline asm
	madc.hi.cc.u32 %r8953, %r9013, %r49, %r8912;
	// end inline asm
	// begin inline asm
	madc.lo.cc.u32 %r8957, %r9013, %r36, %r8916;
	// end inline asm
	// begin inline asm
	madc.hi.cc.u32 %r8961, %r9013, %r36, %r8920;
	// end inline asm
	// begin inline asm
	madc.lo.cc.u32 %r8965, %r9013, %r38, %r8924;
	// end inline asm
	// begin inline asm
	madc.hi.cc.u32 %r8969, %r9013, %r38, %r8928;
	// end inline asm
	// begin inline asm
	madc.lo.cc.u32 %r8973, %r9013, %r40, %r8932;
	// end inline asm
	// begin inline asm
	madc.hi.cc.u32 %r8977, %r9013, %r40, %r8936;
	// end inline asm
	// begin inline asm
	addc.cc.u32 %r8981, %r9091, %r9091;
	// end inline asm
	// begin inline asm
	mad.lo.cc.u32 %r8984, %r9013, %r35, %r8881;
	// end inline asm
	// begin inline asm
	madc.hi.cc.u32 %r8988, %r9013, %r35, %r8885;
	// end inline asm
	// begin inline asm
	madc.lo.cc.u32 %r8992, %r9013, %r37, %r8889;
	// end inline asm
	// begin inline asm
	madc.hi.cc.u32 %r8996, %r9013, %r37, %r8893;
	// end inline asm
	// begin inline asm
	madc.lo.cc.u32 %r9000, %r9013, %r39, %r8897;
	// end inline asm
	// begin inline asm
	madc.hi.cc.u32 %r9004, %r9013, %r39, %r8901;
	// end inline asm
	// begin inline asm
	madc.lo.cc.u32 %r9008, %r9013, %r41, %r8905;
	// end inline asm
	// begin inline asm
	madc.hi.cc.u32 %r9012, %r9013, %r41, %r9091;
	// end inline asm
	// begin inline asm
	add.cc.u32 %r9016, %r8946, %r9094;
	// end inline asm
	// begin inline asm
	addc.cc.u32 %r9019, %r8984, %r8953;
	// end inline asm
	// begin inline asm
	addc.u32 %r9022, %r9091, %r9091;
	// end inline asm
	mul.lo.s32 	%r9089, %r9019, -460954743;
	// begin inline asm
	mad.lo.cc.u32 %r9025, %r9089, %r49, %r9019;
	// end inline asm
	// begin inline asm
	madc.hi.cc.u32 %r9029, %r9089, %r49, %r8988;
	// end inline asm
	// begin inline asm
	madc.lo.cc.u32 %r9033, %r9089, %r36, %r8992;
	// end inline asm
	// begin inline asm
	madc.hi.cc.u32 %r9037, %r9089, %r36, %r8996;
	// end inline asm
	// begin inline asm
	madc.lo.cc.u32 %r9041, %r9089, %r38, %r9000;
	// end inline asm
	// begin inline asm
	madc.hi.cc.u32 %r9045, %r9089, %r38, %r9004;
	// end inline asm
	// begin inline asm
	madc.lo.cc.u32 %r9049, %r9089, %r40, %r9008;
	// end inline asm
	// begin inline asm
	madc.hi.cc.u32 %r9053, %r9089, %r40, %r9012;
	// end inline asm
	// begin inline asm
	addc.cc.u32 %r9057, %r9091, %r9091;
	// end inline asm
	// begin inline asm
	mad.lo.cc.u32 %r9060, %r9089, %r35, %r8957;
	// end inline asm
	// begin inline asm
	madc.hi.cc.u32 %r9064, %r9089, %r35, %r8961;
	// end inline asm
	// begin inline asm
	madc.lo.cc.u32 %r9068, %r9089, %r37, %r8965;
	// end inline asm
	// begin inline asm
	madc.hi.cc.u32 %r9072, %r9089, %r37, %r8969;
	// end inline asm
	// begin inline asm
	madc.lo.cc.u32 %r9076, %r9089, %r39, %r8973;
	// end inline asm
	// begin inline asm
	madc.hi.cc.u32 %r9080, %r9089, %r39, %r8977;
	// end inline asm
	// begin inline asm
	madc.lo.cc.u32 %r9084, %r9089, %r41, %r8981;
	// end inline asm
	// begin inline asm
	madc.hi.cc.u32 %r9088, %r9089, %r41, %r9091;
	// end inline asm
	// begin inline asm
	add.cc.u32 %r9092, %r9022, %r9094;
	// end inline asm
	// begin inline asm
	addc.cc.u32 %r9095, %r9060, %r9029;
	// end inline asm
	// begin inline asm
	addc.cc.u32 %r9098, %r9064, %r9033;
	// end inline asm
	// begin inline asm
	addc.cc.u32 %r9101, %r9068, %r9037;
	// end inline asm
	// begin inline asm
	addc.cc.u32 %r9104, %r9072, %r9041;
	// end inline asm
	// begin inline asm
	addc.cc.u32 %r9107, %r9076, %r9045;
	// end inline asm
	// begin inline asm
	addc.cc.u32 %r9110, %r9080, %r9049;
	// end inline asm
	// begin inline asm
	addc.cc.u32 %r9113, %r9084, %r9053;
	// end inline asm
	// begin inline asm
	addc.cc.u32 %r9116, %r9088, %r9057;
	// end inline asm
	// begin inline asm
	add.cc.u32 %r25599, %r8452, %r9095;
	// end inline asm
	// begin inline asm
	addc.cc.u32 %r25600, %r8456, %r9098;
	// end inline asm
	// begin inline asm
	addc.cc.u32 %r25601, %r8460, %r9101;
	// end inline asm
	// begin inline asm
	addc.cc.u32 %r25602, %r8464, %r9104;
	// end inline asm
	// begin inline asm
	addc.cc.u32 %r25603, %r8468, %r9107;
	// end inline asm
	// begin inline asm
	addc.cc.u32 %r25604, %r8472, %r9110;
	// end inline asm
	// begin inline asm
	addc.cc.u32 %r25605, %r8476, %r9113;
	// end inline asm
	// begin inline asm
	addc.u32 %r25606, %r8480, %r9116;
	// end inline asm
	setp.gt.u32 	%p189, %r25606, %r41;
	@%p189 bra 	$L__BB2_473;
	setp.lt.u32 	%p190, %r25606, %r41;
	@%p190 bra 	$L__BB2_474;
	setp.gt.u32 	%p191, %r25605, %r40;
	@%p191 bra 	$L__BB2_473;
	setp.lt.u32 	%p192, %r25605, %r40;
	@%p192 bra 	$L__BB2_474;
	setp.gt.u32 	%p193, %r25604, %r39;
	@%p193 bra 	$L__BB2_473;
	setp.lt.u32 	%p194, %r25604, %r39;
	@%p194 bra 	$L__BB2_474;
	setp.gt.u32 	%p195, %r25603, %r38;
	@%p195 bra 	$L__BB2_473;
	setp.lt.u32 	%p196, %r25603, %r38;
	@%p196 bra 	$L__BB2_474;
	setp.gt.u32 	%p197, %r25602, %r37;
	@%p197 bra 	$L__BB2_473;
	setp.lt.u32 	%p198, %r25602, %r37;
	@%p198 bra 	$L__BB2_474;
	setp.gt.u32 	%p199, %r25601, %r36;
	@%p199 bra 	$L__BB2_473;
	setp.lt.u32 	%p200, %r25601, %r36;
	@%p200 bra 	$L__BB2_474;
	setp.gt.u32 	%p201, %r25600, %r35;
	@%p201 bra 	$L__BB2_473;
	setp.lt.u32 	%p202, %r25600, %r35;
	setp.lt.u32 	%p203, %r25599, %r824;
	or.pred  	%p204, %p202, %p203;
	@%p204 bra 	$L__BB2_474;
$L__BB2_473:
	// begin inline asm
	sub.cc.u32 %r25599, %r25599, %r824;
subc.cc.u32 %r25600, %r25600, %r35;
subc.cc.u32 %r25601, %r25601, %r36;
subc.cc.u32 %r25602, %r25602, %r37;
subc.cc.u32 %r25603, %r25603, %r38;
subc.cc.u32 %r25604, %r25604, %r39;
subc.cc.u32 %r25605, %r25605, %r40;
subc.u32 %r25606, %r25606, %r41;

	// end inline asm
$L__BB2_474:
	mov.u32 	%r25614, %r25399;
	mov.u32 	%r25607, %r25406;
	mov.u32 	%r25612, %r25401;
	mov.u32 	%r25610, %r25403;
	mov.u32 	%r25608, %r25405;
	mov.u32 	%r25613, %r25400;
	mov.u32 	%r25611, %r25402;
	mov.u32 	%r25609, %r25404;
	// begin inline asm
	sub.cc.u32 %r25607, %r25607, %r103;
subc.cc.u32 %r25608, %r25608, %r104;
subc.cc.u32 %r25609, %r25609, %r105;
subc.cc.u32 %r25610, %r25610, %r106;
subc.cc.u32 %r25611, %r25611, %r107;
subc.cc.u32 %r25612, %r25612, %r108;
subc.cc.u32 %r25613, %r25613, %r109;
subc.u32 %r25614, %r25614, %r110;

	// end inline asm
	setp.gt.u32 	%p205, %r25399, %r110;
	@%p205 bra 	$L__BB2_489;
	setp.ge.u32 	%p206, %r25399, %r110;
	@%p206 bra 	$L__BB2_476;
	bra.uni 	$L__BB2_488;
$L__BB2_476:
	setp.gt.u32 	%p207, %r25400, %r109;
	@%p207 bra 	$L__BB2_489;
	setp.lt.u32 	%p208, %r25400, %r109;
	@%p208 bra 	$L__BB2_488;
	setp.gt.u32 	%p209, %r25401, %r108;
	@%p209 bra 	$L__BB2_489;
	setp.lt.u32 	%p210, %r25401, %r108;
	@%p210 bra 	$L__BB2_488;
	setp.gt.u32 	%p211, %r25402, %r107;
	@%p211 bra 	$L__BB2_489;
	setp.lt.u32 	%p212, %r25402, %r107;
	@%p212 bra 	$L__BB2_488;
	setp.gt.u32 	%p213, %r25403, %r106;
	@%p213 bra 	$L__BB2_489;
	setp.lt.u32 	%p214, %r25403, %r106;
	@%p214 bra 	$L__BB2_488;
	setp.gt.u32 	%p215, %r25404, %r105;
	@%p215 bra 	$L__BB2_489;
	setp.lt.u32 	%p216, %r25404, %r105;
	@%p216 bra 	$L__BB2_488;
	setp.gt.u32 	%p217, %r25405, %r104;
	@%p217 bra 	$L__BB2_489;
	setp.lt.u32 	%p218, %r25405, %r104;
	setp.lt.u32 	%p219, %r25406, %r103;
	or.pred  	%p220, %p218, %p219;
	@%p220 bra 	$L__BB2_488;
	bra.uni 	$L__BB2_489;
$L__BB2_488:
	// begin inline asm
	add.cc.u32 %r25607, %r25607, %r824;
addc.cc.u32 %r25608, %r25608, %r35;
addc.cc.u32 %r25609, %r25609, %r36;
addc.cc.u32 %r25610, %r25610, %r37;
addc.cc.u32 %r25611, %r25611, %r38;
addc.cc.u32 %r25612, %r25612, %r39;
addc.cc.u32 %r25613, %r25613, %r40;
addc.u32 %r25614, %r25614, %r41;

	// end inline asm
$L__BB2_489:
	shf.l.wrap.b32 	%r25622, %r25613, %r25614, 1;
	shf.l.wrap.b32 	%r25621, %r25612, %r25613, 1;
	shf.l.wrap.b32 	%r25620, %r25611, %r25612, 1;
	shf.l.wrap.b32 	%r25619, %r25610, %r25611, 1;
	shf.l.wrap.b32 	%r25618, %r25609, %r25610, 1;
	shf.l.wrap.b32 	%r25617, %r25608, %r25609, 1;
	shf.l.wrap.b32 	%r25616, %r25607, %r25608, 1;
	shl.b32 	%r25615, %r25607, 1;
	setp.gt.u32 	%p221, %r25622, %r41;
	@%p221 bra 	$L__BB2_503;
	setp.lt.u32 	%p222, %r25622, %r41;
	@%p222 bra 	$L__BB2_504;
	setp.gt.u32 	%p223, %r25621, %r40;
	@%p223 bra 	$L__BB2_503;
	setp.lt.u32 	%p224, %r25621, %r40;
	@%p224 bra 	$L__BB2_504;
	setp.gt.u32 	%p225, %r25620, %r39;
	@%p225 bra 	$L__BB2_503;
	setp.lt.u32 	%p226, %r25620, %r39;
	@%p226 bra 	$L__BB2_504;
	setp.gt.u32 	%p227, %r25619, %r38;
	@%p227 bra 	$L__BB2_503;
	setp.lt.u32 	%p228, %r25619, %r38;
	@%p228 bra 	$L__BB2_504;
	setp.gt.u32 	%p229, %r25618, %r37;
	@%p229 bra 	$L__BB2_503;
	setp.lt.u32 	%p230, %r25618, %r37;
	@%p230 bra 	$L__BB2_504;
	setp.gt.u32 	%p231, %r25617, %r36;
	@%p231 bra 	$L__BB2_503;
	setp.lt.u32 	%p232, %r25617, %r36;
	@%p232 bra 	$L__BB2_504;
	setp.gt.u32 	%p233, %r25616, %r35;
	@%p233 bra 	$L__BB2_503;
	setp.lt.u32 	%p234, %r25616, %r35;
	setp.lt.u32 	%p235, %r25615, %r824;
	or.pred  	%p236, %p234, %p235;
	@%p236 bra 	$L__BB2_504;
$L__BB2_503:
	// begin inline asm
	sub.cc.u32 %r25615, %r25615, %r824;
subc.cc.u32 %r25616, %r25616, %r35;
subc.cc.u32 %r25617, %r25617, %r36;
subc.cc.u32 %r25618, %r25618, %r37;
subc.cc.u32 %r25619, %r25619, %r38;
subc.cc.u32 %r25620, %r25620, %r39;
subc.cc.u32 %r25621, %r25621, %r40;
subc.u32 %r25622, %r25622, %r41;

	// end inline asm
$L__BB2_504:
	ld.const.u32 	%r897, [ag_types__impls__ark_ff__fields__models__fp__Fp_ark_ff__fields__models__fp__montgomery_backend__MontBackend_ark_bn254__fields__fq__FqConfig__4___4__P];
	mov.b32 	%r10415, 0;
	// begin inline asm
	mad.lo.cc.u32 %r9239, %r25431, %r25592, %r10415;
	// end inline asm
	// begin inline asm
	madc.hi.cc.u32 %r9243, %r25431, %r25592, %r10415;
	// end inline asm
	// begin inline asm
	madc.lo.cc.u32 %r9247, %r25431, %r25594, %r10415;
	// end inline asm
	// begin inline asm
	madc.hi.cc.u32 %r9251, %r25431, %r25594, %r10415;
	// end inline asm
	// begin inline asm
	madc.lo.cc.u32 %r9255, %r25431, %r25596, %r10415;
	// end inline asm
	// begin inline asm
	madc.hi.cc.u32 %r9259, %r25431, %r25596, %r10415;
	// end inline asm
	// begin inline asm
	madc.lo.cc.u32 %r9263, %r25431, %r25598, %r10415;
	// end inline asm
	// begin inline asm
	madc.hi.cc.u32 %r9267, %r25431, %r25598, %r10415;
	// end inline asm
	// begin inline asm
	mad.lo.cc.u32 %r9271, %r25432, %r25591, %r9239;
	// end inline asm
	// begin inline asm
	madc.hi.cc.u32 %r9275, %r25432, %r25591, %r9243;
	// end inline asm
	// begin inline asm
	madc.lo.cc.u32 %r9279, %r25432, %r25593, %r9247;
	// end inline asm
	// begin inline asm
	madc.hi.cc.u32 %r9283, %r25432, %r25593, %r9251;
	// end inline asm
	// begin inline asm
	madc.lo.cc.u32 %r9287, %r25432, %r25595, %r9255;
	// end inline asm
	// begin inline asm
	madc.hi.cc.u32 %r9291, %r25432, %r25595, %r9259;
	// end inline asm
	// begin inline asm
	madc.lo.cc.u32 %r9295, %r25432, %r25597, %r9263;
	// end inline asm
	// begin inline asm
	madc.hi.cc.u32 %r9299, %r25432, %r25597, %r9267;
	// end inline asm
	// begin inline asm
	addc.cc.u32 %r9303, %r10415, %r10415;
	// end inline asm
	// begin inline asm
	mad.lo.cc.u32 %r9306, %r25433, %r25592, %r9279;
	// end inline asm
	// begin inline asm
	madc.hi.cc.u32 %r9310, %r25433, %r25592, %r9283;
	// end inline asm
	// begin inline asm
	madc.lo.cc.u32 %r9314, %r25433, %r25594, %r9287;
	// end inline asm
	// begin inline asm
	madc.hi.cc.u32 %r9318, %r25433, %r25594, %r9291;
	// end inline asm
	// begin inline asm
	madc.lo.cc.u32 %r9322, %r25433, %r25596, %r9295;
	// end inline asm
	// begin inline asm
	madc.hi.cc.u32 %r9326, %r25433, %r25596, %r9299;
	// end inline asm
	// begin inline asm
	madc.lo.cc.u32 %r9330, %r25433, %r25598, %r9303;
	// end inline asm
	// begin inline asm
	madc.hi.cc.u32 %r9334, %r25433, %r25598, %r10415;
	// end inline asm
	// begin inline asm
	mad.lo.cc.u32 %r9338, %r25434, %r25591, %r9306;
	// end inline asm
	// begin inline asm
	madc.hi.cc.u32 %r9342, %r25434, %r25591, %r9310;
	// end inline asm
	// begin inline asm
	madc.lo.cc.u32 %r9346, %r25434, %r25593, %r9314;
	// end inline asm
	// begin inline asm
	madc.hi.cc.u32 %r9350, %r25434, %r25593, %r9318;
	// end inline asm
	// begin inline asm
	madc.lo.cc.u32 %r9354, %r25434, %r25595, %r9322;
	// end inline asm
	// begin inline asm
	madc.hi.cc.u32 %r9358, %r25434, %r25595, %r9326;
	// end inline asm
	// begin inline asm
	madc.lo.cc.u32 %r9362, %r25434, %r25597, %r9330;
	// end inline asm
	// begin inline asm
	madc.hi.cc.u32 %r9366, %r25434, %r25597, %r9334;
	// end inline asm
	// begin inline asm
	addc.cc.u32 %r9370, %r10415, %r10415;
	// end inline asm
	// begin inline asm
	mad.lo.cc.u32 %r9373, %r25435, %r25592, %r9346;
	// end inline asm
	// begin inline asm
	madc.hi.cc.u32 %r9377, %r25435, %r25592, %r9350;
	// end inline asm
	// begin inline asm
	madc.lo.cc.u32 %r9381, %r25435, %r25594, %r9354;
	// end inline asm
	// begin inline asm
	madc.hi.cc.u32 %r9385, %r25435, %r25594, %r9358;
	// end inline asm
	// begin inline asm
	madc.lo.cc.u32 %r9389, %r25435, %r25596, %r9362;
	// end inline asm
	// begin inline asm
	madc.hi.cc.u32 %r9393, %r25435, %r25596, %r9366;
	// end inline asm
	// begin inline asm
	madc.lo.cc.u32 %r9397, %r25435, %r25598, %r9370;
	// end inline asm
	// begin inline asm
	madc.hi.cc.u32 %r9401, %r25435, %r25598, %r10415;
	// end inline asm
	// begin inline asm
	mad.lo.cc.u32 %r9405, %r25436, %r25591, %r9373;
	// end inline asm
	// begin inline asm
	madc.hi.cc.u32 %r9409, %r25436, %r25591, %r9377;
	// end inline asm
	// begin inline asm
	madc.lo.cc.u32 %r9413, %r25436, %r25593, %r9381;
	// end inline asm
	// begin inline asm
	madc.hi.cc.u32 %r9417, %r25436, %r25593, %r9385;
	// end inline asm
	// begin inline asm
	madc.lo.cc.u32 %r9421, %r25436, %r25595, %r9389;
	// end inline asm
	// begin inline asm
	madc.hi.cc.u32 %r9425, %r25436, %r25595, %r9393;
	// end inline asm
	// begin inline asm
	madc.lo.cc.u32 %r9429, %r25436, %r25597, %r9397;
	// end inline asm
	// begin inline asm
	madc.hi.cc.u32 %r9433, %r25436, %r25597, %r9401;
	// end inline asm
	// begin inline asm
	addc.cc.u32 %r9437, %r10415, %r10415;
	// end inline asm
	// begin inline asm
	mad.lo.cc.u32 %r9440, %r25437, %r25592, %r9413;
	// end inline asm
	// begin inline asm
	madc.hi.cc.u32 %r9444, %r25437, %r25592, %r9417;
	// end inline asm
	// begin inline asm
	madc.lo.cc.u32 %r9448, %r25437, %r25594, %r9421;
	// end inline asm
	// begin inline asm
	madc.hi.cc.u32 %r9452, %r25437, %r25594, %r9425;
	// end inline asm
	// begin inline asm
	madc.lo.cc.u32 %r9456, %r25437, %r25596, %r9429;
	// end inline asm
	// begin inline asm
	madc.hi.cc.u32 %r9460, %r25437, %r25596, %r9433;
	// end inline asm
	// begin inline asm
	madc.lo.cc.u32 %r9464, %r25437, %r25598, %r9437;
	// end inline asm
	// begin inline asm
	madc.hi.cc.u32 %r9468, %r25437, %r25598, %r10415;
	// end inline asm
	// begin inline asm
	mad.lo.cc.u32 %r9472, %r25438, %r25591, %r9440;
	// end inline asm
	// begin inline asm
	madc.hi.cc.u32 %r9476, %r25438, %r25591, %r9444;
	// end inline asm
	// begin inline asm
	madc.lo.cc.u32 %r9480, %r25438, %r25593, %r9448;
	// end inline asm
	// begin inline asm
	madc.hi.cc.u32 %r9484, %r25438, %r25593, %r9452;
	// end inline asm
	// begin inline asm
	madc.lo.cc.u32 %r9488, %r25438, %r25595, %r9456;
	// end inline asm
	// begin inline asm
	madc.hi.cc.u32 %r9492, %r25438, %r25595, %r9460;
	// end inline asm
	// begin inline asm
	madc.lo.cc.u32 %r9496, %r25438, %r25597, %r9464;
	// end inline asm
	// begin inline asm
	madc.hi.cc.u32 %r9500, %r25438, %r25597, %r9468;
	// end inline asm
	// begin inline asm
	addc.cc.u32 %r9504, %r10415, %r10415;
	// end inline asm
	// begin inline asm
	mad.lo.cc.u32 %r9507, %r25431, %r25591, %r10415;
	// end inline asm
	// begin inline asm
	madc.hi.cc.u32 %r9511, %r25431, %r25591, %r9271;
	// end inline asm
	// begin inline asm
	madc.lo.cc.u32 %r9515, %r25431, %r25593, %r9275;
	// end inline asm
	// begin inline asm
	madc.hi.cc.u32 %r9519, %r25431, %r25593, %r9338;
	// end inline asm
	// begin inline asm
	madc.lo.cc.u32 %r9523, %r25431, %r25595, %r9342;
	// end inline asm
	// begin inline asm
	madc.hi.cc.u32 %r9527, %r25431, %r25595, %r9405;
	// end inline asm
	// begin inline asm
	madc.lo.cc.u32 %r9531, %r25431, %r25597, %r9409;
	// end inline asm
	// begin inline asm
	madc.hi.cc.u32 %r9535, %r25431, %r25597, %r9472;
	// end inline asm
	// begin inline asm
	addc.cc.u32 %r9539, %r9476, %r10415;
	// end inline asm
	// begin inline asm
	addc.cc.u32 %r9542, %r9480, %r10415;
	// end inline asm
	// begin inline asm
	addc.cc.u32 %r9545, %r10415, %r10415;
	// end inline asm
	// begin inline asm
	mad.lo.cc.u32 %r9548, %r25432, %r25592, %r9515;
	// end inline asm
	// begin inline asm
	madc.hi.cc.u32 %r9552, %r25432, %r25592, %r9519;
	// end inline asm
	// begin inline asm
	madc.lo.cc.u32 %r9556, %r25432, %r25594, %r9523;
	// end inline asm
	// begin inline asm
	madc.hi.cc.u32 %r9560, %r25432, %r25594, %r9527;
	// end inline asm
	// begin inline asm
	madc.lo.cc.u32 %r9564, %r25432, %r25596, %r9531;
	// end inline asm
	// begin inline asm
	madc.hi.cc.u32 %r9568, %r25432, %r25596, %r9535;
	// end inline asm
	// begin inline asm
	madc.lo.cc.u32 %r9572, %r25432, %r25598, %r9539;
	// end inline asm
	// begin inline asm
	madc.hi.cc.u32 %r9576, %r25432, %r25598, %r9542;
	// end inline asm
	// begin inline asm
	addc.cc.u32 %r9580, %r9545, %r10415;
	// end inline asm
	// begin inline asm
	mad.lo.cc.u32 %r9583, %r25433, %r25591, %r9548;
	// end inline asm
	// begin inline asm
	madc.hi.cc.u32 %r9587, %r25433, %r25591, %r9552;
	// end inline asm
	// begin inline asm
	madc.lo.cc.u32 %r9591, %r25433, %r25593, %r9556;
	// end inline asm
	// begin inline asm
	madc.hi.cc.u32 %r9595, %r25433, %r25593, %r9560;
	// end inline asm
	// begin inline asm
	madc.lo.cc.u32 %r9599, %r25433, %r25595, %r9564;
	// end inline asm
	// begin inline asm
	madc.hi.cc.u32 %r9603, %r25433, %r25595, %r9568;
	// end inline asm
	// begin inline asm
	madc.lo.cc.u32 %r9607, %r25433, %r25597, %r9572;
	// end inline asm
	// begin inline asm
	madc.hi.cc.u32 %r9611, %r25433, %r25597, %r9576;
	// end inline asm
	// begin inline asm
	addc.cc.u32 %r9615, %r9484, %r9580;
	// end inline asm
	// begin inline asm
	addc.cc.u32 %r9618, %r9488, %r10415;
	// end inline asm
	// begin inline asm
	addc.cc.u32 %r9621, %r10415, %r10415;
	// end inline asm
	// begin inline asm
	mad.lo.cc.u32 %r9624, %r25434, %r25592, %r9591;
	// end inline asm
	// begin inline asm
	madc.hi.cc.u32 %r9628, %r25434, %r25592, %r9595;
	// end inline asm
	// begin inline asm
	madc.lo.cc.u32 %r9632, %r25434, %r25594, %r9599;
	// end inline asm
	// begin inline asm
	madc.hi.cc.u32 %r9636, %r25434, %r25594, %r9603;
	// end inline asm
	// begin inline asm
	madc.lo.cc.u32 %r9640, %r25434, %r25596, %r9607;
	// end inline asm
	// begin inline asm
	madc.hi.cc.u32 %r9644, %r25434, %r25596, %r9611;
	// end inline asm
	// begin inline asm
	madc.lo.cc.u32 %r9648, %r25434, %r25598, %r9615;
	// end inline asm
	// begin inline asm
	madc.hi.cc.u32 %r9652, %r25434, %r25598, %r9618;
	// end inline asm
	// begin inline asm
	addc.cc.u32 %r9656, %r9621, %r10415;
	// end inline asm
	// begin inline asm
	mad.lo.cc.u32 %r9659, %r25435, %r25591, %r9624;
	// end inline asm
	// begin inline asm
	madc.hi.cc.u32 %r9663, %r25435, %r25591, %r9628;
	// end inline asm
	// begin inline asm
	madc.lo.cc.u32 %r9667, %r25435, %r25593, %r9632;
	// end inline asm
	// begin inline asm
	madc.hi.cc.u32 %r9671, %r25435, %r25593, %r9636;
	// end inline asm
	// begin inline asm
	madc.lo.cc.u32 %r9675, %r25435, %r25595, %r9640;
	// end inline asm
	// begin inline asm
	madc.hi.cc.u32 %r9679, %r25435, %r25595, %r9644;
	// end inline asm
	// begin inline asm
	madc.lo.cc.u32 %r9683, %r25435, %r25597, %r9648;
	// end inline asm
	// begin inline asm
	madc.hi.cc.u32 %r9687, %r25435, %r25597, %r9652;
	// end inline asm
	// begin inline asm
	addc.cc.u32 %r9691, %r9492, %r9656;
	// end inline asm
	// begin inline asm
	addc.cc.u32 %r9694, %r9496, %r10415;
	// end inline asm
	// begin inline asm
	addc.cc.u32 %r9697, %r10415, %r10415;
	// end inline asm
	// begin inline asm
	mad.lo.cc.u32 %r9700, %r25436, %r25592, %r9667;
	// end inline asm
	// begin inline asm
	madc.hi.cc.u32 %r9704, %r25436, %r25592, %r9671;
	// end inline asm
	// begin inline asm
	madc.lo.cc.u32 %r9708, %r25436, %r25594, %r9675;
	// end inline asm
	// begin inline asm
	madc.hi.cc.u32 %r9712, %r25436, %r25594, %r9679;
	// end inline asm
	// begin inline asm
	madc.lo.cc.u32 %r9716, %r25436, %r25596, %r9683;
	// end inline asm
	// begin inline asm
	madc.hi.cc.u32 %r9720, %r25436, %r25596, %r9687;
	// end inline asm
	// begin inline asm
	madc.lo.cc.u32 %r9724, %r25436, %r25598, %r9691;
	// end inline asm
	// begin inline asm
	madc.hi.cc.u32 %r9728, %r25436, %r25598, %r9694;
	// end inline asm
	// begin inline asm
	addc.cc.u32 %r9732, %r9697, %r10415;
	// end inline asm
	// begin inline asm
	mad.lo.cc.u32 %r9735, %r25437, %r25591, %r9700;
	// end inline asm
	// begin inline asm
	madc.hi.cc.u32 %r9739, %r25437, %r25591, %r9704;
	// end inline asm
	// begin inline asm
	madc.lo.cc.u32 %r9743, %r25437, %r25593, %r9708;
	// end inline asm
	// begin inline asm
	madc.hi.cc.u32 %r9747, %r25437, %r25593, %r9712;
	// end inline asm
	// begin inline asm
	madc.lo.cc.u32 %r9751, %r25437, %r25595, %r9716;
	// end inline asm
	// begin inline asm
	madc.hi.cc.u32 %r9755, %r25437, %r25595, %r9720;
	// end inline asm
	// begin inline asm
	madc.lo.cc.u32 %r9759, %r25437, %r25597, %r9724;
	// end inline asm
	// begin inline asm
	madc.hi.cc.u32 %r9763, %r25437, %r25597, %r9728;
	// end inline asm
	// begin inline asm
	addc.cc.u32 %r9767, %r9500, %r9732;
	// end inline asm
	// begin inline asm
	addc.cc.u32 %r9770, %r9504, %r10415;
	// end inline asm
	// begin inline asm
	addc.cc.u32 %r9773, %r10415, %r10415;
	// end inline asm
	// begin inline asm
	mad.lo.cc.u32 %r9776, %r25438, %r25592, %r9743;
	// end inline asm
	// begin inline asm
	madc.hi.cc.u32 %r9780, %r25438, %r25592, %r9747;
	// end inline asm
	// begin inline asm
	madc.lo.cc.u32 %r9784, %r25438, %r25594, %r9751;
	// end inline asm
	// begin inline asm
	madc.hi.cc.u32 %r9788, %r25438, %r25594, %r9755;
	// end inline asm
	// begin inline asm
	madc.lo.cc.u32 %r9792, %r25438, %r25596, %r9759;
	// end inline asm
	// begin inline asm
	madc.hi.cc.u32 %r9796, %r25438, %r25596, %r9763;
	// end inline asm
	// begin inline asm
	madc.lo.cc.u32 %r9800, %r25438, %r25598, %r9767;
	// end inline asm
	// begin inline asm
	madc.hi.cc.u32 %r9804, %r25438, %r25598, %r9770;
	// end inline asm
	mov.b32 	%r10418, -1;
	// begin inline asm
	add.cc.u32 %r9808, %r10415, %r10418;
	// end inline asm
	// begin inline asm
	addc.cc.u32 %r9811, %r9507, %r10415;
	// end inline asm
	// begin inline asm
	addc.u32 %r9814, %r10415, %r10415;
	// end inline asm
	mul.lo.s32 	%r9881, %r9811, -460954743;
	// begin inline asm
	mad.lo.cc.u32 %r9817, %r9881, %r49, %r9811;
	// end inline asm
	// begin inline asm
	madc.hi.cc.u32 %r9821, %r9881, %r49, %r9511;
	// end inline asm
	// begin inline asm
	madc.lo.cc.u32 %r9825, %r9881, %r36, %r9583;
	// end inline asm
	// begin inline asm
	madc.hi.cc.u32 %r9829, %r9881, %r36, %r9587;
	// end inline asm
	// begin inline asm
	madc.lo.cc.u32 %r9833, %r9881, %r38, %r9659;
	// end inline asm
	// begin inline asm
	madc.hi.cc.u32 %r9837, %r9881, %r38, %r9663;
	// end inline asm
	// begin inline asm
	madc.lo.cc.u32 %r9841, %r9881, %r40, %r9735;
	// end inline asm
	// begin inline asm
	madc.hi.cc.u32 %r9845, %r9881, %r40, %r9739;
	// end inline asm
	// begin inline asm
	addc.cc.u32 %r9849, %r10415, %r10415;
	// end inline asm
	// begin inline asm
	mad.lo.cc.u32 %r9852, %r9881, %r35, %r10415;
	// end inline asm
	// begin inline asm
	madc.hi.cc.u32 %r9856, %r9881, %r35, %r10415;
	// end inline asm
	// begin inline asm
	madc.lo.cc.u32 %r9860, %r9881, %r37, %r10415;
	// end inline asm
	// begin inline asm
	madc.hi.cc.u32 %r9864, %r9881, %r37, %r10415;
	// end inline asm
	// begin inline asm
	madc.lo.cc.u32 %r9868, %r9881, %r39, %r10415;
	// end inline asm
	// begin inline asm
	madc.hi.cc.u32 %r9872, %r9881, %r39, %r10415;
	// end inline asm
	// begin inline asm
	madc.lo.cc.u32 %r9876, %r9881, %r41, %r10415;
	// end inline asm
	// begin inline asm
	madc.hi.cc.u32 %r9880, %r9881, %r41, %r10415;
	// end inline asm
	// begin inline asm
	add.cc.u32 %r9884, %r9814, %r10418;
	// end inline asm
	// begin inline asm
	addc.cc.u32 %r9887, %r9852, %r9821;
	// end inline asm
	// begin inline asm
	addc.u32 %r9890, %r10415, %r10415;
	// end inline asm
	mul.lo.s32 	%r9957, %r9887, -460954743;
	// begin inline asm
	mad.lo.cc.u32 %r9893, %r9957, %r49, %r9887;
	// end inline asm
	// begin inline asm
	madc.hi.cc.u32 %r9897, %r9957, %r49, %r9856;
	// end inline asm
	// begin inline asm
	madc.lo.cc.u32 %r9901, %r9957, %r36, %r9860;
	// end inline asm
	// begin inline asm
	madc.hi.cc.u32 %r9905, %r9957, %r36, %r9864;
	// end inline asm
	// begin inline asm
	madc.lo.cc.u32 %r9909, %r9957, %r38, %r9868;
	// end inline asm
	// begin inline asm
	madc.hi.cc.u32 %r9913, %r9957, %r38, %r9872;
	// end inline asm
	// begin inline asm
	madc.lo.cc.u32 %r9917, %r9957, %r40, %r9876;
	// end inline asm
	// begin inline asm
	madc.hi.cc.u32 %r9921, %r9957, %r40, %r9880;
	// end inline asm
	// begin inline asm
	addc.cc.u32 %r9925, %r10415, %r10415;
	// end inline asm
	// begin inline asm
	mad.lo.cc.u32 %r9928, %r9957, %r35, %r9825;
	// end inline asm
	// begin inline asm
	madc.hi.cc.u32 %r9932, %r9957, %r35, %r9829;
	// end inline asm
	// begin inline asm
	madc.lo.cc.u32 %r9936, %r9957, %r37, %r9833;
	// end inline asm
	// begin inline asm
	madc.hi.cc.u32 %r9940, %r9957, %r37, %r9837;
	// end inline asm
	// begin inline asm
	madc.lo.cc.u32 %r9944, %r9957, %r39, %r9841;
	// end inline asm
	// begin inline asm
	madc.hi.cc.u32 %r9948, %r9957, %r39, %r9845;
	// end inline asm
	// begin inline asm
	madc.lo.cc.u32 %r9952, %r9957, %r41, %r9849;
	// end inline asm
	// begin inline asm
	madc.hi.cc.u32 %r9956, %r9957, %r41, %r10415;
	// end inline asm
	// begin inline asm
	add.cc.u32 %r9960, %r9890, %r10418;
	// end inline asm
	// begin inline asm
	addc.cc.u32 %r9963, %r9928, %r9897;
	// end inline asm
	// begin inline asm
	addc.u32 %r9966, %r10415, %r10415;
	// end inline asm
	mul.lo.s32 	%r10033, %r9963, -460954743;
	// begin inline asm
	mad.lo.cc.u32 %r9969, %r10033, %r49, %r9963;
	// end inline asm
	// begin inline asm
	madc.hi.cc.u32 %r9973, %r10033, %r49, %r9932;
	// end inline asm
	// begin inline asm
	madc.lo.cc.u32 %r9977, %r10033, %r36, %r9936;
	// end inline asm
	// begin inline asm
	madc.hi.cc.u32 %r9981, %r10033, %r36, %r9940;
	// end inline asm
	// begin inline asm
	madc.lo.cc.u32 %r9985, %r10033, %r38, %r9944;
	// end inline asm
	// begin inline asm
	madc.hi.cc.u32 %r9989, %r10033, %r38, %r9948;
	// end inline asm
	// begin inline asm
	madc.lo.cc.u32 %r9993, %r10033, %r40, %r9952;
	// end inline asm
	// begin inline asm
	madc.hi.cc.u32 %r9997, %r10033, %r40, %r9956;
	// end inline asm
	// begin inline asm
	addc.cc.u32 %r10001, %r10415, %r10415;
	// end inline asm
	// begin inline asm
	mad.lo.cc.u32 %r10004, %r10033, %r35, %r9901;
	// end inline asm
	// begin inline asm
	madc.hi.cc.u32 %r10008, %r10033, %r35, %r9905;
	// end inline asm
	// begin inline asm
	madc.lo.cc.u32 %r10012, %r10033, %r37, %r9909;
	// end inline asm
	// begin inline asm
	madc.hi.cc.u32 %r10016, %r10033, %r37, %r9913;
	// end inline asm
	// begin inline asm
	madc.lo.cc.u32 %r10020, %r10033, %r39, %r9917;
	// end inline asm
	// begin inline asm
	madc.hi.cc.u32 %r10024, %r10033, %r39, %r9921;
	// end inline asm
	// begin inline asm
	madc.lo.cc.u32 %r10028, %r10033, %r41, %r9925;
	// end inline asm
	// begin inline asm
	madc.hi.cc.u32 %r10032, %r10033, %r41, %r10415;
	// end inline asm
	// begin inline asm
	add.cc.u32 %r10036, %r9966, %r10418;
	// end inline asm
	// begin inline asm
	addc.cc.u32 %r10039, %r10004, %r9973;
	// end inline asm
	// begin inline asm
	addc.u32 %r10042, %r10415, %r10415;
	// end inline asm
	mul.lo.s32 	%r10109, %r10039, -460954743;
	// begin inline asm
	mad.lo.cc.u32 %r10045, %r10109, %r49, %r10039;
	// end inline asm
	// begin inline asm
	madc.hi.cc.u32 %r10049, %r10109, %r49, %r10008;
	// end inline asm
	// begin inline asm
	madc.lo.cc.u32 %r10053, %r10109, %r36, %r10012;
	// end inline asm
	// begin inline asm
	madc.hi.cc.u32 %r10057, %r10109, %r36, %r10016;
	// end inline asm
	// begin inline asm
	madc.lo.cc.u32 %r10061, %r10109, %r38, %r10020;
	// end inline asm
	// begin inline asm
	madc.hi.cc.u32 %r10065, %r10109, %r38, %r10024;
	// end inline asm
	// begin inline asm
	madc.lo.cc.u32 %r10069, %r10109, %r40, %r10028;
	// end inline asm
	// begin inline asm
	madc.hi.cc.u32 %r10073, %r10109, %r40, %r10032;
	// end inline asm
	// begin inline asm
	addc.cc.u32 %r10077, %r10415, %r10415;
	// end inline asm
	// begin inline asm
	mad.lo.cc.u32 %r10080, %r10109, %r35, %r9977;
	// end inline asm
	// begin inline asm
	madc.hi.cc.u32 %r10084, %r10109, %r35, %r9981;
	// end inline asm
	// begin inline asm
	madc.lo.cc.u32 %r10088, %r10109, %r37, %r9985;
	// end inline asm
	// begin inline asm
	madc.hi.cc.u32 %r10092, %r10109, %r37, %r9989;
	// end inline asm
	// begin inline asm
	madc.lo.cc.u32 %r10096, %r10109, %r39, %r9993;
	// end inline asm
	// begin inline asm
	madc.hi.cc.u32 %r10100, %r10109, %r39, %r9997;
	// end inline asm
	// begin inline asm
	madc.lo.cc.u32 %r10104, %r10109, %r41, %r10001;
	// end inline asm
	// begin inline asm
	madc.hi.cc.u32 %r10108, %r10109, %r41, %r10415;
	// end inline asm
	// begin inline asm
	add.cc.u32 %r10112, %r10042, %r10418;
	// end inline asm
	// begin inline asm
	addc.cc.u32 %r10115, %r10080, %r10049;
	// end inline asm
	// begin inline asm
	addc.u32 %r10118, %r10415, %r10415;
	// end inline asm
	mul.lo.s32 	%r10185, %r10115, -460954743;
	// begin inline asm
	mad.lo.cc.u32 %r10121, %r10185, %r49, %r10115;
	// end inline asm
	// begin inline asm
	madc.hi.cc.u32 %r10125, %r10185, %r49, %r10084;
	// end inline asm
	// begin inline asm
	madc.lo.cc.u32 %r10129, %r10185, %r36, %r10088;
	// end inline asm
	// begin inline asm
	madc.hi.cc.u32 %r10133, %r10185, %r36, %r10092;
	// end inline asm
	// begin inline asm
	madc.lo.cc.u32 %r10137, %r10185, %r38, %r10096;
	// end inline asm
	// begin inline asm
	madc.hi.cc.u32 %r10141, %r10185, %r38, %r10100;
	// end inline asm
	// begin inline asm
	madc.lo.cc.u32 %r10145, %r10185, %r40, %r10104;
	// end inline asm
	// begin inline asm
	madc.hi.cc.u32 %r10149, %r10185, %r40, %r10108;
	// end inline asm
	// begin inline asm
	addc.cc.u32 %r10153, %r10415, %r10415;
	// end inline asm
	// begin inline asm
	mad.lo.cc.u32 %r10156, %r10185, %r35, %r10053;
	// end inline asm
	// begin inline asm
	madc.hi.cc.u32 %r10160, %r10185, %r35, %r10057;
	// end inline asm
	// begin inline asm
	madc.lo.cc.u32 %r10164, %r10185, %r37, %r10061;
	// end inline asm
	// begin inline asm
	madc.hi.cc.u32 %r10168, %r10185, %r37, %r10065;
	// end inline asm
	// begin inline asm
	madc.lo.cc.u32 %r10172, %r10185, %r39, %r10069;
	// end inline asm
	// begin inline asm
	madc.hi.cc.u32 %r10176, %r10185, %r39, %r10073;
	// end inline asm
	// begin inline asm
	madc.lo.cc.u32 %r10180, %r10185, %r41, %r10077;
	// end inline asm
	// begin inline asm
	madc.hi.cc.u32 %r10184, %r10185, %r41, %r10415;
	// end inline asm
	// begin inline asm
	add.cc.u32 %r10188, %r10118, %r10418;
	// end inline asm
	// begin inline asm
	addc.cc.u32 %r10191, %r10156, %r10125;
	// end inline asm
	// begin inline asm
	addc.u32 %r10194, %r10415, %r10415;
	// end inline asm
	mul.lo.s32 	%r10261, %r10191, -460954743;
	// begin inline asm
	mad.lo.cc.u32 %r10197, %r10261, %r49, %r10191;
	// end inline asm
	// begin inline asm
	madc.hi.cc.u32 %r10201, %r10261, %r49, %r10160;
	// end inline asm
	// begin inline asm
	madc.lo.cc.u32 %r10205, %r10261, %r36, %r10164;
	// end inline asm
	// begin inline asm
	madc.hi.cc.u32 %r10209, %r10261, %r36, %r10168;
	// end inline asm
	// begin inline asm
	madc.lo.cc.u32 %r10213, %r10261, %r38, %r10172;
	// end inline asm
	// begin inline asm
	madc.hi.cc.u32 %r10217, %r10261, %r38, %r10176;
	// end inline asm
	// begin inline asm
	madc.lo.cc.u32 %r10221, %r10261, %r40, %r10180;
	// end inline asm
	// begin inline asm
	madc.hi.cc.u32 %r10225, %r10261, %r40, %r10184;
	// end inline asm
	// begin inline asm
	addc.cc.u32 %r10229, %r10415, %r10415;
	// end inline asm
	// begin inline asm
	mad.lo.cc.u32 %r10232, %r10261, %r35, %r10129;
	// end inline asm
	// begin inline asm
	madc.hi.cc.u32 %r10236, %r10261, %r35, %r10133;
	// end inline asm
	// begin inline asm
	madc.lo.cc.u32 %r10240, %r10261, %r37, %r10137;
	// end inline asm
	// begin inline asm
	madc.hi.cc.u32 %r10244, %r10261, %r37, %r10141;
	// end inline asm
	// begin inline asm
	madc.lo.cc.u32 %r10248, %r10261, %r39, %r10145;
	// end inline asm
	// begin inline asm
	madc.hi.cc.u32 %r10252, %r10261, %r39, %r10149;
	// end inline asm
	// begin inline asm
	madc.lo.cc.u32 %r10256, %r10261, %r41, %r10153;
	// end inline asm
	// begin inline asm
	madc.hi.cc.u32 %r10260, %r10261, %r41, %r10415;
	// end inline asm
	// begin inline asm
	add.cc.u32 %r10264, %r10194, %r10418;
	// end inline asm
	// begin inline asm
	addc.cc.u32 %r10267, %r10232, %r10201;
	// end inline asm
	// begin inline asm
	addc.u32 %r10270, %r10415, %r10415;
	// end inline asm
	mul.lo.s32 	%r10337, %r10267, -460954743;
	// begin inline asm
	mad.lo.cc.u32 %r10273, %r10337, %r49, %r10267;
	// end inline asm
	// begin inline asm
	madc.hi.cc.u32 %r10277, %r10337, %r49, %r10236;
	// end inline asm
	// begin inline asm
	madc.lo.cc.u32 %r10281, %r10337, %r36, %r10240;
	// end inline asm
	// begin inline asm
	madc.hi.cc.u32 %r10285, %r10337, %r36, %r10244;
	// end inline asm
	// begin inline asm
	madc.lo.cc.u32 %r10289, %r10337, %r38, %r10248;
	// end inline asm
	// begin inline asm
	madc.hi.cc.u32 %r10293, %r10337, %r38, %r10252;
	// end inline asm
	// begin inline asm
	madc.lo.cc.u32 %r10297, %r10337, %r40, %r10256;
	// end inline asm
	// begin inline asm
	madc.hi.cc.u32 %r10301, %r10337, %r40, %r10260;
	// end inline asm
	// begin inline asm
	addc.cc.u32 %r10305, %r10415, %r10415;
	// end inline asm
	// begin inline asm
	mad.lo.cc.u32 %r10308, %r10337, %r35, %r10205;
	// end inline asm
	// begin inline asm
	madc.hi.cc.u32 %r10312, %r10337, %r35, %r10209;
	// end inline asm
	// begin inline asm
	madc.lo.cc.u32 %r10316, %r10337, %r37, %r10213;
	// end inline asm
	// begin inline asm
	madc.hi.cc.u32 %r10320, %r10337, %r37, %r10217;
	// end inline asm
	// begin inline asm
	madc.lo.cc.u32 %r10324, %r10337, %r39, %r10221;
	// end inline asm
	// begin inline asm
	madc.hi.cc.u32 %r10328, %r10337, %r39, %r10225;
	// end inline asm
	// begin inline asm
	madc.lo.cc.u32 %r10332, %r10337, %r41, %r10229;
	// end inline asm
	// begin inline asm
	madc.hi.cc.u32 %r10336, %r10337, %r41, %r10415;
	// end inline asm
	// begin inline asm
	add.cc.u32 %r10340, %r10270, %r10418;
	// end inline asm
	// begin inline asm
	addc.cc.u32 %r10343, %r10308, %r10277;
	// end inline asm
	// begin inline asm
	addc.u32 %r10346, %r10415, %r10415;
	// end inline asm
	mul.lo.s32 	%r10413, %r10343, -460954743;
	// begin inline asm
	mad.lo.cc.u32 %r10349, %r10413, %r49, %r10343;
	// end inline asm
	// begin inline asm
	madc.hi.cc.u32 %r10353, %r10413, %r49, %r10312;
	// end inline asm
	// begin inline asm
	madc.lo.cc.u32 %r10357, %r10413, %r36, %r10316;
	// end inline asm
	// begin inline asm
	madc.hi.cc.u32 %r10361, %r10413, %r36, %r10320;
	// end inline asm
	// begin inline asm
	madc.lo.cc.u32 %r10365, %r10413, %r38, %r10324;
	// end inline asm
	// begin inline asm
	madc.hi.cc.u32 %r10369, %r10413, %r38, %r10328;
	// end inline asm
	// begin inline asm
	madc.lo.cc.u32 %r10373, %r10413, %r40, %r10332;
	// end inline asm
	// begin inline asm
	madc.hi.cc.u32 %r10377, %r10413, %r40, %r10336;
	// end inline asm
	// begin inline asm
	addc.cc.u32 %r10381, %r10415, %r10415;
	// end inline asm
	// begin inline asm
	mad.lo.cc.u32 %r10384, %r10413, %r35, %r10281;
	// end inline asm
	// begin inline asm
	madc.hi.cc.u32 %r10388, %r10413, %r35, %r10285;
	// end inline asm
	// begin inline asm
	madc.lo.cc.u32 %r10392, %r10413, %r37, %r10289;
	// end inline asm
	// begin inline asm
	madc.hi.cc.u32 %r10396, %r10413, %r37, %r10293;
	// end inline asm
	// begin inline asm
	madc.lo.cc.u32 %r10400, %r10413, %r39, %r10297;
	// end inline asm
	// begin inline asm
	madc.hi.cc.u32 %r10404, %r10413, %r39, %r10301;
	// end inline asm
	// begin inline asm
	madc.lo.cc.u32 %r10408, %r10413, %r41, %r10305;
	// end inline asm
	// begin inline asm
	madc.hi.cc.u32 %r10412, %r10413, %r41, %r10415;
	// end inline asm
	// begin inline asm
	add.cc.u32 %r10416, %r10346, %r10418;
	// end inline asm
	// begin inline asm
	addc.cc.u32 %r10419, %r10384, %r10353;
	// end inline asm
	// begin inline asm
	addc.cc.u32 %r10422, %r10388, %r10357;
	// end inline asm
	// begin inline asm
	addc.cc.u32 %r10425, %r10392, %r10361;
	// end inline asm
	// begin inline asm
	addc.cc.u32 %r10428, %r10396, %r10365;
	// end inline asm
	// begin inline asm
	addc.cc.u32 %r10431, %r10400, %r10369;
	// end inline asm
	// begin inline asm
	addc.cc.u32 %r10434, %r10404, %r10373;
	// end inline asm
	// begin inline asm
	addc.cc.u32 %r10437, %r10408, %r10377;
	// end inline asm
	// begin inline asm
	addc.cc.u32 %r10440, %r10412, %r10381;
	// end inline asm
	// begin inline asm
	add.cc.u32 %r25623, %r9776, %r10419;
	// end inline asm
	// begin inline asm
	addc.cc.u32 %r25624, %r9780, %r10422;
	// end inline asm
	// begin inline asm
	addc.cc.u32 %r25625, %r9784, %r10425;
	// end inline asm
	// begin inline asm
	addc.cc.u32 %r25626, %r9788, %r10428;
	// end inline asm
	// begin inline asm
	addc.cc.u32 %r25627, %r9792, %r10431;
	// end inline asm
	// begin inline asm
	addc.cc.u32 %r25628, %r9796, %r10434;
	// end inline asm
	// begin inline asm
	addc.cc.u32 %r25629, %r9800, %r10437;
	// end inline asm
	// begin inline asm
	addc.u32 %r25630, %r9804, %r10440;
	// end inline asm
	setp.gt.u32 	%p237, %r25630, %r41;
	@%p237 bra 	$L__BB2_518;
	setp.lt.u32 	%p238, %r25630, %r41;
	@%p238 bra 	$L__BB2_519;
	setp.gt.u32 	%p239, %r25629, %r40;
	@%p239 bra 	$L__BB2_518;
	setp.lt.u32 	%p240, %r25629, %r40;
	@%p240 bra 	$L__BB2_519;
	setp.gt.u32 	%p241, %r25628, %r39;
	@%p241 bra 	$L__BB2_518;
	setp.lt.u32 	%p242, %r25628, %r39;
	@%p242 bra 	$L__BB2_519;
	setp.gt.u32 	%p243, %r25627, %r38;
	@%p243 bra 	$L__BB2_518;
	setp.lt.u32 	%p244, %r25627, %r38;
	@%p244 bra 	$L__BB2_519;
	setp.gt.u32 	%p245, %r25626, %r37;
	@%p245 bra 	$L__BB2_518;
	setp.lt.u32 	%p246, %r25626, %r37;
	@%p246 bra 	$L__BB2_519;
	setp.gt.u32 	%p247, %r25625, %r36;
	@%p247 bra 	$L__BB2_518;
	setp.lt.u32 	%p248, %r25625, %r36;
	@%p248 bra 	$L__BB2_519;
	setp.gt.u32 	%p249, %r25624, %r35;
	@%p249 bra 	$L__BB2_518;
	setp.lt.u32 	%p250, %r25624, %r35;
	setp.lt.u32 	%p251, %r25623, %r897;
	or.pred  	%p252, %p250, %p251;
	@%p252 bra 	$L__BB2_519;
$L__BB2_518:
	// begin inline asm
	sub.cc.u32 %r25623, %r25623, %r897;
subc.cc.u32 %r25624, %r25624, %r35;
subc.cc.u32 %r25625, %r25625, %r36;
subc.cc.u32 %r25626, %r25626, %r37;
subc.cc.u32 %r25627, %r25627, %r38;
subc.cc.u32 %r25628, %r25628, %r39;
subc.cc.u32 %r25629, %r25629, %r40;
subc.u32 %r25630, %r25630, %r41;

	// end inline asm
$L__BB2_519:
	ld.const.u32 	%r25727, [ag_types__impls__ark_ff__fields__models__fp__Fp_ark_ff__fields__models__fp__montgomery_backend__MontBackend_ark_bn254__fields__fq__FqConfig__4___4__P];
	mov.b32 	%r11667, 0;
	// begin inline asm
	mad.lo.cc.u32 %r10491, %r25615, %r25616, %r11667;
	// end inline asm
	// begin inline asm
	madc.hi.cc.u32 %r10495, %r25615, %r25616, %r11667;
	// end inline asm
	// begin inline asm
	madc.lo.cc.u32 %r10499, %r25615, %r25618, %r11667;
	// end inline asm
	// begin inline asm
	madc.hi.cc.u32 %r10503, %r25615, %r25618, %r11667;
	// end inline asm
	// begin inline asm
	madc.lo.cc.u32 %r10507, %r25615, %r25620, %r11667;
	// end inline asm
	// begin inline asm
	madc.hi.cc.u32 %r10511, %r25615, %r25620, %r11667;
	// end inline asm
	// begin inline asm
	madc.lo.cc.u32 %r10515, %r25615, %r25622, %r11667;
	// end inline asm
	// begin inline asm
	madc.hi.cc.u32 %r10519, %r25615, %r25622, %r11667;
	// end inline asm
	// begin inline asm
	mad.lo.cc.u32 %r10523, %r25616, %r25615, %r10491;
	// end inline asm
	// begin inline asm
	madc.hi.cc.u32 %r10527, %r25616, %r25615, %r10495;
	// end inline asm
	// begin inline asm
	madc.lo.cc.u32 %r10531, %r25616, %r25617, %r10499;
	// end inline asm
	// begin inline asm
	madc.hi.cc.u32 %r10535, %r25616, %r25617, %r10503;
	// end inline asm
	// begin inline asm
	madc.lo.cc.u32 %r10539, %r25616, %r25619, %r10507;
	// end inline asm
	// begin inline asm
	madc.hi.cc.u32 %r10543, %r25616, %r25619, %r10511;
	// end inline asm
	// begin inline asm
	madc.lo.cc.u32 %r10547, %r25616, %r25621, %r10515;
	// end inline asm
	// begin inline asm
	madc.hi.cc.u32 %r10551, %r25616, %r25621, %r10519;
	// end inline asm
	// begin inline asm
	addc.cc.u32 %r10555, %r11667, %r11667;
	// end inline asm
	// begin inline asm
	mad.lo.cc.u32 %r10558, %r25617, %r25616, %r10531;
	// end inline asm
	// begin inline asm
	madc.hi.cc.u32 %r10562, %r25617, %r25616, %r10535;
	// end inline asm
	// begin inline asm
	madc.lo.cc.u32 %r10566, %r25617, %r25618, %r10539;
	// end inline asm
	// begin inline asm
	madc.hi.cc.u32 %r10570, %r25617, %r25618, %r10543;
	// end inline asm
	// begin inline asm
	madc.lo.cc.u32 %r10574, %r25617, %r25620, %r10547;
	// end inline asm
	// begin inline asm
	madc.hi.cc.u32 %r10578, %r25617, %r25620, %r10551;
	// end inline asm
	// begin inline asm
	madc.lo.cc.u32 %r10582, %r25617, %r25622, %r10555;
	// end inline asm
	// begin inline asm
	madc.hi.cc.u32 %r10586, %r25617, %r25622, %r11667;
	// end inline asm
	// begin inline asm
	mad.lo.cc.u32 %r10590, %r25618, %r25615, %r10558;
	// end inline asm
	// begin inline asm
	madc.hi.cc.u32 %r10594, %r25618, %r25615, %r10562;
	// end inline asm
	// begin inline asm
	madc.lo.cc.u32 %r10598, %r25618, %r25617, %r10566;
	// end inline asm
	// begin inline asm
	madc.hi.cc.u32 %r10602, %r25618, %r25617, %r10570;
	// end inline asm
	// begin inline asm
	madc.lo.cc.u32 %r10606, %r25618, %r25619, %r10574;
	// end inline asm
	// begin inline asm
	madc.hi.cc.u32 %r10610, %r25618, %r25619, %r10578;
	// end inline asm
	// begin inline asm
	madc.lo.cc.u32 %r10614, %r25618, %r25621, %r10582;
	// end inline asm
	// begin inline asm
	madc.hi.cc.u32 %r10618, %r25618, %r25621, %r10586;
	// end inline asm
	// begin inline asm
	addc.cc.u32 %r10622, %r11667, %r11667;
	// end inline asm
	// begin inline asm
	mad.lo.cc.u32 %r10625, %r25619, %r25616, %r10598;
	// end inline asm
	// begin inline asm
	madc.hi.cc.u32 %r10629, %r25619, %r25616, %r10602;
	// end inline asm
	// begin inline asm
	madc.lo.cc.u32 %r10633, %r25619, %r25618, %r10606;
	// end inline asm
	// begin inline asm
	madc.hi.cc.u32 %r10637, %r25619, %r25618, %r10610;
	// end inline asm
	// begin inline asm
	madc.lo.cc.u32 %r10641, %r25619, %r25620, %r10614;
	// end inline asm
	// begin inline asm
	madc.hi.cc.u32 %r10645, %r25619, %r25620, %r10618;
	// end inline asm
	// begin inline asm
	madc.lo.cc.u32 %r10649, %r25619, %r25622, %r10622;
	// end inline asm
	// begin inline asm
	madc.hi.cc.u32 %r10653, %r25619, %r25622, %r11667;
	// end inline asm
	// begin inline asm
	mad.lo.cc.u32 %r10657, %r25620, %r25615, %r10625;
	// end inline asm
	// begin inline asm
	madc.hi.cc.u32 %r10661, %r25620, %r25615, %r10629;
	// end inline asm
	// begin inline asm
	madc.lo.cc.u32 %r10665, %r25620, %r25617, %r10633;
	// end inline asm
	// begin inline asm
	madc.hi.cc.u32 %r10669, %r25620, %r25617, %r10637;
	// end inline asm
	// begin inline asm
	madc.lo.cc.u32 %r10673, %r25620, %r25619, %r10641;
	// end inline asm
	// begin inline asm
	madc.hi.cc.u32 %r10677, %r25620, %r25619, %r10645;
	// end inline asm
	// begin inline asm
	madc.lo.cc.u32 %r10681, %r25620, %r25621, %r10649;
	// end inline asm
	// begin inline asm
	madc.hi.cc.u32 %r10685, %r25620, %r25621, %r10653;
	// end inline asm
	// begin inline asm
	addc.cc.u32 %r10689, %r11667, %r11667;
	// end inline asm
	// begin inline asm
	mad.lo.cc.u32 %r10692, %r25621, %r25616, %r10665;
	// end inline asm
	// begin inline asm
	madc.hi.cc.u32 %r10696, %r25621, %r25616, %r10669;
	// end inline asm
	// begin inline asm
	madc.lo.cc.u32 %r10700, %r25621, %r25618, %r10673;
	// end inline asm
	// begin inline asm
	madc.hi.cc.u32 %r10704, %r25621, %r25618, %r10677;
	// end inline asm
	// begin inline asm
	madc.lo.cc.u32 %r10708, %r25621, %r25620, %r10681;
	// end inline asm
	// begin inline asm
	madc.hi.cc.u32 %r10712, %r25621, %r25620, %r10685;
	// end inline asm
	// begin inline asm
	madc.lo.cc.u32 %r10716, %r25621, %r25622, %r10689;
	// end inline asm
	// begin inline asm
	madc.hi.cc.u32 %r10720, %r25621, %r25622, %r11667;
	// end inline asm
	// begin inline asm
	mad.lo.cc.u32 %r10724, %r25622, %r25615, %r10692;
	// end inline asm
	// begin inline asm
	madc.hi.cc.u32 %r10728, %r25622, %r25615, %r10696;
	// end inline asm
	// begin inline asm
	madc.lo.cc.u32 %r10732, %r25622, %r25617, %r10700;
	// end inline asm
	// begin inline asm
	madc.hi.cc.u32 %r10736, %r25622, %r25617, %r10704;
	// end inline asm
	// begin inline asm
	madc.lo.cc.u32 %r10740, %r25622, %r25619, %r10708;
	// end inline asm
	// begin inline asm
	madc.hi.cc.u32 %r10744, %r25622, %r25619, %r10712;
	// end inline asm
	// begin inline asm
	madc.lo.cc.u32 %r10748, %r25622, %r25621, %r10716;
	// end inline asm
	// begin inline asm
	madc.hi.cc.u32 %r10752, %r25622, %r25621, %r10720;
	// end inline asm
	// begin inline asm
	addc.cc.u32 %r10756, %r11667, %r11667;
	// end inline asm
	// begin inline asm
	mad.lo.cc.u32 %r10759, %r25615, %r25615, %r11667;
	// end inline asm
	// begin inline asm
	madc.hi.cc.u32 %r10763, %r25615, %r25615, %r10523;
	// end inline asm
	// begin inline asm
	madc.lo.cc.u32 %r10767, %r25615, %r25617, %r10527;
	// end inline asm
	// begin inline asm
	madc.hi.cc.u32 %r10771, %r25615, %r25617, %r10590;
	// end inline asm
	// begin inline asm
	madc.lo.cc.u32 %r10775, %r25615, %r25619, %r10594;
	// end inline asm
	// begin inline asm
	madc.hi.cc.u32 %r10779, %r25615, %r25619, %r10657;
	// end inline asm
	// begin inline asm
	madc.lo.cc.u32 %r10783, %r25615, %r25621, %r10661;
	// end inline asm
	// begin inline asm
	madc.hi.cc.u32 %r10787, %r25615, %r25621, %r10724;
	// end inline asm
	// begin inline asm
	addc.cc.u32 %r10791, %r10728, %r11667;
	// end inline asm
	// begin inline asm
	addc.cc.u32 %r10794, %r10732, %r11667;
	// end inline asm
	// begin inline asm
	addc.cc.u32 %r10797, %r11667, %r11667;
	// end inline asm
	// begin inline asm
	mad.lo.cc.u32 %r10800, %r25616, %r25616, %r10767;
	// end inline asm
	// begin inline asm
	madc.hi.cc.u32 %r10804, %r25616, %r25616, %r10771;
	// end inline asm
	// begin inline asm
	madc.lo.cc.u32 %r10808, %r25616, %r25618, %r10775;
	// end inline asm
	// begin inline asm
	madc.hi.cc.u32 %r10812, %r25616, %r25618, %r10779;
	// end inline asm
	// begin inline asm
	madc.lo.cc.u32 %r10816, %r25616, %r25620, %r10783;
	// end inline asm
	// begin inline asm
	madc.hi.cc.u32 %r10820, %r25616, %r25620, %r10787;
	// end inline asm
	// begin inline asm
	madc.lo.cc.u32 %r10824, %r25616, %r25622, %r10791;
	// end inline asm
	// begin inline asm
	madc.hi.cc.u32 %r10828, %r25616, %r25622, %r10794;
	// end inline asm
	// begin inline asm
	addc.cc.u32 %r10832, %r10797, %r11667;
	// end inline asm
	// begin inline asm
	mad.lo.cc.u32 %r10835, %r25617, %r25615, %r10800;
	// end inline asm
	// begin inline asm
	madc.hi.cc.u32 %r10839, %r25617, %r25615, %r10804;
	// end inline asm
	// begin inline asm
	madc.lo.cc.u32 %r10843, %r25617, %r25617, %r10808;
	// end inline asm
	// begin inline asm
	madc.hi.cc.u32 %r10847, %r25617, %r25617, %r10812;
	// end inline asm
	// begin inline asm
	madc.lo.cc.u32 %r10851, %r25617, %r25619, %r10816;
	// end inline asm
	// begin inline asm
	madc.hi.cc.u32 %r10855, %r25617, %r25619, %r10820;
	// end inline asm
	// begin inline asm
	madc.lo.cc.u32 %r10859, %r25617, %r25621, %r10824;
	// end inline asm
	// begin inline asm
	madc.hi.cc.u32 %r10863, %r25617, %r25621, %r10828;
	// end inline asm
	// begin inline asm
	addc.cc.u32 %r10867, %r10736, %r10832;
	// end inline asm
	// begin inline asm
	addc.cc.u32 %r10870, %r10740, %r11667;
	// end inline asm
	// begin inline asm
	addc.cc.u32 %r10873, %r11667, %r11667;
	// end inline asm
	// begin inline asm
	mad.lo.cc.u32 %r10876, %r25618, %r25616, %r10843;
	// end inline asm
	// begin inline asm
	madc.hi.cc.u32 %r10880, %r25618, %r25616, %r10847;
	// end inline asm
	// begin inline asm
	madc.lo.cc.u32 %r10884, %r25618, %r25618, %r10851;
	// end inline asm
	// begin inline asm
	madc.hi.cc.u32 %r10888, %r25618, %r25618, %r10855;
	// end inline asm
	// begin inline asm
	madc.lo.cc.u32 %r10892, %r25618, %r25620, %r10859;
	// end inline asm
	// begin inline asm
	madc.hi.cc.u32 %r10896, %r25618, %r25620, %r10863;
	// end inline asm
	// begin inline asm
	madc.lo.cc.u32 %r10900, %r25618, %r25622, %r10867;
	// end inline asm
	// begin inline asm
	madc.hi.cc.u32 %r10904, %r25618, %r25622, %r10870;
	// end inline asm
	// begin inline asm
	addc.cc.u32 %r10908, %r10873, %r11667;
	// end inline asm
	// begin inline asm
	mad.lo.cc.u32 %r10911, %r25619, %r25615, %r10876;
	// end inline asm
	// begin inline asm
	madc.hi.cc.u32 %r10915, %r25619, %r25615, %r10880;
	// end inline asm
	// begin inline asm
	madc.lo.cc.u32 %r10919, %r25619, %r25617, %r10884;
	// end inline asm
	// begin inline asm
	madc.hi.cc.u32 %r10923, %r25619, %r25617, %r10888;
	// end inline asm
	// begin inline asm
	madc.lo.cc.u32 %r10927, %r25619, %r25619, %r10892;
	// end inline asm
	// begin inline asm
	madc.hi.cc.u32 %r10931, %r25619, %r25619, %r10896;
	// end inline asm
	// begin inline asm
	madc.lo.cc.u32 %r10935, %r25619, %r25621, %r10900;
	// end inline asm
	// begin inline asm
	madc.hi.cc.u32 %r10939, %r25619, %r25621, %r10904;
	// end inline asm
	// begin inline asm
	addc.cc.u32 %r10943, %r10744, %r10908;
	// end inline asm
	// begin inline asm
	addc.cc.u32 %r10946, %r10748, %r11667;
	// end inline asm
	// begin inline asm
	addc.cc.u32 %r10949, %r11667, %r11667;
	// end inline asm
	// begin inline asm
	mad.lo.cc.u32 %r10952, %r25620, %r25616, %r10919;
	// end inline asm
	// begin inline asm
	madc.hi.cc.u32 %r10956, %r25620, %r25616, %r10923;
	// end inline asm
	// begin inline asm
	madc.lo.cc.u32 %r10960, %r25620, %r25618, %r10927;
	// end inline asm
	// begin inline asm
	madc.hi.cc.u32 %r10964, %r25620, %r25618, %r10931;
	// end inline asm
	// begin inline asm
	madc.lo.cc.u32 %r10968, %r25620, %r25620, %r10935;
	// end inline asm
	// begin inline asm
	madc.hi.cc.u32 %r10972, %r25620, %r25620, %r10939;
	// end inline asm
	// begin inline asm
	madc.lo.cc.u32 %r10976, %r25620, %r25622, %r10943;
	// end inline asm
	// begin inline asm
	madc.hi.cc.u32 %r10980, %r25620, %r25622, %r10946;
	// end inline asm
	// begin inline asm
	addc.cc.u32 %r10984, %r10949, %r11667;
	// end inline asm
	// begin inline asm
	mad.lo.cc.u32 %r10987, %r25621, %r25615, %r10952;
	// end inline asm
	// begin inline asm
	madc.hi.cc.u32 %r10991, %r25621, %r25615, %r10956;
	// end inline asm
	// begin inline asm
	madc.lo.cc.u32 %r10995, %r25621, %r25617, %r10960;
	// end inline asm
	// begin inline asm
	madc.hi.cc.u32 %r10999, %r25621, %r25617, %r10964;
	// end inline asm
	// begin inline asm
	madc.lo.cc.u32 %r11003, %r25621, %r25619, %r10968;
	// end inline asm
	// begin inline asm
	madc.hi.cc.u32 %r11007, %r25621, %r25619, %r10972;
	// end inline asm
	// begin inline asm
	madc.lo.cc.u32 %r11011, %r25621, %r25621, %r10976;
	// end inline asm
	// begin inline asm
	madc.hi.cc.u32 %r11015, %r25621, %r25621, %r10980;
	// end inline asm
	// begin inline asm
	addc.cc.u32 %r11019, %r10752, %r10984;
	// end inline asm
	// begin inline asm
	addc.cc.u32 %r11022, %r10756, %r11667;
	// end inline asm
	// begin inline asm
	addc.cc.u32 %r11025, %r11667, %r11667;
	// end inline asm
	// begin inline asm
	mad.lo.cc.u32 %r11028, %r25622, %r25616, %r10995;
	// end inline asm
	// begin inline asm
	madc.hi.cc.u32 %r11032, %r25622, %r25616, %r10999;
	// end inline asm
	// begin inline asm
	madc.lo.cc.u32 %r11036, %r25622, %r25618, %r11003;
	// end inline asm
	// begin inline asm
	madc.hi.cc.u32 %r11040, %r25622, %r25618, %r11007;
	// end inline asm
	// begin inline asm
	madc.lo.cc.u32 %r11044, %r25622, %r25620, %r11011;
	// end inline asm
	// begin inline asm
	madc.hi.cc.u32 %r11048, %r25622, %r25620, %r11015;
	// end inline asm
	// begin inline asm
	madc.lo.cc.u32 %r11052, %r25622, %r25622, %r11019;
	// end inline asm
	// begin inline asm
	madc.hi.cc.u32 %r11056, %r25622, %r25622, %r11022;
	// end inline asm
	mov.b32 	%r11670, -1;
	// begin inline asm
	add.cc.u32 %r11060, %r11667, %r11670;
	// end inline asm
	// begin inline asm
	addc.cc.u32 %r11063, %r10759, %r11667;
	// end inline asm
	// begin inline asm
	addc.u32 %r11066, %r11667, %r11667;
	// end inline asm
	mul.lo.s32 	%r11133, %r11063, -460954743;
	// begin inline asm
	mad.lo.cc.u32 %r11069, %r11133, %r49, %r11063;
	// end inline asm
	// begin inline asm
	madc.hi.cc.u32 %r11073, %r11133, %r49, %r10763;
	// end inline asm
	// begin inline asm
	madc.lo.cc.u32 %r11077, %r11133, %r36, %r10835;
	// end inline asm
	// begin inline asm
	madc.hi.cc.u32 %r11081, %r11133, %r36, %r10839;
	// end inline asm
	// begin inline asm
	madc.lo.cc.u32 %r11085, %r11133, %r38, %r10911;
	// end inline asm
	// begin inline asm
	madc.hi.cc.u32 %r11089, %r11133, %r38, %r10915;
	// end inline asm
	// begin inline asm
	madc.lo.cc.u32 %r11093, %r11133, %r40, %r10987;
	// end inline asm
	// begin inline asm
	madc.hi.cc.u32 %r11097, %r11133, %r40, %r10991;
	// end inline asm
	// begin inline asm
	addc.cc.u32 %r11101, %r11667, %r11667;
	// end inline asm
	// begin inline asm
	mad.lo.cc.u32 %r11104, %r11133, %r35, %r11667;
	// end inline asm
	// begin inline asm
	madc.hi.cc.u32 %r11108, %r11133, %r35, %r11667;
	// end inline asm
	// begin inline asm
	madc.lo.cc.u32 %r11112, %r11133, %r37, %r11667;
	// end inline asm
	// begin inline asm
	madc.hi.cc.u32 %r11116, %r11133, %r37, %r11667;
	// end inline asm
	// begin inline asm
	madc.lo.cc.u32 %r11120, %r11133, %r39, %r11667;
	// end inline asm
	// begin inline asm
	madc.hi.cc.u32 %r11124, %r11133, %r39, %r11667;
	// end inline asm
	// begin inline asm
	madc.lo.cc.u32 %r11128, %r11133, %r41, %r11667;
	// end inline asm
	// begin inline asm
	madc.hi.cc.u32 %r11132, %r11133, %r41, %r11667;
	// end inline asm
	// begin inline asm
	add.cc.u32 %r11136, %r11066, %r11670;
	// end inline asm
	// begin inline asm
	addc.cc.u32 %r11139, %r11104, %r11073;
	// end inline asm
	// begin inline asm
	addc.u32 %r11142, %r11667, %r11667;
	// end inline asm
	mul.lo.s32 	%r11209, %r11139, -460954743;
	// begin inline asm
	mad.lo.cc.u32 %r11145, %r11209, %r49, %r11139;
	// end inline asm
	// begin inline asm
	madc.hi.cc.u32 %r11149, %r11209, %r49, %r11108;
	// end inline asm
	// begin inline asm
	madc.lo.cc.u32 %r11153, %r11209, %r36, %r11112;
	// end inline asm
	// begin inline asm
	madc.hi.cc.u32 %r11157, %r11209, %r36, %r11116;
	// end inline asm
	// begin inline asm
	madc.lo.cc.u32 %r11161, %r11209, %r38, %r11120;
	// end inline asm
	// begin inline asm
	madc.hi.cc.u32 %r11165, %r11209, %r38, %r11124;
	// end inline asm
	// begin inline asm
	madc.lo.cc.u32 %r11169, %r11209, %r40, %r11128;
	// end inline asm
	// begin inline asm
	madc.hi.cc.u32 %r11173, %r11209, %r40, %r11132;
	// end inline asm
	// begin inline asm
	addc.cc.u32 %r11177, %r11667, %r11667;
	// end inline asm
	// begin inline asm
	mad.lo.cc.u32 %r11180, %r11209, %r35, %r11077;
	// end inline asm
	// begin inline asm
	madc.hi.cc.u32 %r11184, %r11209, %r35, %r11081;
	// end inline asm
	// begin inline asm
	madc.lo.cc.u32 %r11188, %r11209, %r37, %r11085;
	// end inline asm
	// begin inline asm
	madc.hi.cc.u32 %r11192, %r11209, %r37, %r11089;
	// end inline asm
	// begin inline asm
	madc.lo.cc.u32 %r11196, %r11209, %r39, %r11093;
	// end inline asm
	// begin inline asm
	madc.hi.cc.u32 %r11200, %r11209, %r39, %r11097;
	// end inline asm
	// begin inline asm
	madc.lo.cc.u32 %r11204, %r11209, %r41, %r11101;
	// end inline asm
	// begin inline asm
	madc.hi.cc.u32 %r11208, %r11209, %r41, %r11667;
	// end inline asm
	// begin inline asm
	add.cc.u32 %r11212, %r11142, %r11670;
	// end inline asm
	// begin inline asm
	addc.cc.u32 %r11215, %r11180, %r11149;
	// end inline asm
	// begin inline asm
	addc.u32 %r11218, %r11667, %r11667;
	// end inline asm
	mul.lo.s32 	%r11285, %r11215, -460954743;
	// begin inline asm
	mad.lo.cc.u32 %r11221, %r11285, %r49, %r11215;
	// end inline asm
	// begin inline asm
	madc.hi.cc.u32 %r11225, %r11285, %r49, %r11184;
	// end inline asm
	// begin inline asm
	madc.lo.cc.u32 %r11229, %r11285, %r36, %r11188;
	// end inline asm
	// begin inline asm
	madc.hi.cc.u32 %r11233, %r11285, %r36, %r11192;
	// end inline asm
	// begin inline asm
	madc.lo.cc.u32 %r11237, %r11285, %r38, %r11196;
	// end inline asm
	// begin inline asm
	madc.hi.cc.u32 %r11241, %r11285, %r38, %r11200;
	// end inline asm
	// begin inline asm
	madc.lo.cc.u32 %r11245, %r11285, %r40, %r11204;
	// end inline asm
	// begin inline asm
	madc.hi.cc.u32 %r11249, %r11285, %r40, %r11208;
	// end inline asm
	// begin inline asm
	addc.cc.u32 %r11253, %r11667, %r11667;
	// end inline asm
	// begin inline asm
	mad.lo.cc.u32 %r11256, %r11285, %r35, %r11153;
	// end inline asm
	// begin inline asm
	madc.hi.cc.u32 %r11260, %r11285, %r35, %r11157;
	// end inline asm
	// begin inline asm
	madc.lo.cc.u32 %r11264, %r11285, %r37, %r11161;
	// end inline asm
	// begin inline asm
	madc.hi.cc.u32 %r11268, %r11285, %r37, %r11165;
	// end inline asm
	// begin inline asm
	madc.lo.cc.u32 %r11272, %r11285, %r39, %r11169;
	// end inline asm
	// begin inline asm
	madc.hi.cc.u32 %r11276, %r11285, %r39, %r11173;
	// end inline asm
	// begin inline asm
	madc.lo.cc.u32 %r11280, %r11285, %r41, %r11177;
	// end inline asm
	// begin inline asm
	madc.hi.cc.u32 %r11284, %r11285, %r41, %r11667;
	// end inline asm
	// begin inline asm
	add.cc.u32 %r11288, %r11218, %r11670;
	// end inline asm
	// begin inline asm
	addc.cc.u32 %r11291, %r11256, %r11225;
	// end inline asm
	// begin inline asm
	addc.u32 %r11294, %r11667, %r11667;
	// end inline asm
	mul.lo.s32 	%r11361, %r11291, -460954743;
	// begin inline asm
	mad.lo.cc.u32 %r11297, %r11361, %r49, %r11291;
	// end inline asm
	// begin inline asm
	madc.hi.cc.u32 %r11301, %r11361, %r49, %r11260;
	// end inline asm
	// begin inline asm
	madc.lo.cc.u32 %r11305, %r11361, %r36, %r11264;
	// end inline asm
	// begin inline asm
	madc.hi.cc.u32 %r11309, %r11361, %r36, %r11268;
	// end inline asm
	// begin inline asm
	madc.lo.cc.u32 %r11313, %r11361, %r38, %r11272;
	// end inline asm
	// begin inline asm
	madc.hi.cc.u32 %r11317, %r11361, %r38, %r11276;
	// end inline asm
	// begin inline asm
	madc.lo.cc.u32 %r11321, %r11361, %r40, %r11280;
	// end inline asm
	// begin inline asm
	madc.hi.cc.u32 %r11325, %r11361, %r40, %r11284;
	// end inline asm
	// begin inline asm
	addc.cc.u32 %r11329, %r11667, %r11667;
	// end inline asm
	// begin inline asm
	mad.lo.cc.u32 %r11332, %r11361, %r35, %r11229;
	// end inline asm
	// begin inline asm
	madc.hi.cc.u32 %r11336, %r11361, %r35, %r11233;
	// end inline asm
	// begin inline asm
	madc.lo.cc.u32 %r11340, %r11361, %r37, %r11237;
	// end inline asm
	// begin inline asm
	madc.hi.cc.u32 %r11344, %r11361, %r37, %r11241;
	// end inline asm
	// begin inline asm
	madc.lo.cc.u32 %r11348, %r11361, %r39, %r11245;
	// end inline asm
	// begin inline asm
	madc.hi.cc.u32 %r11352, %r11361, %r39, %r11249;
	// end inline asm
	// begin inline asm
	madc.lo.cc.u32 %r11356, %r11361, %r41, %r11253;
	// end inline asm
	// begin inline asm
	madc.hi.cc.u32 %r11360, %r11361, %r41, %r11667;
	// end inline asm
	// begin inline asm
	add.cc.u32 %r11364, %r11294, %r11670;
	// end inline asm
	// begin inline asm
	addc.cc.u32 %r11367, %r11332, %r11301;
	// end inline asm
	// begin inline asm
	addc.u32 %r11370, %r11667, %r11667;
	// end inline asm
	mul.lo.s32 	%r11437, %r11367, -460954743;
	// begin inline asm
	mad.lo.cc.u32 %r11373, %r11437, %r49, %r11367;
	// end inline asm
	// begin inline asm
	madc.hi.cc.u32 %r11377, %r11437, %r49, %r11336;
	// end inline asm
	// begin inline asm
	madc.lo.cc.u32 %r11381, %r11437, %r36, %r11340;
	// end inline asm
	// begin inline asm
	madc.hi.cc.u32 %r11385, %r11437, %r36, %r11344;
	// end inline asm
	// begin inline asm
	madc.lo.cc.u32 %r11389, %r11437, %r38, %r11348;
	// end inline asm
	// begin inline asm
	madc.hi.cc.u32 %r11393, %r11437, %r38, %r11352;
	// end inline asm
	// begin inline asm
	madc.lo.cc.u32 %r11397, %r11437, %r40, %r11356;
	// end inline asm
	// begin inline asm
	madc.hi.cc.u32 %r11401, %r11437, %r40, %r11360;
	// end inline asm
	// begin inline asm
	addc.cc.u32 %r11405, %r11667, %r11667;
	// end inline asm
	// begin inline asm
	mad.lo.cc.u32 %r11408, %r11437, %r35, %r11305;
	// end inline asm
	// begin inline asm
	madc.hi.cc.u32 %r11412, %r11437, %r35, %r11309;
	// end inline asm
	// begin inline asm
	madc.lo.cc.u32 %r11416, %r11437, %r37, %r11313;
	// end inline asm
	// begin inline asm
	madc.hi.cc.u32 %r11420, %r11437, %r37, %r11317;
	// end inline asm
	// begin inline asm
	madc.lo.cc.u32 %r11424, %r11437, %r39, %r11321;
	// end inline asm
	// begin inline asm
	madc.hi.cc.u32 %r11428, %r11437, %r39, %r11325;
	// end inline asm
	// begin inline asm
	madc.lo.cc.u32 %r11432, %r11437, %r41, %r11329;
	// end inline asm
	// begin inline asm
	madc.hi.cc.u32 %r11436, %r11437, %r41, %r11667;
	// end inline asm
	// begin inline asm
	add.cc.u32 %r11440, %r11370, %r11670;
	// end inline asm
	// begin inline asm
	addc.cc.u32 %r11443, %r11408, %r11377;
	// end inline asm
	// begin inline asm
	addc.u32 %r11446, %r11667, %r11667;
	// end inline asm
	mul.lo.s32 	%r11513, %r11443, -460954743;
	// begin inline asm
	mad.lo.cc.u32 %r11449, %r11513, %r49, %r11443;
	// end inline asm
	// begin inline asm
	madc.hi.cc.u32 %r11453, %r11513, %r49, %r11412;
	// end inline asm
	// begin inline asm
	madc.lo.cc.u32 %r11457, %r11513, %r36, %r11416;
	// end inline asm
	// begin inline asm
	madc.hi.cc.u32 %r11461, %r11513, %r36, %r11420;
	// end inline asm
	// begin inline asm
	madc.lo.cc.u32 %r11465, %r11513, %r38, %r11424;
	// end inline asm
	// begin inline asm
	madc.hi.cc.u32 %r11469, %r11513, %r38, %r11428;
	// end inline asm
	// begin inline asm
	madc.lo.cc.u32 %r11473, %r11513, %r40, %r11432;
	// end inline asm
	// begin inline asm
	madc.hi.cc.u32 %r11477, %r11513, %r40, %r11436;
	// end inline asm
	// begin inline asm
	addc.cc.u32 %r11481, %r11667, %r11667;
	// end inline asm
	// begin inline asm
	mad.lo.cc.u32 %r11484, %r11513, %r35, %r11381;
	// end inline asm
	// begin inline asm
	madc.hi.cc.u32 %r11488, %r11513, %r35, %r11385;
	// end inline asm
	// begin inline asm
	madc.lo.cc.u32 %r11492, %r11513, %r37, %r11389;
	// end inline asm
	// begin inline asm
	madc.hi.cc.u32 %r11496, %r11513, %r37, %r11393;
	// end inline asm
	// begin inline asm
	madc.lo.cc.u32 %r11500, %r11513, %r39, %r11397;
	// end inline asm
	// begin inline asm
	madc.hi.cc.u32 %r11504, %r11513, %r39, %r11401;
	// end inline asm
	// begin inline asm
	madc.lo.cc.u32 %r11508, %r11513, %r41, %r11405;
	// end inline asm
	// begin inline asm
	madc.hi.cc.u32 %r11512, %r11513, %r41, %r11667;
	// end inline asm
	// begin inline asm
	add.cc.u32 %r11516, %r11446, %r11670;
	// end inline asm
	// begin inline asm
	addc.cc.u32 %r11519, %r11484, %r11453;
	// end inline asm
	// begin inline asm
	addc.u32 %r11522, %r11667, %r11667;
	// end inline asm
	mul.lo.s32 	%r11589, %r11519, -460954743;
	// begin inline asm
	mad.lo.cc.u32 %r11525, %r11589, %r49, %r11519;
	// end inline asm
	// begin inline asm
	madc.hi.cc.u32 %r11529, %r11589, %r49, %r11488;
	// end inline asm
	// begin inline asm
	madc.lo.cc.u32 %r11533, %r11589, %r36, %r11492;
	// end inline asm
	// begin inline asm
	madc.hi.cc.u32 %r11537, %r11589, %r36, %r11496;
	// end inline asm
	// begin inline asm
	madc.lo.cc.u32 %r11541, %r11589, %r38, %r11500;
	// end inline asm
	// begin inline asm
	madc.hi.cc.u32 %r11545, %r11589, %r38, %r11504;
	// end inline asm
	// begin inline asm
	madc.lo.cc.u32 %r11549, %r11589, %r40, %r11508;
	// end inline asm
	// begin inline asm
	madc.hi.cc.u32 %r11553, %r11589, %r40, %r11512;
	// end inline asm
	// begin inline asm
	addc.cc.u32 %r11557, %r11667, %r11667;
	// end inline asm
	// begin inline asm
	mad.lo.cc.u32 %r11560, %r11589, %r35, %r11457;
	// end inline asm
	// begin inline asm
	madc.hi.cc.u32 %r11564, %r11589, %r35, %r11461;
	// end inline asm
	// begin inline asm
	madc.lo.cc.u32 %r11568, %r11589, %r37, %r11465;
	// end inline asm
	// begin inline asm
	madc.hi.cc.u32 %r11572, %r11589, %r37, %r11469;
	// end inline asm
	// begin inline asm
	madc.lo.cc.u32 %r11576, %r11589, %r39, %r11473;
	// end inline asm
	// begin inline asm
	madc.hi.cc.u32 %r11580, %r11589, %r39, %r11477;
	// end inline asm
	// begin inline asm
	madc.lo.cc.u32 %r11584, %r11589, %r41, %r11481;
	// end inline asm
	// begin inline asm
	madc.hi.cc.u32 %r11588, %r11589, %r41, %r11667;
	// end inline asm
	// begin inline asm
	add.cc.u32 %r11592, %r11522, %r11670;
	// end inline asm
	// begin inline asm
	addc.cc.u32 %r11595, %r11560, %r11529;
	// end inline asm
	// begin inline asm
	addc.u32 %r11598, %r11667, %r11667;
	// end inline asm
	mul.lo.s32 	%r11665, %r11595, -460954743;
	// begin inline asm
	mad.lo.cc.u32 %r11601, %r11665, %r49, %r11595;
	// end inline asm
	// begin inline asm
	madc.hi.cc.u32 %r11605, %r11665, %r49, %r11564;
	// end inline asm
	// begin inline asm
	madc.lo.cc.u32 %r11609, %r11665, %r36, %r11568;
	// end inline asm
	// begin inline asm
	madc.hi.cc.u32 %r11613, %r11665, %r36, %r11572;
	// end inline asm
	// begin inline asm
	madc.lo.cc.u32 %r11617, %r11665, %r38, %r11576;
	// end inline asm
	// begin inline asm
	madc.hi.cc.u32 %r11621, %r11665, %r38, %r11580;
	// end inline asm
	// begin inline asm
	madc.lo.cc.u32 %r11625, %r11665, %r40, %r11584;
	// end inline asm
	// begin inline asm
	madc.hi.cc.u32 %r11629, %r11665, %r40, %r11588;
	// end inline asm
	// begin inline asm
	addc.cc.u32 %r11633, %r11667, %r11667;
	// end inline asm
	// begin inline asm
	mad.lo.cc.u32 %r11636, %r11665, %r35, %r11533;
	// end inline asm
	// begin inline asm
	madc.hi.cc.u32 %r11640, %r11665, %r35, %r11537;
	// end inline asm
	// begin inline asm
	madc.lo.cc.u32 %r11644, %r11665, %r37, %r11541;
	// end inline asm
	// begin inline asm
	madc.hi.cc.u32 %r11648, %r11665, %r37, %r11545;
	// end inline asm
	// begin inline asm
	madc.lo.cc.u32 %r11652, %r11665, %r39, %r11549;
	// end inline asm
	// begin inline asm
	madc.hi.cc.u32 %r11656, %r11665, %r39, %r11553;
	// end inline asm
	// begin inline asm
	madc.lo.cc.u32 %r11660, %r11665, %r41, %r11557;
	// end inline asm
	// begin inline asm
	madc.hi.cc.u32 %r11664, %r11665, %r41, %r11667;
	// end inline asm
	// begin inline asm
	add.cc.u32 %r11668, %r11598, %r11670;
	// end inline asm
	// begin inline asm
	addc.cc.u32 %r11671, %r11636, %r11605;
	// end inline asm
	// begin inline asm
	addc.cc.u32 %r11674, %r11640, %r11609;
	// end inline asm
	// begin inline asm
	addc.cc.u32 %r11677, %r11644, %r11613;
	// end inline asm
	// begin inline asm
	addc.cc.u32 %r11680, %r11648, %r11617;
	// end inline asm
	// begin inline asm
	addc.cc.u32 %r11683, %r11652, %r11621;
	// end inline asm
	// begin inline asm
	addc.cc.u32 %r11686, %r11656, %r11625;
	// end inline asm
	// begin inline asm
	addc.cc.u32 %r11689, %r11660, %r11629;
	// end inline asm
	// begin inline asm
	addc.cc.u32 %r11692, %r11664, %r11633;
	// end inline asm
	// begin inline asm
	add.cc.u32 %r25631, %r11028, %r11671;
	// end inline asm
	// begin inline asm
	addc.cc.u32 %r25632, %r11032, %r11674;
	// end inline asm
	// begin inline asm
	addc.cc.u32 %r25633, %r11036, %r11677;
	// end inline asm
	// begin inline asm
	addc.cc.u32 %r25634, %r11040, %r11680;
	// end inline asm
	// begin inline asm
	addc.cc.u32 %r25635, %r11044, %r11683;
	// end inline asm
	// begin inline asm
	addc.cc.u32 %r25636, %r11048, %r11686;
	// end inline asm
	// begin inline asm
	addc.cc.u32 %r25637, %r11052, %r11689;
	// end inline asm
	// begin inline asm
	addc.u32 %r25638, %r11056, %r11692;
	// end inline asm
	setp.gt.u32 	%p253, %r25638, %r41;
	@%p253 bra 	$L__BB2_533;
	setp.lt.u32 	%p254, %r25638, %r41;
	@%p254 bra 	$L__BB2_534;
	setp.gt.u32 	%p255, %r25637, %r40;
	@%p255 bra 	$L__BB2_533;
	setp.lt.u32 	%p256, %r25637, %r40;
	@%p256 bra 	$L__BB2_534;
	setp.gt.u32 	%p257, %r25636, %r39;
	@%p257 bra 	$L__BB2_533;
	setp.lt.u32 	%p258, %r25636, %r39;
	@%p258 bra 	$L__BB2_534;
	setp.gt.u32 	%p259, %r25635, %r38;
	@%p259 bra 	$L__BB2_533;
	setp.lt.u32 	%p260, %r25635, %r38;
	@%p260 bra 	$L__BB2_534;
	setp.gt.u32 	%p261, %r25634, %r37;
	@%p261 bra 	$L__BB2_533;
	setp.lt.u32 	%p262, %r25634, %r37;
	@%p262 bra 	$L__BB2_534;
	setp.gt.u32 	%p263, %r25633, %r36;
	@%p263 bra 	$L__BB2_533;
	setp.lt.u32 	%p264, %r25633, %r36;
	@%p264 bra 	$L__BB2_534;
	setp.gt.u32 	%p265, %r25632, %r35;
	@%p265 bra 	$L__BB2_533;
	setp.lt.u32 	%p266, %r25632, %r35;
	setp.lt.u32 	%p267, %r25631, %r25727;
	or.pred  	%p268, %p266, %p267;
	@%p268 bra 	$L__BB2_534;
$L__BB2_533:
	// begin inline asm
	sub.cc.u32 %r25631, %r25631, %r25727;
subc.cc.u32 %r25632, %r25632, %r35;
subc.cc.u32 %r25633, %r25633, %r36;
subc.cc.u32 %r25634, %r25634, %r37;
subc.cc.u32 %r25635, %r25635, %r38;
subc.cc.u32 %r25636, %r25636, %r39;
subc.cc.u32 %r25637, %r25637, %r40;
subc.u32 %r25638, %r25638, %r41;

	// end inline asm
$L__BB2_534:
	mov.u32 	%r25640, %r25632;
	mov.u32 	%r25642, %r25634;
	mov.u32 	%r25644, %r25636;
	mov.u32 	%r25639, %r25631;
	mov.u32 	%r25646, %r25638;
	mov.u32 	%r25641, %r25633;
	mov.u32 	%r25643, %r25635;
	mov.u32 	%r25645, %r25637;
	// begin inline asm
	sub.cc.u32 %r25639, %r25639, %r25599;
subc.cc.u32 %r25640, %r25640, %r25600;
subc.cc.u32 %r25641, %r25641, %r25601;
subc.cc.u32 %r25642, %r25642, %r25602;
subc.cc.u32 %r25643, %r25643, %r25603;
subc.cc.u32 %r25644, %r25644, %r25604;
subc.cc.u32 %r25645, %r25645, %r25605;
subc.u32 %r25646, %r25646, %r25606;

	// end inline asm
	setp.gt.u32 	%p269, %r25638, %r25606;
	@%p269 bra 	$L__BB2_549;
	setp.ge.u32 	%p270, %r25638, %r25606;
	@%p270 bra 	$L__BB2_536;
	bra.uni 	$L__BB2_548;
$L__BB2_536:
	setp.gt.u32 	%p271, %r25637, %r25605;
	@%p271 bra 	$L__BB2_549;
	setp.lt.u32 	%p272, %r25637, %r25605;
	@%p272 bra 	$L__BB2_548;
	setp.gt.u32 	%p273, %r25636, %r25604;
	@%p273 bra 	$L__BB2_549;
	setp.lt.u32 	%p274, %r25636, %r25604;
	@%p274 bra 	$L__BB2_548;
	setp.gt.u32 	%p275, %r25635, %r25603;
	@%p275 bra 	$L__BB2_549;
	setp.lt.u32 	%p276, %r25635, %r25603;
	@%p276 bra 	$L__BB2_548;
	setp.gt.u32 	%p277, %r25634, %r25602;
	@%p277 bra 	$L__BB2_549;
	setp.lt.u32 	%p278, %r25634, %r25602;
	@%p278 bra 	$L__BB2_548;
	setp.gt.u32 	%p279, %r25633, %r25601;
	@%p279 bra 	$L__BB2_549;
	setp.lt.u32 	%p280, %r25633, %r25601;
	@%p280 bra 	$L__BB2_548;
	setp.gt.u32 	%p281, %r25632, %r25600;
	@%p281 bra 	$L__BB2_549;
	setp.lt.u32 	%p282, %r25632, %r25600;
	setp.lt.u32 	%p283, %r25631, %r25599;
	or.pred  	%p284, %p282, %p283;
	@%p284 bra 	$L__BB2_548;
	bra.uni 	$L__BB2_549;
$L__BB2_548:
	// begin inline asm
	add.cc.u32 %r25639, %r25639, %r25727;
addc.cc.u32 %r25640, %r25640, %r35;
addc.cc.u32 %r25641, %r25641, %r36;
addc.cc.u32 %r25642, %r25642, %r37;
addc.cc.u32 %r25643, %r25643, %r38;
addc.cc.u32 %r25644, %r25644, %r39;
addc.cc.u32 %r25645, %r25645, %r40;
addc.u32 %r25646, %r25646, %r41;

	// end inline asm
$L__BB2_549:
	shf.l.wrap.b32 	%r25654, %r25629, %r25630, 1;
	shf.l.wrap.b32 	%r25653, %r25628, %r25629, 1;
	shf.l.wrap.b32 	%r25652, %r25627, %r25628, 1;
	shf.l.wrap.b32 	%r25651, %r25626, %r25627, 1;
	shf.l.wrap.b32 	%r25650, %r25625, %r25626, 1;
	shf.l.wrap.b32 	%r25649, %r25624, %r25625, 1;
	shf.l.wrap.b32 	%r25648, %r25623, %r25624, 1;
	shl.b32 	%r25647, %r25623, 1;
	setp.gt.u32 	%p285, %r25654, %r41;
	@%p285 bra 	$L__BB2_563;
	setp.lt.u32 	%p286, %r25654, %r41;
	@%p286 bra 	$L__BB2_564;
	setp.gt.u32 	%p287, %r25653, %r40;
	@%p287 bra 	$L__BB2_563;
	setp.lt.u32 	%p288, %r25653, %r40;
	@%p288 bra 	$L__BB2_564;
	setp.gt.u32 	%p289, %r25652, %r39;
	@%p289 bra 	$L__BB2_563;
	setp.lt.u32 	%p290, %r25652, %r39;
	@%p290 bra 	$L__BB2_564;
	setp.gt.u32 	%p291, %r25651, %r38;
	@%p291 bra 	$L__BB2_563;
	setp.lt.u32 	%p292, %r25651, %r38;
	@%p292 bra 	$L__BB2_564;
	setp.gt.u32 	%p293, %r25650, %r37;
	@%p293 bra 	$L__BB2_563;
	setp.lt.u32 	%p294, %r25650, %r37;
	@%p294 bra 	$L__BB2_564;
	setp.gt.u32 	%p295, %r25649, %r36;
	@%p295 bra 	$L__BB2_563;
	setp.lt.u32 	%p296, %r25649, %r36;
	@%p296 bra 	$L__BB2_564;
	setp.gt.u32 	%p297, %r25648, %r35;
	@%p297 bra 	$L__BB2_563;
	setp.lt.u32 	%p298, %r25648, %r35;
	setp.lt.u32 	%p299, %r25647, %r25727;
	or.pred  	%p300, %p298, %p299;
	@%p300 bra 	$L__BB2_564;
$L__BB2_563:
	// begin inline asm
	sub.cc.u32 %r25647, %r25647, %r25727;
subc.cc.u32 %r25648, %r25648, %r35;
subc.cc.u32 %r25649, %r25649, %r36;
subc.cc.u32 %r25650, %r25650, %r37;
subc.cc.u32 %r25651, %r25651, %r38;
subc.cc.u32 %r25652, %r25652, %r39;
subc.cc.u32 %r25653, %r25653, %r40;
subc.u32 %r25654, %r25654, %r41;

	// end inline asm
$L__BB2_564:
	mov.u32 	%r25749, %r25642;
	mov.u32 	%r25747, %r25644;
	mov.u32 	%r25752, %r25639;
	mov.u32 	%r25745, %r25646;
	mov.u32 	%r25750, %r25641;
	mov.u32 	%r25748, %r25643;
	mov.u32 	%r25746, %r25645;
	mov.u32 	%r25751, %r25640;
	// begin inline asm
	sub.cc.u32 %r25752, %r25752, %r25647;
subc.cc.u32 %r25751, %r25751, %r25648;
subc.cc.u32 %r25750, %r25750, %r25649;
subc.cc.u32 %r25749, %r25749, %r25650;
subc.cc.u32 %r25748, %r25748, %r25651;
subc.cc.u32 %r25747, %r25747, %r25652;
subc.cc.u32 %r25746, %r25746, %r25653;
subc.u32 %r25745, %r25745, %r25654;

	// end inline asm
	setp.gt.u32 	%p301, %r25646, %r25654;
	@%p301 bra 	$L__BB2_579;
	setp.ge.u32 	%p302, %r25646, %r25654;
	@%p302 bra 	$L__BB2_566;
	bra.uni 	$L__BB2_578;
$L__BB2_566:
	setp.gt.u32 	%p303, %r25645, %r25653;
	@%p303 bra 	$L__BB2_579;
	setp.lt.u32 	%p304, %r25645, %r25653;
	@%p304 bra 	$L__BB2_578;
	setp.gt.u32 	%p305, %r25644, %r25652;
	@%p305 bra 	$L__BB2_579;
	setp.lt.u32 	%p306, %r25644, %r25652;
	@%p306 bra 	$L__BB2_578;
	setp.gt.u32 	%p307, %r25643, %r25651;
	@%p307 bra 	$L__BB2_579;
	setp.lt.u32 	%p308, %r25643, %r25651;
	@%p308 bra 	$L__BB2_578;
	setp.gt.u32 	%p309, %r25642, %r25650;
	@%p309 bra 	$L__BB2_579;
	setp.lt.u32 	%p310, %r25642, %r25650;
	@%p310 bra 	$L__BB2_578;
	setp.gt.u32 	%p311, %r25641, %r25649;
	@%p311 bra 	$L__BB2_579;
	setp.lt.u32 	%p312, %r25641, %r25649;
	@%p312 bra 	$L__BB2_578;
	setp.gt.u32 	%p313, %r25640, %r25648;
	@%p313 bra 	$L__BB2_579;
	setp.lt.u32 	%p314, %r25640, %r25648;
	setp.lt.u32 	%p315, %r25639, %r25647;
	or.pred  	%p316, %p314, %p315;
	@%p316 bra 	$L__BB2_578;
	bra.uni 	$L__BB2_579;
$L__BB2_578:
	// begin inline asm
	add.cc.u32 %r25752, %r25752, %r25727;
addc.cc.u32 %r25751, %r25751, %r35;
addc.cc.u32 %r25750, %r25750, %r36;
addc.cc.u32 %r25749, %r25749, %r37;
addc.cc.u32 %r25748, %r25748, %r38;
addc.cc.u32 %r25747, %r25747, %r39;
addc.cc.u32 %r25746, %r25746, %r40;
addc.u32 %r25745, %r25745, %r41;

	// end inline asm
$L__BB2_579:
	mov.b32 	%r13039, 0;
	// begin inline asm
	mad.lo.cc.u32 %r11863, %r103, %r25600, %r13039;
	// end inline asm
	// begin inline asm
	madc.hi.cc.u32 %r11867, %r103, %r25600, %r13039;
	// end inline asm
	// begin inline asm
	madc.lo.cc.u32 %r11871, %r103, %r25602, %r13039;
	// end inline asm
	// begin inline asm
	madc.hi.cc.u32 %r11875, %r103, %r25602, %r13039;
	// end inline asm
	// begin inline asm
	madc.lo.cc.u32 %r11879, %r103, %r25604, %r13039;
	// end inline asm
	// begin inline asm
	madc.hi.cc.u32 %r11883, %r103, %r25604, %r13039;
	// end inline asm
	// begin inline asm
	madc.lo.cc.u32 %r11887, %r103, %r25606, %r13039;
	// end inline asm
	// begin inline asm
	madc.hi.cc.u32 %r11891, %r103, %r25606, %r13039;
	// end inline asm
	// begin inline asm
	mad.lo.cc.u32 %r11895, %r104, %r25599, %r11863;
	// end inline asm
	// begin inline asm
	madc.hi.cc.u32 %r11899, %r104, %r25599, %r11867;
	// end inline asm
	// begin inline asm
	madc.lo.cc.u32 %r11903, %r104, %r25601, %r11871;
	// end inline asm
	// begin inline asm
	madc.hi.cc.u32 %r11907, %r104, %r25601, %r11875;
	// end inline asm
	// begin inline asm
	madc.lo.cc.u32 %r11911, %r104, %r25603, %r11879;
	// end inline asm
	// begin inline asm
	madc.hi.cc.u32 %r11915, %r104, %r25603, %r11883;
	// end inline asm
	// begin inline asm
	madc.lo.cc.u32 %r11919, %r104, %r25605, %r11887;
	// end inline asm
	// begin inline asm
	madc.hi.cc.u32 %r11923, %r104, %r25605, %r11891;
	// end inline asm
	// begin inline asm
	addc.cc.u32 %r11927, %r13039, %r13039;
	// end inline asm
	// begin inline asm
	mad.lo.cc.u32 %r11930, %r105, %r25600, %r11903;
	// end inline asm
	// begin inline asm
	madc.hi.cc.u32 %r11934, %r105, %r25600, %r11907;
	// end inline asm
	// begin inline asm
	madc.lo.cc.u32 %r11938, %r105, %r25602, %r11911;
	// end inline asm
	// begin inline asm
	madc.hi.cc.u32 %r11942, %r105, %r25602, %r11915;
	// end inline asm
	// begin inline asm
	madc.lo.cc.u32 %r11946, %r105, %r25604, %r11919;
	// end inline asm
	// begin inline asm
	madc.hi.cc.u32 %r11950, %r105, %r25604, %r11923;
	// end inline asm
	// begin inline asm
	madc.lo.cc.u32 %r11954, %r105, %r25606, %r11927;
	// end inline asm
	// begin inline asm
	madc.hi.cc.u32 %r11958, %r105, %r25606, %r13039;
	// end inline asm
	// begin inline asm
	mad.lo.cc.u32 %r11962, %r106, %r25599, %r11930;
	// end inline asm
	// begin inline asm
	madc.hi.cc.u32 %r11966, %r106, %r25599, %r11934;
	// end inline asm
	// begin inline asm
	madc.lo.cc.u32 %r11970, %r106, %r25601, %r11938;
	// end inline asm
	// begin inline asm
	madc.hi.cc.u32 %r11974, %r106, %r25601, %r11942;
	// end inline asm
	// begin inline asm
	madc.lo.cc.u32 %r11978, %r106, %r25603, %r11946;
	// end inline asm
	// begin inline asm
	madc.hi.cc.u32 %r11982, %r106, %r25603, %r11950;
	// end inline asm
	// begin inline asm
	madc.lo.cc.u32 %r11986, %r106, %r25605, %r11954;
	// end inline asm
	// begin inline asm
	madc.hi.cc.u32 %r11990, %r106, %r25605, %r11958;
	// end inline asm
	// begin inline asm
	addc.cc.u32 %r11994, %r13039, %r13039;
	// end inline asm
	// begin inline asm
	mad.lo.cc.u32 %r11997, %r107, %r25600, %r11970;
	// end inline asm
	// begin inline asm
	madc.hi.cc.u32 %r12001, %r107, %r25600, %r11974;
	// end inline asm
	// begin inline asm
	madc.lo.cc.u32 %r12005, %r107, %r25602, %r11978;
	// end inline asm
	// begin inline asm
	madc.hi.cc.u32 %r12009, %r107, %r25602, %r11982;
	// end inline asm
	// begin inline asm
	madc.lo.cc.u32 %r12013, %r107, %r25604, %r11986;
	// end inline asm
	// begin inline asm
	madc.hi.cc.u32 %r12017, %r107, %r25604, %r11990;
	// end inline asm
	// begin inline asm
	madc.lo.cc.u32 %r12021, %r107, %r25606, %r11994;
	// end inline asm
	// begin inline asm
	madc.hi.cc.u32 %r12025, %r107, %r25606, %r13039;
	// end inline asm
	// begin inline asm
	mad.lo.cc.u32 %r12029, %r108, %r25599, %r11997;
	// end inline asm
	// begin inline asm
	madc.hi.cc.u32 %r12033, %r108, %r25599, %r12001;
	// end inline asm
	// begin inline asm
	madc.lo.cc.u32 %r12037, %r108, %r25601, %r12005;
	// end inline asm
	// begin inline asm
	madc.hi.cc.u32 %r12041, %r108, %r25601, %r12009;
	// end inline asm
	// begin inline asm
	madc.lo.cc.u32 %r12045, %r108, %r25603, %r12013;
	// end inline asm
	// begin inline asm
	madc.hi.cc.u32 %r12049, %r108, %r25603, %r12017;
	// end inline asm
	// begin inline asm
	madc.lo.cc.u32 %r12053, %r108, %r25605, %r12021;
	// end inline asm
	// begin inline asm
	madc.hi.cc.u32 %r12057, %r108, %r25605, %r12025;
	// end inline asm
	// begin inline asm
	addc.cc.u32 %r12061, %r13039, %r13039;
	// end inline asm
	// begin inline asm
	mad.lo.cc.u32 %r12064, %r109, %r25600, %r12037;
	// end inline asm
	// begin inline asm
	madc.hi.cc.u32 %r12068, %r109, %r25600, %r12041;
	// end inline asm
	// begin inline asm
	madc.lo.cc.u32 %r12072, %r109, %r25602, %r12045;
	// end inline asm
	// begin inline asm
	madc.hi.cc.u32 %r12076, %r109, %r25602, %r12049;
	// end inline asm
	// begin inline asm
	madc.lo.cc.u32 %r12080, %r109, %r25604, %r12053;
	// end inline asm
	// begin inline asm
	madc.hi.cc.u32 %r12084, %r109, %r25604, %r12057;
	// end inline asm
	// begin inline asm
	madc.lo.cc.u32 %r12088, %r109, %r25606, %r12061;
	// end inline asm
	// begin inline asm
	madc.hi.cc.u32 %r12092, %r109, %r25606, %r13039;
	// end inline asm
	// begin inline asm
	mad.lo.cc.u32 %r12096, %r110, %r25599, %r12064;
	// end inline asm
	// begin inline asm
	madc.hi.cc.u32 %r12100, %r110, %r25599, %r12068;
	// end inline asm
	// begin inline asm
	madc.lo.cc.u32 %r12104, %r110, %r25601, %r12072;
	// end inline asm
	// begin inline asm
	madc.hi.cc.u32 %r12108, %r110, %r25601, %r12076;
	// end inline asm
	// begin inline asm
	madc.lo.cc.u32 %r12112, %r110, %r25603, %r12080;
	// end inline asm
	// begin inline asm
	madc.hi.cc.u32 %r12116, %r110, %r25603, %r12084;
	// end inline asm
	// begin inline asm
	madc.lo.cc.u32 %r12120, %r110, %r25605, %r12088;
	// end inline asm
	// begin inline asm
	madc.hi.cc.u32 %r12124, %r110, %r25605, %r12092;
	// end inline asm
	// begin inline asm
	addc.cc.u32 %r12128, %r13039, %r13039;
	// end inline asm
	// begin inline asm
	mad.lo.cc.u32 %r12131, %r103, %r25599, %r13039;
	// end inline asm
	// begin inline asm
	madc.hi.cc.u32 %r12135, %r103, %r25599, %r11895;
	// end inline asm
	// begin inline asm
	madc.lo.cc.u32 %r12139, %r103, %r25601, %r11899;
	// end inline asm
	// begin inline asm
	madc.hi.cc.u32 %r12143, %r103, %r25601, %r11962;
	// end inline asm
	// begin inline asm
	madc.lo.cc.u32 %r12147, %r103, %r25603, %r11966;
	// end inline asm
	// begin inline asm
	madc.hi.cc.u32 %r12151, %r103, %r25603, %r12029;
	// end inline asm
	// begin inline asm
	madc.lo.cc.u32 %r12155, %r103, %r25605, %r12033;
	// end inline asm
	// begin inline asm
	madc.hi.cc.u32 %r12159, %r103, %r25605, %r12096;
	// end inline asm
	// begin inline asm
	addc.cc.u32 %r12163, %r12100, %r13039;
	// end inline asm
	// begin inline asm
	addc.cc.u32 %r12166, %r12104, %r13039;
	// end inline asm
	// begin inline asm
	addc.cc.u32 %r12169, %r13039, %r13039;
	// end inline asm
	// begin inline asm
	mad.lo.cc.u32 %r12172, %r104, %r25600, %r12139;
	// end inline asm
	// begin inline asm
	madc.hi.cc.u32 %r12176, %r104, %r25600, %r12143;
	// end inline asm
	// begin inline asm
	madc.lo.cc.u32 %r12180, %r104, %r25602, %r12147;
	// end inline asm
	// begin inline asm
	madc.hi.cc.u32 %r12184, %r104, %r25602, %r12151;
	// end inline asm
	// begin inline asm
	madc.lo.cc.u32 %r12188, %r104, %r25604, %r12155;
	// end inline asm
	// begin inline asm
	madc.hi.cc.u32 %r12192, %r104, %r25604, %r12159;
	// end inline asm
	// begin inline asm
	madc.lo.cc.u32 %r12196, %r104, %r25606, %r12163;
	// end inline asm
	// begin inline asm
	madc.hi.cc.u32 %r12200, %r104, %r25606, %r12166;
	// end inline asm
	// begin inline asm
	addc.cc.u32 %r12204, %r12169, %r13039;
	// end inline asm
	// begin inline asm
	mad.lo.cc.u32 %r12207, %r105, %r25599, %r12172;
	// end inline asm
	// begin inline asm
	madc.hi.cc.u32 %r12211, %r105, %r25599, %r12176;
	// end inline asm
	// begin inline asm
	madc.lo.cc.u32 %r12215, %r105, %r25601, %r12180;
	// end inline asm
	// begin inline asm
	madc.hi.cc.u32 %r12219, %r105, %r25601, %r12184;
	// end inline asm
	// begin inline asm
	madc.lo.cc.u32 %r12223, %r105, %r25603, %r12188;
	// end inline asm
	// begin inline asm
	madc.hi.cc.u32 %r12227, %r105, %r25603, %r12192;
	// end inline asm
	// begin inline asm
	madc.lo.cc.u32 %r12231, %r105, %r25605, %r12196;
	// end inline asm
	// begin inline asm
	madc.hi.cc.u32 %r12235, %r105, %r25605, %r12200;
	// end inline asm
	// begin inline asm
	addc.cc.u32 %r12239, %r12108, %r12204;
	// end inline asm
	// begin inline asm
	addc.cc.u32 %r12242, %r12112, %r13039;
	// end inline asm
	// begin inline asm
	addc.cc.u32 %r12245, %r13039, %r13039;
	// end inline asm
	// begin inline asm
	mad.lo.cc.u32 %r12248, %r106, %r25600, %r12215;
	// end inline asm
	// begin inline asm
	madc.hi.cc.u32 %r12252, %r106, %r25600, %r12219;
	// end inline asm
	// begin inline asm
	madc.lo.cc.u32 %r12256, %r106, %r25602, %r12223;
	// end inline asm
	// begin inline asm
	madc.hi.cc.u32 %r12260, %r106, %r25602, %r12227;
	// end inline asm
	// begin inline asm
	madc.lo.cc.u32 %r12264, %r106, %r25604, %r12231;
	// end inline asm
	// begin inline asm
	madc.hi.cc.u32 %r12268, %r106, %r25604, %r12235;
	// end inline asm
	// begin inline asm
	madc.lo.cc.u32 %r12272, %r106, %r25606, %r12239;
	// end inline asm
	// begin inline asm
	madc.hi.cc.u32 %r12276, %r106, %r25606, %r12242;
	// end inline asm
	// begin inline asm
	addc.cc.u32 %r12280, %r12245, %r13039;
	// end inline asm
	// begin inline asm
	mad.lo.cc.u32 %r12283, %r107, %r25599, %r12248;
	// end inline asm
	// begin inline asm
	madc.hi.cc.u32 %r12287, %r107, %r25599, %r12252;
	// end inline asm
	// begin inline asm
	madc.lo.cc.u32 %r12291, %r107, %r25601, %r12256;
	// end inline asm
	// begin inline asm
	madc.hi.cc.u32 %r12295, %r107, %r25601, %r12260;
	// end inline asm
	// begin inline asm
	madc.lo.cc.u32 %r12299, %r107, %r25603, %r12264;
	// end inline asm
	// begin inline asm
	madc.hi.cc.u32 %r12303, %r107, %r25603, %r12268;
	// end inline asm
	// begin inline asm
	madc.lo.cc.u32 %r12307, %r107, %r25605, %r12272;
	// end inline asm
	// begin inline asm
	madc.hi.cc.u32 %r12311, %r107, %r25605, %r12276;
	// end inline asm
	// begin inline asm
	addc.cc.u32 %r12315, %r12116, %r12280;
	// end inline asm
	// begin inline asm
	addc.cc.u32 %r12318, %r12120, %r13039;
	// end inline asm
	// begin inline asm
	addc.cc.u32 %r12321, %r13039, %r13039;
	// end inline asm
	// begin inline asm
	mad.lo.cc.u32 %r12324, %r108, %r25600, %r12291;
	// end inline asm
	// begin inline asm
	madc.hi.cc.u32 %r12328, %r108, %r25600, %r12295;
	// end inline asm
	// begin inline asm
	madc.lo.cc.u32 %r12332, %r108, %r25602, %r12299;
	// end inline asm
	// begin inline asm
	madc.hi.cc.u32 %r12336, %r108, %r25602, %r12303;
	// end inline asm
	// begin inline asm
	madc.lo.cc.u32 %r12340, %r108, %r25604, %r12307;
	// end inline asm
	// begin inline asm
	madc.hi.cc.u32 %r12344, %r108, %r25604, %r12311;
	// end inline asm
	// begin inline asm
	madc.lo.cc.u32 %r12348, %r108, %r25606, %r12315;
	// end inline asm
	// begin inline asm
	madc.hi.cc.u32 %r12352, %r108, %r25606, %r12318;
	// end inline asm
	// begin inline asm
	addc.cc.u32 %r12356, %r12321, %r13039;
	// end inline asm
	// begin inline asm
	mad.lo.cc.u32 %r12359, %r109, %r25599, %r12324;
	// end inline asm
	// begin inline asm
	madc.hi.cc.u32 %r12363, %r109, %r25599, %r12328;
	// end inline asm
	// begin inline asm
	madc.lo.cc.u32 %r12367, %r109, %r25601, %r12332;
	// end inline asm
	// begin inline asm
	madc.hi.cc.u32 %r12371, %r109, %r25601, %r12336;
	// end inline asm
	// begin inline asm
	madc.lo.cc.u32 %r12375, %r109, %r25603, %r12340;
	// end inline asm
	// begin inline asm
	madc.hi.cc.u32 %r12379, %r109, %r25603, %r12344;
	// end inline asm
	// begin inline asm
	madc.lo.cc.u32 %r12383, %r109, %r25605, %r12348;
	// end inline asm
	// begin inline asm
	madc.hi.cc.u32 %r12387, %r109, %r25605, %r12352;
	// end inline asm
	// begin inline asm
	addc.cc.u32 %r12391, %r12124, %r12356;
	// end inline asm
	// begin inline asm
	addc.cc.u32 %r12394, %r12128, %r13039;
	// end inline asm
	// begin inline asm
	addc.cc.u32 %r12397, %r13039, %r13039;
	// end inline asm
	// begin inline asm
	mad.lo.cc.u32 %r12400, %r110, %r25600, %r12367;
	// end inline asm
	// begin inline asm
	madc.hi.cc.u32 %r12404, %r110, %r25600, %r12371;
	// end inline asm
	// begin inline asm
	madc.lo.cc.u32 %r12408, %r110, %r25602, %r12375;
	// end inline asm
	// begin inline asm
	madc.hi.cc.u32 %r12412, %r110, %r25602, %r12379;
	// end inline asm
	// begin inline asm
	madc.lo.cc.u32 %r12416, %r110, %r25604, %r12383;
	// end inline asm
	// begin inline asm
	madc.hi.cc.u32 %r12420, %r110, %r25604, %r12387;
	// end inline asm
	// begin inline asm
	madc.lo.cc.u32 %r12424, %r110, %r25606, %r12391;
	// end inline asm
	// begin inline asm
	madc.hi.cc.u32 %r12428, %r110, %r25606, %r12394;
	// end inline asm
	mov.b32 	%r13042, -1;
	// begin inline asm
	add.cc.u32 %r12432, %r13039, %r13042;
	// end inline asm
	// begin inline asm
	addc.cc.u32 %r12435, %r12131, %r13039;
	// end inline asm
	// begin inline asm
	addc.u32 %r12438, %r13039, %r13039;
	// end inline asm
	mul.lo.s32 	%r12505, %r12435, -460954743;
	// begin inline asm
	mad.lo.cc.u32 %r12441, %r12505, %r25727, %r12435;
	// end inline asm
	// begin inline asm
	madc.hi.cc.u32 %r12445, %r12505, %r25727, %r12135;
	// end inline asm
	// begin inline asm
	madc.lo.cc.u32 %r12449, %r12505, %r36, %r12207;
	// end inline asm
	// begin inline asm
	madc.hi.cc.u32 %r12453, %r12505, %r36, %r12211;
	// end inline asm
	// begin inline asm
	madc.lo.cc.u32 %r12457, %r12505, %r38, %r12283;
	// end inline asm
	// begin inline asm
	madc.hi.cc.u32 %r12461, %r12505, %r38, %r12287;
	// end inline asm
	// begin inline asm
	madc.lo.cc.u32 %r12465, %r12505, %r40, %r12359;
	// end inline asm
	// begin inline asm
	madc.hi.cc.u32 %r12469, %r12505, %r40, %r12363;
	// end inline asm
	// begin inline asm
	addc.cc.u32 %r12473, %r13039, %r13039;
	// end inline asm
	// begin inline asm
	mad.lo.cc.u32 %r12476, %r12505, %r35, %r13039;
	// end inline asm
	// begin inline asm
	madc.hi.cc.u32 %r12480, %r12505, %r35, %r13039;
	// end inline asm
	// begin inline asm
	madc.lo.cc.u32 %r12484, %r12505, %r37, %r13039;
	// end inline asm
	// begin inline asm
	madc.hi.cc.u32 %r12488, %r12505, %r37, %r13039;
	// end inline asm
	// begin inline asm
	madc.lo.cc.u32 %r12492, %r12505, %r39, %r13039;
	// end inline asm
	// begin inline asm
	madc.hi.cc.u32 %r12496, %r12505, %r39, %r13039;
	// end inline asm
	// begin inline asm
	madc.lo.cc.u32 %r12500, %r12505, %r41, %r13039;
	// end inline asm
	// begin inline asm
	madc.hi.cc.u32 %r12504, %r12505, %r41, %r13039;
	// end inline asm
	// begin inline asm
	add.cc.u32 %r12508, %r12438, %r13042;
	// end inline asm
	// begin inline asm
	addc.cc.u32 %r12511, %r12476, %r12445;
	// end inline asm
	// begin inline asm
	addc.u32 %r12514, %r13039, %r13039;
	// end inline asm
	mul.lo.s32 	%r12581, %r12511, -460954743;
	// begin inline asm
	mad.lo.cc.u32 %r12517, %r12581, %r25727, %r12511;
	// end inline asm
	// begin inline asm
	madc.hi.cc.u32 %r12521, %r12581, %r25727, %r12480;
	// end inline asm
	// begin inline asm
	madc.lo.cc.u32 %r12525, %r12581, %r36, %r12484;
	// end inline asm
	// begin inline asm
	madc.hi.cc.u32 %r12529, %r12581, %r36, %r12488;
	// end inline asm
	// begin inline asm
	madc.lo.cc.u32 %r12533, %r12581, %r38, %r12492;
	// end inline asm
	// begin inline asm
	madc.hi.cc.u32 %r12537, %r12581, %r38, %r12496;
	// end inline asm
	// begin inline asm
	madc.lo.cc.u32 %r12541, %r12581, %r40, %r12500;
	// end inline asm
	// begin inline asm
	madc.hi.cc.u32 %r12545, %r12581, %r40, %r12504;
	// end inline asm
	// begin inline asm
	addc.cc.u32 %r12549, %r13039, %r13039;
	// end inline asm
	// begin inline asm
	mad.lo.cc.u32 %r12552, %r12581, %r35, %r12449;
	// end inline asm
	// begin inline asm
	madc.hi.cc.u32 %r12556, %r12581, %r35, %r12453;
	// end inline asm
	// begin inline asm
	madc.lo.cc.u32 %r12560, %r12581, %r37, %r12457;
	// end inline asm
	// begin inline asm
	madc.hi.cc.u32 %r12564, %r12581, %r37, %r12461;
	// end inline asm
	// begin inline asm
	madc.lo.cc.u32 %r12568, %r12581, %r39, %r12465;
	// end inline asm
	// begin inline asm
	madc.hi.cc.u32 %r12572, %r12581, %r39, %r12469;
	// end inline asm
	// begin inline asm
	madc.lo.cc.u32 %r12576, %r12581, %r41, %r12473;
	// end inline asm
	// begin inline asm
	madc.hi.cc.u32 %r12580, %r12581, %r41, %r13039;
	// end inline asm
	// begin inline asm
	add.cc.u32 %r12584, %r12514, %r13042;
	// end inline asm
	// begin inline asm
	addc.cc.u32 %r12587, %r12552, %r12521;
	// end inline asm
	// begin inline asm
	addc.u32 %r12590, %r13039, %r13039;
	// end inline asm
	mul.lo.s32 	%r12657, %r12587, -460954743;
	// begin inline asm
	mad.lo.cc.u32 %r12593, %r12657, %r25727, %r12587;
	// end inline asm
	// begin inline asm
	madc.hi.cc.u32 %r12597, %r12657, %r25727, %r12556;
	// end inline asm
	// begin inline asm
	madc.lo.cc.u32 %r12601, %r12657, %r36, %r12560;
	// end inline asm
	// begin inline asm
	madc.hi.cc.u32 %r12605, %r12657, %r36, %r12564;
	// end inline asm
	// begin inline asm
	madc.lo.cc.u32 %r12609, %r12657, %r38, %r12568;
	// end inline asm
	// begin inline asm
	madc.hi.cc.u32 %r12613, %r12657, %r38, %r12572;
	// end inline asm
	// begin inline asm
	madc.lo.cc.u32 %r12617, %r12657, %r40, %r12576;
	// end inline asm
	// begin inline asm
	madc.hi.cc.u32 %r12621, %r12657, %r40, %r12580;
	// end inline asm
	// begin inline asm
	addc.cc.u32 %r12625, %r13039, %r13039;
	// end inline asm
	// begin inline asm
	mad.lo.cc.u32 %r12628, %r12657, %r35, %r12525;
	// end inline asm
	// begin inline asm
	madc.hi.cc.u32 %r12632, %r12657, %r35, %r12529;
	// end inline asm
	// begin inline asm
	madc.lo.cc.u32 %r12636, %r12657, %r37, %r12533;
	// end inline asm
	// begin inline asm
	madc.hi.cc.u32 %r12640, %r12657, %r37, %r12537;
	// end inline asm
	// begin inline asm
	madc.lo.cc.u32 %r12644, %r12657, %r39, %r12541;
	// end inline asm
	// begin inline asm
	madc.hi.cc.u32 %r12648, %r12657, %r39, %r12545;
	// end inline asm
	// begin inline asm
	madc.lo.cc.u32 %r12652, %r12657, %r41, %r12549;
	// end inline asm
	// begin inline asm
	madc.hi.cc.u32 %r12656, %r12657, %r41, %r13039;
	// end inline asm
	// begin inline asm
	add.cc.u32 %r12660, %r12590, %r13042;
	// end inline asm
	// begin inline asm
	addc.cc.u32 %r12663, %r12628, %r12597;
	// end inline asm
	// begin inline asm
	addc.u32 %r12666, %r13039, %r13039;
	// end inline asm
	mul.lo.s32 	%r12733, %r12663, -460954743;
	// begin inline asm
	mad.lo.cc.u32 %r12669, %r12733, %r25727, %r12663;
	// end inline asm
	// begin inline asm
	madc.hi.cc.u32 %r12673, %r12733, %r25727, %r12632;
	// end inline asm
	// begin inline asm
	madc.lo.cc.u32 %r12677, %r12733, %r36, %r12636;
	// end inline asm
	// begin inline asm
	madc.hi.cc.u32 %r12681, %r12733, %r36, %r12640;
	// end inline asm
	// begin inline asm
	madc.lo.cc.u32 %r12685, %r12733, %r38, %r12644;
	// end inline asm
	// begin inline asm
	madc.hi.cc.u32 %r12689, %r12733, %r38, %r12648;
	// end inline asm
	// begin inline asm
	madc.lo.cc.u32 %r12693, %r12733, %r40, %r12652;
	// end inline asm
	// begin inline asm
	madc.hi.cc.u32 %r12697, %r12733, %r40, %r12656;
	// end inline asm
	// begin inline asm
	addc.cc.u32 %r12701, %r13039, %r13039;
	// end inline asm
	// begin inline asm
	mad.lo.cc.u32 %r12704, %r12733, %r35, %r12601;
	// end inline asm
	// begin inline asm
	madc.hi.cc.u32 %r12708, %r12733, %r35, %r12605;
	// end inline asm
	// begin inline asm
	madc.lo.cc.u32 %r12712, %r12733, %r37, %r12609;
	// end inline asm
	// begin inline asm
	madc.hi.cc.u32 %r12716, %r12733, %r37, %r12613;
	// end inline asm
	// begin inline asm
	madc.lo.cc.u32 %r12720, %r12733, %r39, %r12617;
	// end inline asm
	// begin inline asm
	madc.hi.cc.u32 %r12724, %r12733, %r39, %r12621;
	// end inline asm
	// begin inline asm
	madc.lo.cc.u32 %r12728, %r12733, %r41, %r12625;
	// end inline asm
	// begin inline asm
	madc.hi.cc.u32 %r12732, %r12733, %r41, %r13039;
	// end inline asm
	// begin inline asm
	add.cc.u32 %r12736, %r12666, %r13042;
	// end inline asm
	// begin inline asm
	addc.cc.u32 %r12739, %r12704, %r12673;
	// end inline asm
	// begin inline asm
	addc.u32 %r12742, %r13039, %r13039;
	// end inline asm
	mul.lo.s32 	%r12809, %r12739, -460954743;
	// begin inline asm
	mad.lo.cc.u32 %r12745, %r12809, %r25727, %r12739;
	// end inline asm
	// begin inline asm
	madc.hi.cc.u32 %r12749, %r12809, %r25727, %r12708;
	// end inline asm
	// begin inline asm
	madc.lo.cc.u32 %r12753, %r12809, %r36, %r12712;
	// end inline asm
	// begin inline asm
	madc.hi.cc.u32 %r12757, %r12809, %r36, %r12716;
	// end inline asm
	// begin inline asm
	madc.lo.cc.u32 %r12761, %r12809, %r38, %r12720;
	// end inline asm
	// begin inline asm
	madc.hi.cc.u32 %r12765, %r12809, %r38, %r12724;
	// end inline asm
	// begin inline asm
	madc.lo.cc.u32 %r12769, %r12809, %r40, %r12728;
	// end inline asm
	// begin inline asm
	madc.hi.cc.u32 %r12773, %r12809, %r40, %r12732;
	// end inline asm
	// begin inline asm
	addc.cc.u32 %r12777, %r13039, %r13039;
	// end inline asm
	// begin inline asm
	mad.lo.cc.u32 %r12780, %r12809, %r35, %r12677;
	// end inline asm
	// begin inline asm
	madc.hi.cc.u32 %r12784, %r12809, %r35, %r12681;
	// end inline asm
	// begin inline asm
	madc.lo.cc.u32 %r12788, %r12809, %r37, %r12685;
	// end inline asm
	// begin inline asm
	madc.hi.cc.u32 %r12792, %r12809, %r37, %r12689;
	// end inline asm
	// begin inline asm
	madc.lo.cc.u32 %r12796, %r12809, %r39, %r12693;
	// end inline asm
	// begin inline asm
	madc.hi.cc.u32 %r12800, %r12809, %r39, %r12697;
	// end inline asm
	// begin inline asm
	madc.lo.cc.u32 %r12804, %r12809, %r41, %r12701;
	// end inline asm
	// begin inline asm
	madc.hi.cc.u32 %r12808, %r12809, %r41, %r13039;
	// end inline asm
	// begin inline asm
	add.cc.u32 %r12812, %r12742, %r13042;
	// end inline asm
	// begin inline asm
	addc.cc.u32 %r12815, %r12780, %r12749;
	// end inline asm
	// begin inline asm
	addc.u32 %r12818, %r13039, %r13039;
	// end inline asm
	mul.lo.s32 	%r12885, %r12815, -460954743;
	// begin inline asm
	mad.lo.cc.u32 %r12821, %r12885, %r25727, %r12815;
	// end inline asm
	// begin inline asm
	madc.hi.cc.u32 %r12825, %r12885, %r25727, %r12784;
	// end inline asm
	// begin inline asm
	madc.lo.cc.u32 %r12829, %r12885, %r36, %r12788;
	// end inline asm
	// begin inline asm
	madc.hi.cc.u32 %r12833, %r12885, %r36, %r12792;
	// end inline asm
	// begin inline asm
	madc.lo.cc.u32 %r12837, %r12885, %r38, %r12796;
	// end inline asm
	// begin inline asm
	madc.hi.cc.u32 %r12841, %r12885, %r38, %r12800;
	// end inline asm
	// begin inline asm
	madc.lo.cc.u32 %r12845, %r12885, %r40, %r12804;
	// end inline asm
	// begin inline asm
	madc.hi.cc.u32 %r12849, %r12885, %r40, %r12808;
	// end inline asm
	// begin inline asm
	addc.cc.u32 %r12853, %r13039, %r13039;
	// end inline asm
	// begin inline asm
	mad.lo.cc.u32 %r12856, %r12885, %r35, %r12753;
	// end inline asm
	// begin inline asm
	madc.hi.cc.u32 %r12860, %r12885, %r35, %r12757;
	// end inline asm
	// begin inline asm
	madc.lo.cc.u32 %r12864, %r12885, %r37, %r12761;
	// end inline asm
	// begin inline asm
	madc.hi.cc.u32 %r12868, %r12885, %r37, %r12765;
	// end inline asm
	// begin inline asm
	madc.lo.cc.u32 %r12872, %r12885, %r39, %r12769;
	// end inline asm
	// begin inline asm
	madc.hi.cc.u32 %r12876, %r12885, %r39, %r12773;
	// end inline asm
	// begin inline asm
	madc.lo.cc.u32 %r12880, %r12885, %r41, %r12777;
	// end inline asm
	// begin inline asm
	madc.hi.cc.u32 %r12884, %r12885, %r41, %r13039;
	// end inline asm
	// begin inline asm
	add.cc.u32 %r12888, %r12818, %r13042;
	// end inline asm
	// begin inline asm
	addc.cc.u32 %r12891, %r12856, %r12825;
	// end inline asm
	// begin inline asm
	addc.u32 %r12894, %r13039, %r13039;
	// end inline asm
	mul.lo.s32 	%r12961, %r12891, -460954743;
	// begin inline asm
	mad.lo.cc.u32 %r12897, %r12961, %r25727, %r12891;
	// end inline asm
	// begin inline asm
	madc.hi.cc.u32 %r12901, %r12961, %r25727, %r12860;
	// end inline asm
	// begin inline asm
	madc.lo.cc.u32 %r12905, %r12961, %r36, %r12864;
	// end inline asm
	// begin inline asm
	madc.hi.cc.u32 %r12909, %r12961, %r36, %r12868;
	// end inline asm
	// begin inline asm
	madc.lo.cc.u32 %r12913, %r12961, %r38, %r12872;
	// end inline asm
	// begin inline asm
	madc.hi.cc.u32 %r12917, %r12961, %r38, %r12876;
	// end inline asm
	// begin inline asm
	madc.lo.cc.u32 %r12921, %r12961, %r40, %r12880;
	// end inline asm
	// begin inline asm
	madc.hi.cc.u32 %r12925, %r12961, %r40, %r12884;
	// end inline asm
	// begin inline asm
	addc.cc.u32 %r12929, %r13039, %r13039;
	// end inline asm
	// begin inline asm
	mad.lo.cc.u32 %r12932, %r12961, %r35, %r12829;
	// end inline asm
	// begin inline asm
	madc.hi.cc.u32 %r12936, %r12961, %r35, %r12833;
	// end inline asm
	// begin inline asm
	madc.lo.cc.u32 %r12940, %r12961, %r37, %r12837;
	// end inline asm
	// begin inline asm
	madc.hi.cc.u32 %r12944, %r12961, %r37, %r12841;
	// end inline asm
	// begin inline asm
	madc.lo.cc.u32 %r12948, %r12961, %r39, %r12845;
	// end inline asm
	// begin inline asm
	madc.hi.cc.u32 %r12952, %r12961, %r39, %r12849;
	// end inline asm
	// begin inline asm
	madc.lo.cc.u32 %r12956, %r12961, %r41, %r12853;
	// end inline asm
	// begin inline asm
	madc.hi.cc.u32 %r12960, %r12961, %r41, %r13039;
	// end inline asm
	// begin inline asm
	add.cc.u32 %r12964, %r12894, %r13042;
	// end inline asm
	// begin inline asm
	addc.cc.u32 %r12967, %r12932, %r12901;
	// end inline asm
	// begin inline asm
	addc.u32 %r12970, %r13039, %r13039;
	// end inline asm
	mul.lo.s32 	%r13037, %r12967, -460954743;
	// begin inline asm
	mad.lo.cc.u32 %r12973, %r13037, %r25727, %r12967;
	// end inline asm
	// begin inline asm
	madc.hi.cc.u32 %r12977, %r13037, %r25727, %r12936;
	// end inline asm
	// begin inline asm
	madc.lo.cc.u32 %r12981, %r13037, %r36, %r12940;
	// end inline asm
	// begin inline asm
	madc.hi.cc.u32 %r12985, %r13037, %r36, %r12944;
	// end inline asm
	// begin inline asm
	madc.lo.cc.u32 %r12989, %r13037, %r38, %r12948;
	// end inline asm
	// begin inline asm
	madc.hi.cc.u32 %r12993, %r13037, %r38, %r12952;
	// end inline asm
	// begin inline asm
	madc.lo.cc.u32 %r12997, %r13037, %r40, %r12956;
	// end inline asm
	// begin inline asm
	madc.hi.cc.u32 %r13001, %r13037, %r40, %r12960;
	// end inline asm
	// begin inline asm
	addc.cc.u32 %r13005, %r13039, %r13039;
	// end inline asm
	// begin inline asm
	mad.lo.cc.u32 %r13008, %r13037, %r35, %r12905;
	// end inline asm
	// begin inline asm
	madc.hi.cc.u32 %r13012, %r13037, %r35, %r12909;
	// end inline asm
	// begin inline asm
	madc.lo.cc.u32 %r13016, %r13037, %r37, %r12913;
	// end inline asm
	// begin inline asm
	madc.hi.cc.u32 %r13020, %r13037, %r37, %r12917;
	// end inline asm
	// begin inline asm
	madc.lo.cc.u32 %r13024, %r13037, %r39, %r12921;
	// end inline asm
	// begin inline asm
	madc.hi.cc.u32 %r13028, %r13037, %r39, %r12925;
	// end inline asm
	// begin inline asm
	madc.lo.cc.u32 %r13032, %r13037, %r41, %r12929;
	// end inline asm
	// begin inline asm
	madc.hi.cc.u32 %r13036, %r13037, %r41, %r13039;
	// end inline asm
	// begin inline asm
	add.cc.u32 %r13040, %r12970, %r13042;
	// end inline asm
	// begin inline asm
	addc.cc.u32 %r13043, %r13008, %r12977;
	// end inline asm
	// begin inline asm
	addc.cc.u32 %r13046, %r13012, %r12981;
	// end inline asm
	// begin inline asm
	addc.cc.u32 %r13049, %r13016, %r12985;
	// end inline asm
	// begin inline asm
	addc.cc.u32 %r13052, %r13020, %r12989;
	// end inline asm
	// begin inline asm
	addc.cc.u32 %r13055, %r13024, %r12993;
	// end inline asm
	// begin inline asm
	addc.cc.u32 %r13058, %r13028, %r12997;
	// end inline asm
	// begin inline asm
	addc.cc.u32 %r13061, %r13032, %r13001;
	// end inline asm
	// begin inline asm
	addc.cc.u32 %r13064, %r13036, %r13005;
	// end inline asm
	// begin inline asm
	add.cc.u32 %r25663, %r12400, %r13043;
	// end inline asm
	// begin inline asm
	addc.cc.u32 %r25664, %r12404, %r13046;
	// end inline asm
	// begin inline asm
	addc.cc.u32 %r25665, %r12408, %r13049;
	// end inline asm
	// begin inline asm
	addc.cc.u32 %r25666, %r12412, %r13052;
	// end inline asm
	// begin inline asm
	addc.cc.u32 %r25667, %r12416, %r13055;
	// end inline asm
	// begin inline asm
	addc.cc.u32 %r25668, %r12420, %r13058;
	// end inline asm
	// begin inline asm
	addc.cc.u32 %r25669, %r12424, %r13061;
	// end inline asm
	// begin inline asm
	addc.u32 %r25670, %r12428, %r13064;
	// end inline asm
	setp.gt.u32 	%p317, %r25670, %r41;
	@%p317 bra 	$L__BB2_593;
	setp.lt.u32 	%p318, %r25670, %r41;
	@%p318 bra 	$L__BB2_594;
	setp.gt.u32 	%p319, %r25669, %r40;
	@%p319 bra 	$L__BB2_593;
	setp.lt.u32 	%p320, %r25669, %r40;
	@%p320 bra 	$L__BB2_594;
	setp.gt.u32 	%p321, %r25668, %r39;
	@%p321 bra 	$L__BB2_593;
	setp.lt.u32 	%p322, %r25668, %r39;
	@%p322 bra 	$L__BB2_594;
	setp.gt.u32 	%p323, %r25667, %r38;
	@%p323 bra 	$L__BB2_593;
	setp.lt.u32 	%p324, %r25667, %r38;
	@%p324 bra 	$L__BB2_594;
	setp.gt.u32 	%p325, %r25666, %r37;
	@%p325 bra 	$L__BB2_593;
	setp.lt.u32 	%p326, %r25666, %r37;
	@%p326 bra 	$L__BB2_594;
	setp.gt.u32 	%p327, %r25665, %r36;
	@%p327 bra 	$L__BB2_593;
	setp.lt.u32 	%p328, %r25665, %r36;
	@%p328 bra 	$L__BB2_594;
	setp.gt.u32 	%p329, %r25664, %r35;
	@%p329 bra 	$L__BB2_593;
	setp.lt.u32 	%p330, %r25664, %r35;
	setp.lt.u32 	%p331, %r25663, %r25727;
	or.pred  	%p332, %p330, %p331;
	@%p332 bra 	$L__BB2_594;
$L__BB2_593:
	// begin inline asm
	sub.cc.u32 %r25663, %r25663, %r25727;
subc.cc.u32 %r25664, %r25664, %r35;
subc.cc.u32 %r25665, %r25665, %r36;
subc.cc.u32 %r25666, %r25666, %r37;
subc.cc.u32 %r25667, %r25667, %r38;
subc.cc.u32 %r25668, %r25668, %r39;
subc.cc.u32 %r25669, %r25669, %r40;
subc.u32 %r25670, %r25670, %r41;

	// end inline asm
$L__BB2_594:
	shf.l.wrap.b32 	%r25678, %r25669, %r25670, 1;
	shf.l.wrap.b32 	%r25677, %r25668, %r25669, 1;
	shf.l.wrap.b32 	%r25676, %r25667, %r25668, 1;
	shf.l.wrap.b32 	%r25675, %r25666, %r25667, 1;
	shf.l.wrap.b32 	%r25674, %r25665, %r25666, 1;
	shf.l.wrap.b32 	%r25673, %r25664, %r25665, 1;
	shf.l.wrap.b32 	%r25672, %r25663, %r25664, 1;
	shl.b32 	%r25671, %r25663, 1;
	setp.gt.u32 	%p333, %r25678, %r41;
	@%p333 bra 	$L__BB2_608;
	setp.lt.u32 	%p334, %r25678, %r41;
	@%p334 bra 	$L__BB2_609;
	setp.gt.u32 	%p335, %r25677, %r40;
	@%p335 bra 	$L__BB2_608;
	setp.lt.u32 	%p336, %r25677, %r40;
	@%p336 bra 	$L__BB2_609;
	setp.gt.u32 	%p337, %r25676, %r39;
	@%p337 bra 	$L__BB2_608;
	setp.lt.u32 	%p338, %r25676, %r39;
	@%p338 bra 	$L__BB2_609;
	setp.gt.u32 	%p339, %r25675, %r38;
	@%p339 bra 	$L__BB2_608;
	setp.lt.u32 	%p340, %r25675, %r38;
	@%p340 bra 	$L__BB2_609;
	setp.gt.u32 	%p341, %r25674, %r37;
	@%p341 bra 	$L__BB2_608;
	setp.lt.u32 	%p342, %r25674, %r37;
	@%p342 bra 	$L__BB2_609;
	setp.gt.u32 	%p343, %r25673, %r36;
	@%p343 bra 	$L__BB2_608;
	setp.lt.u32 	%p344, %r25673, %r36;
	@%p344 bra 	$L__BB2_609;
	setp.gt.u32 	%p345, %r25672, %r35;
	@%p345 bra 	$L__BB2_608;
	setp.lt.u32 	%p346, %r25672, %r35;
	setp.lt.u32 	%p347, %r25671, %r25727;
	or.pred  	%p348, %p346, %p347;
	@%p348 bra 	$L__BB2_609;
$L__BB2_608:
	// begin inline asm
	sub.cc.u32 %r25671, %r25671, %r25727;
subc.cc.u32 %r25672, %r25672, %r35;
subc.cc.u32 %r25673, %r25673, %r36;
subc.cc.u32 %r25674, %r25674, %r37;
subc.cc.u32 %r25675, %r25675, %r38;
subc.cc.u32 %r25676, %r25676, %r39;
subc.cc.u32 %r25677, %r25677, %r40;
subc.u32 %r25678, %r25678, %r41;

	// end inline asm
$L__BB2_609:
	mov.u32 	%r25686, %r25630;
	mov.u32 	%r25681, %r25625;
	mov.u32 	%r25683, %r25627;
	mov.u32 	%r25685, %r25629;
	mov.u32 	%r25680, %r25624;
	mov.u32 	%r25682, %r25626;
	mov.u32 	%r25684, %r25628;
	mov.u32 	%r25679, %r25623;
	// begin inline asm
	sub.cc.u32 %r25679, %r25679, %r25752;
subc.cc.u32 %r25680, %r25680, %r25751;
subc.cc.u32 %r25681, %r25681, %r25750;
subc.cc.u32 %r25682, %r25682, %r25749;
subc.cc.u32 %r25683, %r25683, %r25748;
subc.cc.u32 %r25684, %r25684, %r25747;
subc.cc.u32 %r25685, %r25685, %r25746;
subc.u32 %r25686, %r25686, %r25745;

	// end inline asm
	setp.gt.u32 	%p349, %r25630, %r25745;
	@%p349 bra 	$L__BB2_624;
	setp.ge.u32 	%p350, %r25630, %r25745;
	@%p350 bra 	$L__BB2_611;
	bra.uni 	$L__BB2_623;
$L__BB2_611:
	setp.gt.u32 	%p351, %r25629, %r25746;
	@%p351 bra 	$L__BB2_624;
	setp.lt.u32 	%p352, %r25629, %r25746;
	@%p352 bra 	$L__BB2_623;
	setp.gt.u32 	%p353, %r25628, %r25747;
	@%p353 bra 	$L__BB2_624;
	setp.lt.u32 	%p354, %r25628, %r25747;
	@%p354 bra 	$L__BB2_623;
	setp.gt.u32 	%p355, %r25627, %r25748;
	@%p355 bra 	$L__BB2_624;
	setp.lt.u32 	%p356, %r25627, %r25748;
	@%p356 bra 	$L__BB2_623;
	setp.gt.u32 	%p357, %r25626, %r25749;
	@%p357 bra 	$L__BB2_624;
	setp.lt.u32 	%p358, %r25626, %r25749;
	@%p358 bra 	$L__BB2_623;
	setp.gt.u32 	%p359, %r25625, %r25750;
	@%p359 bra 	$L__BB2_624;
	setp.lt.u32 	%p360, %r25625, %r25750;
	@%p360 bra 	$L__BB2_623;
	setp.gt.u32 	%p361, %r25624, %r25751;
	@%p361 bra 	$L__BB2_624;
	setp.lt.u32 	%p362, %r25624, %r25751;
	setp.lt.u32 	%p363, %r25623, %r25752;
	or.pred  	%p364, %p362, %p363;
	@%p364 bra 	$L__BB2_623;
	bra.uni 	$L__BB2_624;
$L__BB2_623:
	// begin inline asm
	add.cc.u32 %r25679, %r25679, %r25727;
addc.cc.u32 %r25680, %r25680, %r35;
addc.cc.u32 %r25681, %r25681, %r36;
addc.cc.u32 %r25682, %r25682, %r37;
addc.cc.u32 %r25683, %r25683, %r38;
addc.cc.u32 %r25684, %r25684, %r39;
addc.cc.u32 %r25685, %r25685, %r40;
addc.u32 %r25686, %r25686, %r41;

	// end inline asm
$L__BB2_624:
	mov.b32 	%r14363, 0;
	// begin inline asm
	mad.lo.cc.u32 %r13187, %r25679, %r25616, %r14363;
	// end inline asm
	// begin inline asm
	madc.hi.cc.u32 %r13191, %r25679, %r25616, %r14363;
	// end inline asm
	// begin inline asm
	madc.lo.cc.u32 %r13195, %r25679, %r25618, %r14363;
	// end inline asm
	// begin inline asm
	madc.hi.cc.u32 %r13199, %r25679, %r25618, %r14363;
	// end inline asm
	// begin inline asm
	madc.lo.cc.u32 %r13203, %r25679, %r25620, %r14363;
	// end inline asm
	// begin inline asm
	madc.hi.cc.u32 %r13207, %r25679, %r25620, %r14363;
	// end inline asm
	// begin inline asm
	madc.lo.cc.u32 %r13211, %r25679, %r25622, %r14363;
	// end inline asm
	// begin inline asm
	madc.hi.cc.u32 %r13215, %r25679, %r25622, %r14363;
	// end inline asm
	// begin inline asm
	mad.lo.cc.u32 %r13219, %r25680, %r25615, %r13187;
	// end inline asm
	// begin inline asm
	madc.hi.cc.u32 %r13223, %r25680, %r25615, %r13191;
	// end inline asm
	// begin inline asm
	madc.lo.cc.u32 %r13227, %r25680, %r25617, %r13195;
	// end inline asm
	// begin inline asm
	madc.hi.cc.u32 %r13231, %r25680, %r25617, %r13199;
	// end inline asm
	// begin inline asm
	madc.lo.cc.u32 %r13235, %r25680, %r25619, %r13203;
	// end inline asm
	// begin inline asm
	madc.hi.cc.u32 %r13239, %r25680, %r25619, %r13207;
	// end inline asm
	// begin inline asm
	madc.lo.cc.u32 %r13243, %r25680, %r25621, %r13211;
	// end inline asm
	// begin inline asm
	madc.hi.cc.u32 %r13247, %r25680, %r25621, %r13215;
	// end inline asm
	// begin inline asm
	addc.cc.u32 %r13251, %r14363, %r14363;
	// end inline asm
	// begin inline asm
	mad.lo.cc.u32 %r13254, %r25681, %r25616, %r13227;
	// end inline asm
	// begin inline asm
	madc.hi.cc.u32 %r13258, %r25681, %r25616, %r13231;
	// end inline asm
	// begin inline asm
	madc.lo.cc.u32 %r13262, %r25681, %r25618, %r13235;
	// end inline asm
	// begin inline asm
	madc.hi.cc.u32 %r13266, %r25681, %r25618, %r13239;
	// end inline asm
	// begin inline asm
	madc.lo.cc.u32 %r13270, %r25681, %r25620, %r13243;
	// end inline asm
	// begin inline asm
	madc.hi.cc.u32 %r13274, %r25681, %r25620, %r13247;
	// end inline asm
	// begin inline asm
	madc.lo.cc.u32 %r13278, %r25681, %r25622, %r13251;
	// end inline asm
	// begin inline asm
	madc.hi.cc.u32 %r13282, %r25681, %r25622, %r14363;
	// end inline asm
	// begin inline asm
	mad.lo.cc.u32 %r13286, %r25682, %r25615, %r13254;
	// end inline asm
	// begin inline asm
	madc.hi.cc.u32 %r13290, %r25682, %r25615, %r13258;
	// end inline asm
	// begin inline asm
	madc.lo.cc.u32 %r13294, %r25682, %r25617, %r13262;
	// end inline asm
	// begin inline asm
	madc.hi.cc.u32 %r13298, %r25682, %r25617, %r13266;
	// end inline asm
	// begin inline asm
	madc.lo.cc.u32 %r13302, %r25682, %r25619, %r13270;
	// end inline asm
	// begin inline asm
	madc.hi.cc.u32 %r13306, %r25682, %r25619, %r13274;
	// end inline asm
	// begin inline asm
	madc.lo.cc.u32 %r13310, %r25682, %r25621, %r13278;
	// end inline asm
	// begin inline asm
	madc.hi.cc.u32 %r13314, %r25682, %r25621, %r13282;
	// end inline asm
	// begin inline asm
	addc.cc.u32 %r13318, %r14363, %r14363;
	// end inline asm
	// begin inline asm
	mad.lo.cc.u32 %r13321, %r25683, %r25616, %r13294;
	// end inline asm
	// begin inline asm
	madc.hi.cc.u32 %r13325, %r25683, %r25616, %r13298;
	// end inline asm
	// begin inline asm
	madc.lo.cc.u32 %r13329, %r25683, %r25618, %r13302;
	// end inline asm
	// begin inline asm
	madc.hi.cc.u32 %r13333, %r25683, %r25618, %r13306;
	// end inline asm
	// begin inline asm
	madc.lo.cc.u32 %r13337, %r25683, %r25620, %r13310;
	// end inline asm
	// begin inline asm
	madc.hi.cc.u32 %r13341, %r25683, %r25620, %r13314;
	// end inline asm
	// begin inline asm
	madc.lo.cc.u32 %r13345, %r25683, %r25622, %r13318;
	// end inline asm
	// begin inline asm
	madc.hi.cc.u32 %r13349, %r25683, %r25622, %r14363;
	// end inline asm
	// begin inline asm
	mad.lo.cc.u32 %r13353, %r25684, %r25615, %r13321;
	// end inline asm
	// begin inline asm
	madc.hi.cc.u32 %r13357, %r25684, %r25615, %r13325;
	// end inline asm
	// begin inline asm
	madc.lo.cc.u32 %r13361, %r25684, %r25617, %r13329;
	// end inline asm
	// begin inline asm
	madc.hi.cc.u32 %r13365, %r25684, %r25617, %r13333;
	// end inline asm
	// begin inline asm
	madc.lo.cc.u32 %r13369, %r25684, %r25619, %r13337;
	// end inline asm
	// begin inline asm
	madc.hi.cc.u32 %r13373, %r25684, %r25619, %r13341;
	// end inline asm
	// begin inline asm
	madc.lo.cc.u32 %r13377, %r25684, %r25621, %r13345;
	// end inline asm
	// begin inline asm
	madc.hi.cc.u32 %r13381, %r25684, %r25621, %r13349;
	// end inline asm
	// begin inline asm
	addc.cc.u32 %r13385, %r14363, %r14363;
	// end inline asm
	// begin inline asm
	mad.lo.cc.u32 %r13388, %r25685, %r25616, %r13361;
	// end inline asm
	// begin inline asm
	madc.hi.cc.u32 %r13392, %r25685, %r25616, %r13365;
	// end inline asm
	// begin inline asm
	madc.lo.cc.u32 %r13396, %r25685, %r25618, %r13369;
	// end inline asm
	// begin inline asm
	madc.hi.cc.u32 %r13400, %r25685, %r25618, %r13373;
	// end inline asm
	// begin inline asm
	madc.lo.cc.u32 %r13404, %r25685, %r25620, %r13377;
	// end inline asm
	// begin inline asm
	madc.hi.cc.u32 %r13408, %r25685, %r25620, %r13381;
	// end inline asm
	// begin inline asm
	madc.lo.cc.u32 %r13412, %r25685, %r25622, %r13385;
	// end inline asm
	// begin inline asm
	madc.hi.cc.u32 %r13416, %r25685, %r25622, %r14363;
	// end inline asm
	// begin inline asm
	mad.lo.cc.u32 %r13420, %r25686, %r25615, %r13388;
	// end inline asm
	// begin inline asm
	madc.hi.cc.u32 %r13424, %r25686, %r25615, %r13392;
	// end inline asm
	// begin inline asm
	madc.lo.cc.u32 %r13428, %r25686, %r25617, %r13396;
	// end inline asm
	// begin inline asm
	madc.hi.cc.u32 %r13432, %r25686, %r25617, %r13400;
	// end inline asm
	// begin inline asm
	madc.lo.cc.u32 %r13436, %r25686, %r25619, %r13404;
	// end inline asm
	// begin inline asm
	madc.hi.cc.u32 %r13440, %r25686, %r25619, %r13408;
	// end inline asm
	// begin inline asm
	madc.lo.cc.u32 %r13444, %r25686, %r25621, %r13412;
	// end inline asm
	// begin inline asm
	madc.hi.cc.u32 %r13448, %r25686, %r25621, %r13416;
	// end inline asm
	// begin inline asm
	addc.cc.u32 %r13452, %r14363, %r14363;
	// end inline asm
	// begin inline asm
	mad.lo.cc.u32 %r13455, %r25679, %r25615, %r14363;
	// end inline asm
	// begin inline asm
	madc.hi.cc.u32 %r13459, %r25679, %r25615, %r13219;
	// end inline asm
	// begin inline asm
	madc.lo.cc.u32 %r13463, %r25679, %r25617, %r13223;
	// end inline asm
	// begin inline asm
	madc.hi.cc.u32 %r13467, %r25679, %r25617, %r13286;
	// end inline asm
	// begin inline asm
	madc.lo.cc.u32 %r13471, %r25679, %r25619, %r13290;
	// end inline asm
	// begin inline asm
	madc.hi.cc.u32 %r13475, %r25679, %r25619, %r13353;
	// end inline asm
	// begin inline asm
	madc.lo.cc.u32 %r13479, %r25679, %r25621, %r13357;
	// end inline asm
	// begin inline asm
	madc.hi.cc.u32 %r13483, %r25679, %r25621, %r13420;
	// end inline asm
	// begin inline asm
	addc.cc.u32 %r13487, %r13424, %r14363;
	// end inline asm
	// begin inline asm
	addc.cc.u32 %r13490, %r13428, %r14363;
	// end inline asm
	// begin inline asm
	addc.cc.u32 %r13493, %r14363, %r14363;
	// end inline asm
	// begin inline asm
	mad.lo.cc.u32 %r13496, %r25680, %r25616, %r13463;
	// end inline asm
	// begin inline asm
	madc.hi.cc.u32 %r13500, %r25680, %r25616, %r13467;
	// end inline asm
	// begin inline asm
	madc.lo.cc.u32 %r13504, %r25680, %r25618, %r13471;
	// end inline asm
	// begin inline asm
	madc.hi.cc.u32 %r13508, %r25680, %r25618, %r13475;
	// end inline asm
	// begin inline asm
	madc.lo.cc.u32 %r13512, %r25680, %r25620, %r13479;
	// end inline asm
	// begin inline asm
	madc.hi.cc.u32 %r13516, %r25680, %r25620, %r13483;
	// end inline asm
	// begin inline asm
	madc.lo.cc.u32 %r13520, %r25680, %r25622, %r13487;
	// end inline asm
	// begin inline asm
	madc.hi.cc.u32 %r13524, %r25680, %r25622, %r13490;
	// end inline asm
	// begin inline asm
	addc.cc.u32 %r13528, %r13493, %r14363;
	// end inline asm
	// begin inline asm
	mad.lo.cc.u32 %r13531, %r25681, %r25615, %r13496;
	// end inline asm
	// begin inline asm
	madc.hi.cc.u32 %r13535, %r25681, %r25615, %r13500;
	// end inline asm
	// begin inline asm
	madc.lo.cc.u32 %r13539, %r25681, %r25617, %r13504;
	// end inline asm
	// begin inline asm
	madc.hi.cc.u32 %r13543, %r25681, %r25617, %r13508;
	// end inline asm
	// begin inline asm
	madc.lo.cc.u32 %r13547, %r25681, %r25619, %r13512;
	// end inline asm
	// begin inline asm
	madc.hi.cc.u32 %r13551, %r25681, %r25619, %r13516;
	// end inline asm
	// begin inline asm
	madc.lo.cc.u32 %r13555, %r25681, %r25621, %r13520;
	// end inline asm
	// begin inline asm
	madc.hi.cc.u32 %r13559, %r25681, %r25621, %r13524;
	// end inline asm
	// begin inline asm
	addc.cc.u32 %r13563, %r13432, %r13528;
	// end inline asm
	// begin inline asm
	addc.cc.u32 %r13566, %r13436, %r14363;
	// end inline asm
	// begin inline asm
	addc.cc.u32 %r13569, %r14363, %r14363;
	// end inline asm
	// begin inline asm
	mad.lo.cc.u32 %r13572, %r25682, %r25616, %r13539;
	// end inline asm
	// begin inline asm
	madc.hi.cc.u32 %r13576, %r25682, %r25616, %r13543;
	// end inline asm
	// begin inline asm
	madc.lo.cc.u32 %r13580, %r25682, %r25618, %r13547;
	// end inline asm
	// begin inline asm
	madc.hi.cc.u32 %r13584, %r25682, %r25618, %r13551;
	// end inline asm
	// begin inline asm
	madc.lo.cc.u32 %r13588, %r25682, %r25620, %r13555;
	// end inline asm
	// begin inline asm
	madc.hi.cc.u32 %r13592, %r25682, %r25620, %r13559;
	// end inline asm
	// begin inline asm
	madc.lo.cc.u32 %r13596, %r25682, %r25622, %r13563;
	// end inline asm
	// begin inline asm
	madc.hi.cc.u32 %r13600, %r25682, %r25622, %r13566;
	// end inline asm
	// begin inline asm
	addc.cc.u32 %r13604, %r13569, %r14363;
	// end inline asm
	// begin inline asm
	mad.lo.cc.u32 %r13607, %r25683, %r25615, %r13572;
	// end inline asm
	// begin inline asm
	madc.hi.cc.u32 %r13611, %r25683, %r25615, %r13576;
	// end inline asm
	// begin inline asm
	madc.lo.cc.u32 %r13615, %r25683, %r25617, %r13580;
	// end inline asm
	// begin inline asm
	madc.hi.cc.u32 %r13619, %r25683, %r25617, %r13584;
	// end inline asm
	// begin inline asm
	madc.lo.cc.u32 %r13623, %r25683, %r25619, %r13588;
	// end inline asm
	// begin inline asm
	madc.hi.cc.u32 %r13627, %r25683, %r25619, %r13592;
	// end inline asm
	// begin inline asm
	madc.lo.cc.u32 %r13631, %r25683, %r25621, %r13596;
	// end inline asm
	// begin inline asm
	madc.hi.cc.u32 %r13635, %r25683, %r25621, %r13600;
	// end inline asm
	// begin inline asm
	addc.cc.u32 %r13639, %r13440, %r13604;
	// end inline asm
	// begin inline asm
	addc.cc.u32 %r13642, %r13444, %r14363;
	// end inline asm
	// begin inline asm
	addc.cc.u32 %r13645, %r14363, %r14363;
	// end inline asm
	// begin inline asm
	mad.lo.cc.u32 %r13648, %r25684, %r25616, %r13615;
	// end inline asm
	// begin inline asm
	madc.hi.cc.u32 %r13652, %r25684, %r25616, %r13619;
	// end inline asm
	// begin inline asm
	madc.lo.cc.u32 %r13656, %r25684, %r25618, %r13623;
	// end inline asm
	// begin inline asm
	madc.hi.cc.u32 %r13660, %r25684, %r25618, %r13627;
	// end inline asm
	// begin inline asm
	madc.lo.cc.u32 %r13664, %r25684, %r25620, %r13631;
	// end inline asm
	// begin inline asm
	madc.hi.cc.u32 %r13668, %r25684, %r25620, %r13635;
	// end inline asm
	// begin inline asm
	madc.lo.cc.u32 %r13672, %r25684, %r25622, %r13639;
	// end inline asm
	// begin inline asm
	madc.hi.cc.u32 %r13676, %r25684, %r25622, %r13642;
	// end inline asm
	// begin inline asm
	addc.cc.u32 %r13680, %r13645, %r14363;
	// end inline asm
	// begin inline asm
	mad.lo.cc.u32 %r13683, %r25685, %r25615, %r13648;
	// end inline asm
	// begin inline asm
	madc.hi.cc.u32 %r13687, %r25685, %r25615, %r13652;
	// end inline asm
	// begin inline asm
	madc.lo.cc.u32 %r13691, %r25685, %r25617, %r13656;
	// end inline asm
	// begin inline asm
	madc.hi.cc.u32 %r13695, %r25685, %r25617, %r13660;
	// end inline asm
	// begin inline asm
	madc.lo.cc.u32 %r13699, %r25685, %r25619, %r13664;
	// end inline asm
	// begin inline asm
	madc.hi.cc.u32 %r13703, %r25685, %r25619, %r13668;
	// end inline asm
	// begin inline asm
	madc.lo.cc.u32 %r13707, %r25685, %r25621, %r13672;
	// end inline asm
	// begin inline asm
	madc.hi.cc.u32 %r13711, %r25685, %r25621, %r13676;
	// end inline asm
	// begin inline asm
	addc.cc.u32 %r13715, %r13448, %r13680;
	// end inline asm
	// begin inline asm
	addc.cc.u32 %r13718, %r13452, %r14363;
	// end inline asm
	// begin inline asm
	addc.cc.u32 %r13721, %r14363, %r14363;
	// end inline asm
	// begin inline asm
	mad.lo.cc.u32 %r13724, %r25686, %r25616, %r13691;
	// end inline asm
	// begin inline asm
	madc.hi.cc.u32 %r13728, %r25686, %r25616, %r13695;
	// end inline asm
	// begin inline asm
	madc.lo.cc.u32 %r13732, %r25686, %r25618, %r13699;
	// end inline asm
	// begin inline asm
	madc.hi.cc.u32 %r13736, %r25686, %r25618, %r13703;
	// end inline asm
	// begin inline asm
	madc.lo.cc.u32 %r13740, %r25686, %r25620, %r13707;
	// end inline asm
	// begin inline asm
	madc.hi.cc.u32 %r13744, %r25686, %r25620, %r13711;
	// end inline asm
	// begin inline asm
	madc.lo.cc.u32 %r13748, %r25686, %r25622, %r13715;
	// end inline asm
	// begin inline asm
	madc.hi.cc.u32 %r13752, %r25686, %r25622, %r13718;
	// end inline asm
	mov.b32 	%r14366, -1;
	// begin inline asm
	add.cc.u32 %r13756, %r14363, %r14366;
	// end inline asm
	// begin inline asm
	addc.cc.u32 %r13759, %r13455, %r14363;
	// end inline asm
	// begin inline asm
	addc.u32 %r13762, %r14363, %r14363;
	// end inline asm
	mul.lo.s32 	%r13829, %r13759, -460954743;
	// begin inline asm
	mad.lo.cc.u32 %r13765, %r13829, %r25727, %r13759;
	// end inline asm
	// begin inline asm
	madc.hi.cc.u32 %r13769, %r13829, %r25727, %r13459;
	// end inline asm
	// begin inline asm
	madc.lo.cc.u32 %r13773, %r13829, %r36, %r13531;
	// end inline asm
	// begin inline asm
	madc.hi.cc.u32 %r13777, %r13829, %r36, %r13535;
	// end inline asm
	// begin inline asm
	madc.lo.cc.u32 %r13781, %r13829, %r38, %r13607;
	// end inline asm
	// begin inline asm
	madc.hi.cc.u32 %r13785, %r13829, %r38, %r13611;
	// end inline asm
	// begin inline asm
	madc.lo.cc.u32 %r13789, %r13829, %r40, %r13683;
	// end inline asm
	// begin inline asm
	madc.hi.cc.u32 %r13793, %r13829, %r40, %r13687;
	// end inline asm
	// begin inline asm
	addc.cc.u32 %r13797, %r14363, %r14363;
	// end inline asm
	// begin inline asm
	mad.lo.cc.u32 %r13800, %r13829, %r35, %r14363;
	// end inline asm
	// begin inline asm
	madc.hi.cc.u32 %r13804, %r13829, %r35, %r14363;
	// end inline asm
	// begin inline asm
	madc.lo.cc.u32 %r13808, %r13829, %r37, %r14363;
	// end inline asm
	// begin inline asm
	madc.hi.cc.u32 %r13812, %r13829, %r37, %r14363;
	// end inline asm
	// begin inline asm
	madc.lo.cc.u32 %r13816, %r13829, %r39, %r14363;
	// end inline asm
	// begin inline asm
	madc.hi.cc.u32 %r13820, %r13829, %r39, %r14363;
	// end inline asm
	// begin inline asm
	madc.lo.cc.u32 %r13824, %r13829, %r41, %r14363;
	// end inline asm
	// begin inline asm
	madc.hi.cc.u32 %r13828, %r13829, %r41, %r14363;
	// end inline asm
	// begin inline asm
	add.cc.u32 %r13832, %r13762, %r14366;
	// end inline asm
	// begin inline asm
	addc.cc.u32 %r13835, %r13800, %r13769;
	// end inline asm
	// begin inline asm
	addc.u32 %r13838, %r14363, %r14363;
	// end inline asm
	mul.lo.s32 	%r13905, %r13835, -460954743;
	// begin inline asm
	mad.lo.cc.u32 %r13841, %r13905, %r25727, %r13835;
	// end inline asm
	// begin inline asm
	madc.hi.cc.u32 %r13845, %r13905, %r25727, %r13804;
	// end inline asm
	// begin inline asm
	madc.lo.cc.u32 %r13849, %r13905, %r36, %r13808;
	// end inline asm
	// begin inline asm
	madc.hi.cc.u32 %r13853, %r13905, %r36, %r13812;
	// end inline asm
	// begin inline asm
	madc.lo.cc.u32 %r13857, %r13905, %r38, %r13816;
	// end inline asm
	// begin inline asm
	madc.hi.cc.u32 %r13861, %r13905, %r38, %r13820;
	// end inline asm
	// begin inline asm
	madc.lo.cc.u32 %r13865, %r13905, %r40, %r13824;
	// end inline asm
	// begin inline asm
	madc.hi.cc.u32 %r13869, %r13905, %r40, %r13828;
	// end inline asm
	// begin inline asm
	addc.cc.u32 %r13873, %r14363, %r14363;
	// end inline asm
	// begin inline asm
	mad.lo.cc.u32 %r13876, %r13905, %r35, %r13773;
	// end inline asm
	// begin inline asm
	madc.hi.cc.u32 %r13880, %r13905, %r35, %r13777;
	// end inline asm
	// begin inline asm
	madc.lo.cc.u32 %r13884, %r13905, %r37, %r13781;
	// end inline asm
	// begin inline asm
	madc.hi.cc.u32 %r13888, %r13905, %r37, %r13785;
	// end inline asm
	// begin inline asm
	madc.lo.cc.u32 %r13892, %r13905, %r39, %r13789;
	// end inline asm
	// begin inline asm
	madc.hi.cc.u32 %r13896, %r13905, %r39, %r13793;
	// end inline asm
	// begin inline asm
	madc.lo.cc.u32 %r13900, %r13905, %r41, %r13797;
	// end inline asm
	// begin inline asm
	madc.hi.cc.u32 %r13904, %r13905, %r41, %r14363;
	// end inline asm
	// begin inline asm
	add.cc.u32 %r13908, %r13838, %r14366;
	// end inline asm
	// begin inline asm
	addc.cc.u32 %r13911, %r13876, %r13845;
	// end inline asm
	// begin inline asm
	addc.u32 %r13914, %r14363, %r14363;
	// end inline asm
	mul.lo.s32 	%r13981, %r13911, -460954743;
	// begin inline asm
	mad.lo.cc.u32 %r13917, %r13981, %r25727, %r13911;
	// end inline asm
	// begin inline asm
	madc.hi.cc.u32 %r13921, %r13981, %r25727, %r13880;
	// end inline asm
	// begin inline asm
	madc.lo.cc.u32 %r13925, %r13981, %r36, %r13884;
	// end inline asm
	// begin inline asm
	madc.hi.cc.u32 %r13929, %r13981, %r36, %r13888;
	// end inline asm
	// begin inline asm
	madc.lo.cc.u32 %r13933, %r13981, %r38, %r13892;
	// end inline asm
	// begin inline asm
	madc.hi.cc.u32 %r13937, %r13981, %r38, %r13896;
	// end inline asm
	// begin inline asm
	madc.lo.cc.u32 %r13941, %r13981, %r40, %r13900;
	// end inline asm
	// begin inline asm
	madc.hi.cc.u32 %r13945, %r13981, %r40, %r13904;
	// end inline asm
	// begin inline asm
	addc.cc.u32 %r13949, %r14363, %r14363;
	// end inline asm
	// begin inline asm
	mad.lo.cc.u32 %r13952, %r13981, %r35, %r13849;
	// end inline asm
	// begin inline asm
	madc.hi.cc.u32 %r13956, %r13981, %r35, %r13853;
	// end inline asm
	// begin inline asm
	madc.lo.cc.u32 %r13960, %r13981, %r37, %r13857;
	// end inline asm
	// begin inline asm
	madc.hi.cc.u32 %r13964, %r13981, %r37, %r13861;
	// end inline asm
	// begin inline asm
	madc.lo.cc.u32 %r13968, %r13981, %r39, %r13865;
	// end inline asm
	// begin inline asm
	madc.hi.cc.u32 %r13972, %r13981, %r39, %r13869;
	// end inline asm
	// begin inline asm
	madc.lo.cc.u32 %r13976, %r13981, %r41, %r13873;
	// end inline asm
	// begin inline asm
	madc.hi.cc.u32 %r13980, %r13981, %r41, %r14363;
	// end inline asm
	// begin inline asm
	add.cc.u32 %r13984, %r13914, %r14366;
	// end inline asm
	// begin inline asm
	addc.cc.u32 %r13987, %r13952, %r13921;
	// end inline asm
	// begin inline asm
	addc.u32 %r13990, %r14363, %r14363;
	// end inline asm
	mul.lo.s32 	%r14057, %r13987, -460954743;
	// begin inline asm
	mad.lo.cc.u32 %r13993, %r14057, %r25727, %r13987;
	// end inline asm
	// begin inline asm
	madc.hi.cc.u32 %r13997, %r14057, %r25727, %r13956;
	// end inline asm
	// begin inline asm
	madc.lo.cc.u32 %r14001, %r14057, %r36, %r13960;
	// end inline asm
	// begin inline asm
	madc.hi.cc.u32 %r14005, %r14057, %r36, %r13964;
	// end inline asm
	// begin inline asm
	madc.lo.cc.u32 %r14009, %r14057, %r38, %r13968;
	// end inline asm
	// begin inline asm
	madc.hi.cc.u32 %r14013, %r14057, %r38, %r13972;
	// end inline asm
	// begin inline asm
	madc.lo.cc.u32 %r14017, %r14057, %r40, %r13976;
	// end inline asm
	// begin inline asm
	madc.hi.cc.u32 %r14021, %r14057, %r40, %r13980;
	// end inline asm
	// begin inline asm
	addc.cc.u32 %r14025, %r14363, %r14363;
	// end inline asm
	// begin inline asm
	mad.lo.cc.u32 %r14028, %r14057, %r35, %r13925;
	// end inline asm
	// begin inline asm
	madc.hi.cc.u32 %r14032, %r14057, %r35, %r13929;
	// end inline asm
	// begin inline asm
	madc.lo.cc.u32 %r14036, %r14057, %r37, %r13933;
	// end inline asm
	// begin inline asm
	madc.hi.cc.u32 %r14040, %r14057, %r37, %r13937;
	// end inline asm
	// begin inline asm
	madc.lo.cc.u32 %r14044, %r14057, %r39, %r13941;
	// end inline asm
	// begin inline asm
	madc.hi.cc.u32 %r14048, %r14057, %r39, %r13945;
	// end inline asm
	// begin inline asm
	madc.lo.cc.u32 %r14052, %r14057, %r41, %r13949;
	// end inline asm
	// begin inline asm
	madc.hi.cc.u32 %r14056, %r14057, %r41, %r14363;
	// end inline asm
	// begin inline asm
	add.cc.u32 %r14060, %r13990, %r14366;
	// end inline asm
	// begin inline asm
	addc.cc.u32 %r14063, %r14028, %r13997;
	// end inline asm
	// begin inline asm
	addc.u32 %r14066, %r14363, %r14363;
	// end inline asm
	mul.lo.s32 	%r14133, %r14063, -460954743;
	// begin inline asm
	mad.lo.cc.u32 %r14069, %r14133, %r25727, %r14063;
	// end inline asm
	// begin inline asm
	madc.hi.cc.u32 %r14073, %r14133, %r25727, %r14032;
	// end inline asm
	// begin inline asm
	madc.lo.cc.u32 %r14077, %r14133, %r36, %r14036;
	// end inline asm
	// begin inline asm
	madc.hi.cc.u32 %r14081, %r14133, %r36, %r14040;
	// end inline asm
	// begin inline asm
	madc.lo.cc.u32 %r14085, %r14133, %r38, %r14044;
	// end inline asm
	// begin inline asm
	madc.hi.cc.u32 %r14089, %r14133, %r38, %r14048;
	// end inline asm
	// begin inline asm
	madc.lo.cc.u32 %r14093, %r14133, %r40, %r14052;
	// end inline asm
	// begin inline asm
	madc.hi.cc.u32 %r14097, %r14133, %r40, %r14056;
	// end inline asm
	// begin inline asm
	addc.cc.u32 %r14101, %r14363, %r14363;
	// end inline asm
	// begin inline asm
	mad.lo.cc.u32 %r14104, %r14133, %r35, %r14001;
	// end inline asm
	// begin inline asm
	madc.hi.cc.u32 %r14108, %r14133, %r35, %r14005;
	// end inline asm
	// begin inline asm
	madc.lo.cc.u32 %r14112, %r14133, %r37, %r14009;
	// end inline asm
	// begin inline asm
	madc.hi.cc.u32 %r14116, %r14133, %r37, %r14013;
	// end inline asm
	// begin inline asm
	madc.lo.cc.u32 %r14120, %r14133, %r39, %r14017;
	// end inline asm
	// begin inline asm
	madc.hi.cc.u32 %r14124, %r14133, %r39, %r14021;
	// end inline asm
	// begin inline asm
	madc.lo.cc.u32 %r14128, %r14133, %r41, %r14025;
	// end inline asm
	// begin inline asm
	madc.hi.cc.u32 %r14132, %r14133, %r41, %r14363;
	// end inline asm
	// begin inline asm
	add.cc.u32 %r14136, %r14066, %r14366;
	// end inline asm
	// begin inline asm
	addc.cc.u32 %r14139, %r14104, %r14073;
	// end inline asm
	// begin inline asm
	addc.u32 %r14142, %r14363, %r14363;
	// end inline asm
	mul.lo.s32 	%r14209, %r14139, -460954743;
	// begin inline asm
	mad.lo.cc.u32 %r14145, %r14209, %r25727, %r14139;
	// end inline asm
	// begin inline asm
	madc.hi.cc.u32 %r14149, %r14209, %r25727, %r14108;
	// end inline asm
	// begin inline asm
	madc.lo.cc.u32 %r14153, %r14209, %r36, %r14112;
	// end inline asm
	// begin inline asm
	madc.hi.cc.u32 %r14157, %r14209, %r36, %r14116;
	// end inline asm
	// begin inline asm
	madc.lo.cc.u32 %r14161, %r14209, %r38, %r14120;
	// end inline asm
	// begin inline asm
	madc.hi.cc.u32 %r14165, %r14209, %r38, %r14124;
	// end inline asm
	// begin inline asm
	madc.lo.cc.u32 %r14169, %r14209, %r40, %r14128;
	// end inline asm
	// begin inline asm
	madc.hi.cc.u32 %r14173, %r14209, %r40, %r14132;
	// end inline asm
	// begin inline asm
	addc.cc.u32 %r14177, %r14363, %r14363;
	// end inline asm
	// begin inline asm
	mad.lo.cc.u32 %r14180, %r14209, %r35, %r14077;
	// end inline asm
	// begin inline asm
	madc.hi.cc.u32 %r14184, %r14209, %r35, %r14081;
	// end inline asm
	// begin inline asm
	madc.lo.cc.u32 %r14188, %r14209, %r37, %r14085;
	// end inline asm
	// begin inline asm
	madc.hi.cc.u32 %r14192, %r14209, %r37, %r14089;
	// end inline asm
	// begin inline asm
	madc.lo.cc.u32 %r14196, %r14209, %r39, %r14093;
	// end inline asm
	// begin inline asm
	madc.hi.cc.u32 %r14200, %r14209, %r39, %r14097;
	// end inline asm
	// begin inline asm
	madc.lo.cc.u32 %r14204, %r14209, %r41, %r14101;
	// end inline asm
	// begin inline asm
	madc.hi.cc.u32 %r14208, %r14209, %r41, %r14363;
	// end inline asm
	// begin inline asm
	add.cc.u32 %r14212, %r14142, %r14366;
	// end inline asm
	// begin inline asm
	addc.cc.u32 %r14215, %r14180, %r14149;
	// end inline asm
	// begin inline asm
	addc.u32 %r14218, %r14363, %r14363;
	// end inline asm
	mul.lo.s32 	%r14285, %r14215, -460954743;
	// begin inline asm
	mad.lo.cc.u32 %r14221, %r14285, %r25727, %r14215;
	// end inline asm
	// begin inline asm
	madc.hi.cc.u32 %r14225, %r14285, %r25727, %r14184;
	// end inline asm
	// begin inline asm
	madc.lo.cc.u32 %r14229, %r14285, %r36, %r14188;
	// end inline asm
	// begin inline asm
	madc.hi.cc.u32 %r14233, %r14285, %r36, %r14192;
	// end inline asm
	// begin inline asm
	madc.lo.cc.u32 %r14237, %r14285, %r38, %r14196;
	// end inline asm
	// begin inline asm
	madc.hi.cc.u32 %r14241, %r14285, %r38, %r14200;
	// end inline asm
	// begin inline asm
	madc.lo.cc.u32 %r14245, %r14285, %r40, %r14204;
	// end inline asm
	// begin inline asm
	madc.hi.cc.u32 %r14249, %r14285, %r40, %r14208;
	// end inline asm
	// begin inline asm
	addc.cc.u32 %r14253, %r14363, %r14363;
	// end inline asm
	// begin inline asm
	mad.lo.cc.u32 %r14256, %r14285, %r35, %r14153;
	// end inline asm
	// begin inline asm
	madc.hi.cc.u32 %r14260, %r14285, %r35, %r14157;
	// end inline asm
	// begin inline asm
	madc.lo.cc.u32 %r14264, %r14285, %r37, %r14161;
	// end inline asm
	// begin inline asm
	madc.hi.cc.u32 %r14268, %r14285, %r37, %r14165;
	// end inline asm
	// begin inline asm
	madc.lo.cc.u32 %r14272, %r14285, %r39, %r14169;
	// end inline asm
	// begin inline asm
	madc.hi.cc.u32 %r14276, %r14285, %r39, %r14173;
	// end inline asm
	// begin inline asm
	madc.lo.cc.u32 %r14280, %r14285, %r41, %r14177;
	// end inline asm
	// begin inline asm
	madc.hi.cc.u32 %r14284, %r14285, %r41, %r14363;
	// end inline asm
	// begin inline asm
	add.cc.u32 %r14288, %r14218, %r14366;
	// end inline asm
	// begin inline asm
	addc.cc.u32 %r14291, %r14256, %r14225;
	// end inline asm
	// begin inline asm
	addc.u32 %r14294, %r14363, %r14363;
	// end inline asm
	mul.lo.s32 	%r14361, %r14291, -460954743;
	// begin inline asm
	mad.lo.cc.u32 %r14297, %r14361, %r25727, %r14291;
	// end inline asm
	// begin inline asm
	madc.hi.cc.u32 %r14301, %r14361, %r25727, %r14260;
	// end inline asm
	// begin inline asm
	madc.lo.cc.u32 %r14305, %r14361, %r36, %r14264;
	// end inline asm
	// begin inline asm
	madc.hi.cc.u32 %r14309, %r14361, %r36, %r14268;
	// end inline asm
	// begin inline asm
	madc.lo.cc.u32 %r14313, %r14361, %r38, %r14272;
	// end inline asm
	// begin inline asm
	madc.hi.cc.u32 %r14317, %r14361, %r38, %r14276;
	// end inline asm
	// begin inline asm
	madc.lo.cc.u32 %r14321, %r14361, %r40, %r14280;
	// end inline asm
	// begin inline asm
	madc.hi.cc.u32 %r14325, %r14361, %r40, %r14284;
	// end inline asm
	// begin inline asm
	addc.cc.u32 %r14329, %r14363, %r14363;
	// end inline asm
	// begin inline asm
	mad.lo.cc.u32 %r14332, %r14361, %r35, %r14229;
	// end inline asm
	// begin inline asm
	madc.hi.cc.u32 %r14336, %r14361, %r35, %r14233;
	// end inline asm
	// begin inline asm
	madc.lo.cc.u32 %r14340, %r14361, %r37, %r14237;
	// end inline asm
	// begin inline asm
	madc.hi.cc.u32 %r14344, %r14361, %r37, %r14241;
	// end inline asm
	// begin inline asm
	madc.lo.cc.u32 %r14348, %r14361, %r39, %r14245;
	// end inline asm
	// begin inline asm
	madc.hi.cc.u32 %r14352, %r14361, %r39, %r14249;
	// end inline asm
	// begin inline asm
	madc.lo.cc.u32 %r14356, %r14361, %r41, %r14253;
	// end inline asm
	// begin inline asm
	madc.hi.cc.u32 %r14360, %r14361, %r41, %r14363;
	// end inline asm
	// begin inline asm
	add.cc.u32 %r14364, %r14294, %r14366;
	// end inline asm
	// begin inline asm
	addc.cc.u32 %r14367, %r14332, %r14301;
	// end inline asm
	// begin inline asm
	addc.cc.u32 %r14370, %r14336, %r14305;
	// end inline asm
	// begin inline asm
	addc.cc.u32 %r14373, %r14340, %r14309;
	// end inline asm
	// begin inline asm
	addc.cc.u32 %r14376, %r14344, %r14313;
	// end inline asm
	// begin inline asm
	addc.cc.u32 %r14379, %r14348, %r14317;
	// end inline asm
	// begin inline asm
	addc.cc.u32 %r14382, %r14352, %r14321;
	// end inline asm
	// begin inline asm
	addc.cc.u32 %r14385, %r14356, %r14325;
	// end inline asm
	// begin inline asm
	addc.cc.u32 %r14388, %r14360, %r14329;
	// end inline asm
	// begin inline asm
	add.cc.u32 %r25687, %r13724, %r14367;
	// end inline asm
	// begin inline asm
	addc.cc.u32 %r25688, %r13728, %r14370;
	// end inline asm
	// begin inline asm
	addc.cc.u32 %r25689, %r13732, %r14373;
	// end inline asm
	// begin inline asm
	addc.cc.u32 %r25690, %r13736, %r14376;
	// end inline asm
	// begin inline asm
	addc.cc.u32 %r25691, %r13740, %r14379;
	// end inline asm
	// begin inline asm
	addc.cc.u32 %r25692, %r13744, %r14382;
	// end inline asm
	// begin inline asm
	addc.cc.u32 %r25693, %r13748, %r14385;
	// end inline asm
	// begin inline asm
	addc.u32 %r25694, %r13752, %r14388;
	// end inline asm
	setp.gt.u32 	%p365, %r25694, %r41;
	@%p365 bra 	$L__BB2_638;
	setp.lt.u32 	%p366, %r25694, %r41;
	@%p366 bra 	$L__BB2_639;
	setp.gt.u32 	%p367, %r25693, %r40;
	@%p367 bra 	$L__BB2_638;
	setp.lt.u32 	%p368, %r25693, %r40;
	@%p368 bra 	$L__BB2_639;
	setp.gt.u32 	%p369, %r25692, %r39;
	@%p369 bra 	$L__BB2_638;
	setp.lt.u32 	%p370, %r25692, %r39;
	@%p370 bra 	$L__BB2_639;
	setp.gt.u32 	%p371, %r25691, %r38;
	@%p371 bra 	$L__BB2_638;
	setp.lt.u32 	%p372, %r25691, %r38;
	@%p372 bra 	$L__BB2_639;
	setp.gt.u32 	%p373, %r25690, %r37;
	@%p373 bra 	$L__BB2_638;
	setp.lt.u32 	%p374, %r25690, %r37;
	@%p374 bra 	$L__BB2_639;
	setp.gt.u32 	%p375, %r25689, %r36;
	@%p375 bra 	$L__BB2_638;
	setp.lt.u32 	%p376, %r25689, %r36;
	@%p376 bra 	$L__BB2_639;
	setp.gt.u32 	%p377, %r25688, %r35;
	@%p377 bra 	$L__BB2_638;
	setp.lt.u32 	%p378, %r25688, %r35;
	setp.lt.u32 	%p379, %r25687, %r25727;
	or.pred  	%p380, %p378, %p379;
	@%p380 bra 	$L__BB2_639;
$L__BB2_638:
	// begin inline asm
	sub.cc.u32 %r25687, %r25687, %r25727;
subc.cc.u32 %r25688, %r25688, %r35;
subc.cc.u32 %r25689, %r25689, %r36;
subc.cc.u32 %r25690, %r25690, %r37;
subc.cc.u32 %r25691, %r25691, %r38;
subc.cc.u32 %r25692, %r25692, %r39;
subc.cc.u32 %r25693, %r25693, %r40;
subc.u32 %r25694, %r25694, %r41;

	// end inline asm
$L__BB2_639:
	mov.u32 	%r25738, %r25693;
	mov.u32 	%r25743, %r25688;
	mov.u32 	%r25741, %r25690;
	mov.u32 	%r25739, %r25692;
	mov.u32 	%r25744, %r25687;
	mov.u32 	%r25737, %r25694;
	mov.u32 	%r25742, %r25689;
	mov.u32 	%r25740, %r25691;
	// begin inline asm
	sub.cc.u32 %r25744, %r25744, %r25671;
subc.cc.u32 %r25743, %r25743, %r25672;
subc.cc.u32 %r25742, %r25742, %r25673;
subc.cc.u32 %r25741, %r25741, %r25674;
subc.cc.u32 %r25740, %r25740, %r25675;
subc.cc.u32 %r25739, %r25739, %r25676;
subc.cc.u32 %r25738, %r25738, %r25677;
subc.u32 %r25737, %r25737, %r25678;

	// end inline asm
	setp.gt.u32 	%p381, %r25694, %r25678;
	@%p381 bra 	$L__BB2_654;
	setp.ge.u32 	%p382, %r25694, %r25678;
	@%p382 bra 	$L__BB2_641;
	bra.uni 	$L__BB2_653;
$L__BB2_641:
	setp.gt.u32 	%p383, %r25693, %r25677;
	@%p383 bra 	$L__BB2_654;
	setp.lt.u32 	%p384, %r25693, %r25677;
	@%p384 bra 	$L__BB2_653;
	setp.gt.u32 	%p385, %r25692, %r25676;
	@%p385 bra 	$L__BB2_654;
	setp.lt.u32 	%p386, %r25692, %r25676;
	@%p386 bra 	$L__BB2_653;
	setp.gt.u32 	%p387, %r25691, %r25675;
	@%p387 bra 	$L__BB2_654;
	setp.lt.u32 	%p388, %r25691, %r25675;
	@%p388 bra 	$L__BB2_653;
	setp.gt.u32 	%p389, %r25690, %r25674;
	@%p389 bra 	$L__BB2_654;
	setp.lt.u32 	%p390, %r25690, %r25674;
	@%p390 bra 	$L__BB2_653;
	setp.gt.u32 	%p391, %r25689, %r25673;
	@%p391 bra 	$L__BB2_654;
	setp.lt.u32 	%p392, %r25689, %r25673;
	@%p392 bra 	$L__BB2_653;
	setp.gt.u32 	%p393, %r25688, %r25672;
	@%p393 bra 	$L__BB2_654;
	setp.lt.u32 	%p394, %r25688, %r25672;
	setp.lt.u32 	%p395, %r25687, %r25671;
	or.pred  	%p396, %p394, %p395;
	@%p396 bra 	$L__BB2_653;
	bra.uni 	$L__BB2_654;
$L__BB2_653:
	// begin inline asm
	add.cc.u32 %r25744, %r25744, %r25727;
addc.cc.u32 %r25743, %r25743, %r35;
addc.cc.u32 %r25742, %r25742, %r36;
addc.cc.u32 %r25741, %r25741, %r37;
addc.cc.u32 %r25740, %r25740, %r38;
addc.cc.u32 %r25739, %r25739, %r39;
addc.cc.u32 %r25738, %r25738, %r40;
addc.u32 %r25737, %r25737, %r41;

	// end inline asm
$L__BB2_654:
	// begin inline asm
	add.cc.u32 %r25703, %r25703, %r25567;
addc.cc.u32 %r25704, %r25704, %r25568;
addc.cc.u32 %r25705, %r25705, %r25569;
addc.cc.u32 %r25706, %r25706, %r25570;
addc.cc.u32 %r25707, %r25707, %r25571;
addc.cc.u32 %r25708, %r25708, %r25572;
addc.cc.u32 %r25709, %r25709, %r25573;
addc.u32 %r25710, %r25710, %r25574;

	// end inline asm
	setp.gt.u32 	%p397, %r25710, %r41;
	@%p397 bra 	$L__BB2_668;
	setp.lt.u32 	%p398, %r25710, %r41;
	@%p398 bra 	$L__BB2_669;
	setp.gt.u32 	%p399, %r25709, %r40;
	@%p399 bra 	$L__BB2_668;
	setp.lt.u32 	%p400, %r25709, %r40;
	@%p400 bra 	$L__BB2_669;
	setp.gt.u32 	%p401, %r25708, %r39;
	@%p401 bra 	$L__BB2_668;
	setp.lt.u32 	%p402, %r25708, %r39;
	@%p402 bra 	$L__BB2_669;
	setp.gt.u32 	%p403, %r25707, %r38;
	@%p403 bra 	$L__BB2_668;
	setp.lt.u32 	%p404, %r25707, %r38;
	@%p404 bra 	$L__BB2_669;
	setp.gt.u32 	%p405, %r25706, %r37;
	@%p405 bra 	$L__BB2_668;
	setp.lt.u32 	%p406, %r25706, %r37;
	@%p406 bra 	$L__BB2_669;
	setp.gt.u32 	%p407, %r25705, %r36;
	@%p407 bra 	$L__BB2_668;
	setp.lt.u32 	%p408, %r25705, %r36;
	@%p408 bra 	$L__BB2_669;
	setp.gt.u32 	%p409, %r25704, %r35;
	@%p409 bra 	$L__BB2_668;
	setp.lt.u32 	%p410, %r25704, %r35;
	setp.lt.u32 	%p411, %r25703, %r25727;
	or.pred  	%p412, %p410, %p411;
	@%p412 bra 	$L__BB2_669;
$L__BB2_668:
	// begin inline asm
	sub.cc.u32 %r25703, %r25703, %r25727;
subc.cc.u32 %r25704, %r25704, %r35;
subc.cc.u32 %r25705, %r25705, %r36;
subc.cc.u32 %r25706, %r25706, %r37;
subc.cc.u32 %r25707, %r25707, %r38;
subc.cc.u32 %r25708, %r25708, %r39;
subc.cc.u32 %r25709, %r25709, %r40;
subc.u32 %r25710, %r25710, %r41;

	// end inline asm
$L__BB2_669:
	mov.b32 	%r15711, 0;
	// begin inline asm
	mad.lo.cc.u32 %r14535, %r25703, %r25704, %r15711;
	// end inline asm
	// begin inline asm
	madc.hi.cc.u32 %r14539, %r25703, %r25704, %r15711;
	// end inline asm
	// begin inline asm
	madc.lo.cc.u32 %r14543, %r25703, %r25706, %r15711;
	// end inline asm
	// begin inline asm
	madc.hi.cc.u32 %r14547, %r25703, %r25706, %r15711;
	// end inline asm
	// begin inline asm
	madc.lo.cc.u32 %r14551, %r25703, %r25708, %r15711;
	// end inline asm
	// begin inline asm
	madc.hi.cc.u32 %r14555, %r25703, %r25708, %r15711;
	// end inline asm
	// begin inline asm
	madc.lo.cc.u32 %r14559, %r25703, %r25710, %r15711;
	// end inline asm
	// begin inline asm
	madc.hi.cc.u32 %r14563, %r25703, %r25710, %r15711;
	// end inline asm
	// begin inline asm
	mad.lo.cc.u32 %r14567, %r25704, %r25703, %r14535;
	// end inline asm
	// begin inline asm
	madc.hi.cc.u32 %r14571, %r25704, %r25703, %r14539;
	// end inline asm
	// begin inline asm
	madc.lo.cc.u32 %r14575, %r25704, %r25705, %r14543;
	// end inline asm
	// begin inline asm
	madc.hi.cc.u32 %r14579, %r25704, %r25705, %r14547;
	// end inline asm
	// begin inline asm
	madc.lo.cc.u32 %r14583, %r25704, %r25707, %r14551;
	// end inline asm
	// begin inline asm
	madc.hi.cc.u32 %r14587, %r25704, %r25707, %r14555;
	// end inline asm
	// begin inline asm
	madc.lo.cc.u32 %r14591, %r25704, %r25709, %r14559;
	// end inline asm
	// begin inline asm
	madc.hi.cc.u32 %r14595, %r25704, %r25709, %r14563;
	// end inline asm
	// begin inline asm
	addc.cc.u32 %r14599, %r15711, %r15711;
	// end inline asm
	// begin inline asm
	mad.lo.cc.u32 %r14602, %r25705, %r25704, %r14575;
	// end inline asm
	// begin inline asm
	madc.hi.cc.u32 %r14606, %r25705, %r25704, %r14579;
	// end inline asm
	// begin inline asm
	madc.lo.cc.u32 %r14610, %r25705, %r25706, %r14583;
	// end inline asm
	// begin inline asm
	madc.hi.cc.u32 %r14614, %r25705, %r25706, %r14587;
	// end inline asm
	// begin inline asm
	madc.lo.cc.u32 %r14618, %r25705, %r25708, %r14591;
	// end inline asm
	// begin inline asm
	madc.hi.cc.u32 %r14622, %r25705, %r25708, %r14595;
	// end inline asm
	// begin inline asm
	madc.lo.cc.u32 %r14626, %r25705, %r25710, %r14599;
	// end inline asm
	// begin inline asm
	madc.hi.cc.u32 %r14630, %r25705, %r25710, %r15711;
	// end inline asm
	// begin inline asm
	mad.lo.cc.u32 %r14634, %r25706, %r25703, %r14602;
	// end inline asm
	// begin inline asm
	madc.hi.cc.u32 %r14638, %r25706, %r25703, %r14606;
	// end inline asm
	// begin inline asm
	madc.lo.cc.u32 %r14642, %r25706, %r25705, %r14610;
	// end inline asm
	// begin inline asm
	madc.hi.cc.u32 %r14646, %r25706, %r25705, %r14614;
	// end inline asm
	// begin inline asm
	madc.lo.cc.u32 %r14650, %r25706, %r25707, %r14618;
	// end inline asm
	// begin inline asm
	madc.hi.cc.u32 %r14654, %r25706, %r25707, %r14622;
	// end inline asm
	// begin inline asm
	madc.lo.cc.u32 %r14658, %r25706, %r25709, %r14626;
	// end inline asm
	// begin inline asm
	madc.hi.cc.u32 %r14662, %r25706, %r25709, %r14630;
	// end inline asm
	// begin inline asm
	addc.cc.u32 %r14666, %r15711, %r15711;
	// end inline asm
	// begin inline asm
	mad.lo.cc.u32 %r14669, %r25707, %r25704, %r14642;
	// end inline asm
	// begin inline asm
	madc.hi.cc.u32 %r14673, %r25707, %r25704, %r14646;
	// end inline asm
	// begin inline asm
	madc.lo.cc.u32 %r14677, %r25707, %r25706, %r14650;
	// end inline asm
	// begin inline asm
	madc.hi.cc.u32 %r14681, %r25707, %r25706, %r14654;
	// end inline asm
	// begin inline asm
	madc.lo.cc.u32 %r14685, %r25707, %r25708, %r14658;
	// end inline asm
	// begin inline asm
	madc.hi.cc.u32 %r14689, %r25707, %r25708, %r14662;
	// end inline asm
	// begin inline asm
	madc.lo.cc.u32 %r14693, %r25707, %r25710, %r14666;
	// end inline asm
	// begin inline asm
	madc.hi.cc.u32 %r14697, %r25707, %r25710, %r15711;
	// end inline asm
	// begin inline asm
	mad.lo.cc.u32 %r14701, %r25708, %r25703, %r14669;
	// end inline asm
	// begin inline asm
	madc.hi.cc.u32 %r14705, %r25708, %r25703, %r14673;
	// end inline asm
	// begin inline asm
	madc.lo.cc.u32 %r14709, %r25708, %r25705, %r14677;
	// end inline asm
	// begin inline asm
	madc.hi.cc.u32 %r14713, %r25708, %r25705, %r14681;
	// end inline asm
	// begin inline asm
	madc.lo.cc.u32 %r14717, %r25708, %r25707, %r14685;
	// end inline asm
	// begin inline asm
	madc.hi.cc.u32 %r14721, %r25708, %r25707, %r14689;
	// end inline asm
	// begin inline asm
	madc.lo.cc.u32 %r14725, %r25708, %r25709, %r14693;
	// end inline asm
	// begin inline asm
	madc.hi.cc.u32 %r14729, %r25708, %r25709, %r14697;
	// end inline asm
	// begin inline asm
	addc.cc.u32 %r14733, %r15711, %r15711;
	// end inline asm
	// begin inline asm
	mad.lo.cc.u32 %r14736, %r25709, %r25704, %r14709;
	// end inline asm
	// begin inline asm
	madc.hi.cc.u32 %r14740, %r25709, %r25704, %r14713;
	// end inline asm
	// begin inline asm
	madc.lo.cc.u32 %r14744, %r25709, %r25706, %r14717;
	// end inline asm
	// begin inline asm
	madc.hi.cc.u32 %r14748, %r25709, %r25706, %r14721;
	// end inline asm
	// begin inline asm
	madc.lo.cc.u32 %r14752, %r25709, %r25708, %r14725;
	// end inline asm
	// begin inline asm
	madc.hi.cc.u32 %r14756, %r25709, %r25708, %r14729;
	// end inline asm
	// begin inline asm
	madc.lo.cc.u32 %r14760, %r25709, %r25710, %r14733;
	// end inline asm
	// begin inline asm
	madc.hi.cc.u32 %r14764, %r25709, %r25710, %r15711;
	// end inline asm
	// begin inline asm
	mad.lo.cc.u32 %r14768, %r25710, %r25703, %r14736;
	// end inline asm
	// begin inline asm
	madc.hi.cc.u32 %r14772, %r25710, %r25703, %r14740;
	// end inline asm
	// begin inline asm
	madc.lo.cc.u32 %r14776, %r25710, %r25705, %r14744;
	// end inline asm
	// begin inline asm
	madc.hi.cc.u32 %r14780, %r25710, %r25705, %r14748;
	// end inline asm
	// begin inline asm
	madc.lo.cc.u32 %r14784, %r25710, %r25707, %r14752;
	// end inline asm
	// begin inline asm
	madc.hi.cc.u32 %r14788, %r25710, %r25707, %r14756;
	// end inline asm
	// begin inline asm
	madc.lo.cc.u32 %r14792, %r25710, %r25709, %r14760;
	// end inline asm
	// begin inline asm
	madc.hi.cc.u32 %r14796, %r25710, %r25709, %r14764;
	// end inline asm
	// begin inline asm
	addc.cc.u32 %r14800, %r15711, %r15711;
	// end inline asm
	// begin inline asm
	mad.lo.cc.u32 %r14803, %r25703, %r25703, %r15711;
	// end inline asm
	// begin inline asm
	madc.hi.cc.u32 %r14807, %r25703, %r25703, %r14567;
	// end inline asm
	// begin inline asm
	madc.lo.cc.u32 %r14811, %r25703, %r25705, %r14571;
	// end inline asm
	// begin inline asm
	madc.hi.cc.u32 %r14815, %r25703, %r25705, %r14634;
	// end inline asm
	// begin inline asm
	madc.lo.cc.u32 %r14819, %r25703, %r25707, %r14638;
	// end inline asm
	// begin inline asm
	madc.hi.cc.u32 %r14823, %r25703, %r25707, %r14701;
	// end inline asm
	// begin inline asm
	madc.lo.cc.u32 %r14827, %r25703, %r25709, %r14705;
	// end inline asm
	// begin inline asm
	madc.hi.cc.u32 %r14831, %r25703, %r25709, %r14768;
	// end inline asm
	// begin inline asm
	addc.cc.u32 %r14835, %r14772, %r15711;
	// end inline asm
	// begin inline asm
	addc.cc.u32 %r14838, %r14776, %r15711;
	// end inline asm
	// begin inline asm
	addc.cc.u32 %r14841, %r15711, %r15711;
	// end inline asm
	// begin inline asm
	mad.lo.cc.u32 %r14844, %r25704, %r25704, %r14811;
	// end inline asm
	// begin inline asm
	madc.hi.cc.u32 %r14848, %r25704, %r25704, %r14815;
	// end inline asm
	// begin inline asm
	madc.lo.cc.u32 %r14852, %r25704, %r25706, %r14819;
	// end inline asm
	// begin inline asm
	madc.hi.cc.u32 %r14856, %r25704, %r25706, %r14823;
	// end inline asm
	// begin inline asm
	madc.lo.cc.u32 %r14860, %r25704, %r25708, %r14827;
	// end inline asm
	// begin inline asm
	madc.hi.cc.u32 %r14864, %r25704, %r25708, %r14831;
	// end inline asm
	// begin inline asm
	madc.lo.cc.u32 %r14868, %r25704, %r25710, %r14835;
	// end inline asm
	// begin inline asm
	madc.hi.cc.u32 %r14872, %r25704, %r25710, %r14838;
	// end inline asm
	// begin inline asm
	addc.cc.u32 %r14876, %r14841, %r15711;
	// end inline asm
	// begin inline asm
	mad.lo.cc.u32 %r14879, %r25705, %r25703, %r14844;
	// end inline asm
	// begin inline asm
	madc.hi.cc.u32 %r14883, %r25705, %r25703, %r14848;
	// end inline asm
	// begin inline asm
	madc.lo.cc.u32 %r14887, %r25705, %r25705, %r14852;
	// end inline asm
	// begin inline asm
	madc.hi.cc.u32 %r14891, %r25705, %r25705, %r14856;
	// end inline asm
	// begin inline asm
	madc.lo.cc.u32 %r14895, %r25705, %r25707, %r14860;
	// end inline asm
	// begin inline asm
	madc.hi.cc.u32 %r14899, %r25705, %r25707, %r14864;
	// end inline asm
	// begin inline asm
	madc.lo.cc.u32 %r14903, %r25705, %r25709, %r14868;
	// end inline asm
	// begin inline asm
	madc.hi.cc.u32 %r14907, %r25705, %r25709, %r14872;
	// end inline asm
	// begin inline asm
	addc.cc.u32 %r14911, %r14780, %r14876;
	// end inline asm
	// begin inline asm
	addc.cc.u32 %r14914, %r14784, %r15711;
	// end inline asm
	// begin inline asm
	addc.cc.u32 %r14917, %r15711, %r15711;
	// end inline asm
	// begin inline asm
	mad.lo.cc.u32 %r14920, %r25706, %r25704, %r14887;
	// end inline asm
	// begin inline asm
	madc.hi.cc.u32 %r14924, %r25706, %r25704, %r14891;
	// end inline asm
	// begin inline asm
	madc.lo.cc.u32 %r14928, %r25706, %r25706, %r14895;
	// end inline asm
	// begin inline asm
	madc.hi.cc.u32 %r14932, %r25706, %r25706, %r14899;
	// end inline asm
	// begin inline asm
	madc.lo.cc.u32 %r14936, %r25706, %r25708, %r14903;
	// end inline asm
	// begin inline asm
	madc.hi.cc.u32 %r14940, %r25706, %r25708, %r14907;
	// end inline asm
	// begin inline asm
	madc.lo.cc.u32 %r14944, %r25706, %r25710, %r14911;
	// end inline asm
	// begin inline asm
	madc.hi.cc.u32 %r14948, %r25706, %r25710, %r14914;
	// end inline asm
	// begin inline asm
	addc.cc.u32 %r14952, %r14917, %r15711;
	// end inline asm
	// begin inline asm
	mad.lo.cc.u32 %r14955, %r25707, %r25703, %r14920;
	// end inline asm
	// begin inline asm
	madc.hi.cc.u32 %r14959, %r25707, %r25703, %r14924;
	// end inline asm
	// begin inline asm
	madc.lo.cc.u32 %r14963, %r25707, %r25705, %r14928;
	// end inline asm
	// begin inline asm
	madc.hi.cc.u32 %r14967, %r25707, %r25705, %r14932;
	// end inline asm
	// begin inline asm
	madc.lo.cc.u32 %r14971, %r25707, %r25707, %r14936;
	// end inline asm
	// begin inline asm
	madc.hi.cc.u32 %r14975, %r25707, %r25707, %r14940;
	// end inline asm
	// begin inline asm
	madc.lo.cc.u32 %r14979, %r25707, %r25709, %r14944;
	// end inline asm
	// begin inline asm
	madc.hi.cc.u32 %r14983, %r25707, %r25709, %r14948;
	// end inline asm
	// begin inline asm
	addc.cc.u32 %r14987, %r14788, %r14952;
	// end inline asm
	// begin inline asm
	addc.cc.u32 %r14990, %r14792, %r15711;
	// end inline asm
	// begin inline asm
	addc.cc.u32 %r14993, %r15711, %r15711;
	// end inline asm
	// begin inline asm
	mad.lo.cc.u32 %r14996, %r25708, %r25704, %r14963;
	// end inline asm
	// begin inline asm
	madc.hi.cc.u32 %r15000, %r25708, %r25704, %r14967;
	// end inline asm
	// begin inline asm
	madc.lo.cc.u32 %r15004, %r25708, %r25706, %r14971;
	// end inline asm
	// begin inline asm
	madc.hi.cc.u32 %r15008, %r25708, %r25706, %r14975;
	// end inline asm
	// begin inline asm
	madc.lo.cc.u32 %r15012, %r25708, %r25708, %r14979;
	// end inline asm
	// begin inline asm
	madc.hi.cc.u32 %r15016, %r25708, %r25708, %r14983;
	// end inline asm
	// begin inline asm
	madc.lo.cc.u32 %r15020, %r25708, %r25710, %r14987;
	// end inline asm
	// begin inline asm
	madc.hi.cc.u32 %r15024, %r25708, %r25710, %r14990;
	// end inline asm
	// begin inline asm
	addc.cc.u32 %r15028, %r14993, %r15711;
	// end inline asm
	// begin inline asm
	mad.lo.cc.u32 %r15031, %r25709, %r25703, %r14996;
	// end inline asm
	// begin inline asm
	madc.hi.cc.u32 %r15035, %r25709, %r25703, %r15000;
	// end inline asm
	// begin inline asm
	madc.lo.cc.u32 %r15039, %r25709, %r25705, %r15004;
	// end inline asm
	// begin inline asm
	madc.hi.cc.u32 %r15043, %r25709, %r25705, %r15008;
	// end inline asm
	// begin inline asm
	madc.lo.cc.u32 %r15047, %r25709, %r25707, %r15012;
	// end inline asm
	// begin inline asm
	madc.hi.cc.u32 %r15051, %r25709, %r25707, %r15016;
	// end inline asm
	// begin inline asm
	madc.lo.cc.u32 %r15055, %r25709, %r25709, %r15020;
	// end inline asm
	// begin inline asm
	madc.hi.cc.u32 %r15059, %r25709, %r25709, %r15024;
	// end inline asm
	// begin inline asm
	addc.cc.u32 %r15063, %r14796, %r15028;
	// end inline asm
	// begin inline asm
	addc.cc.u32 %r15066, %r14800, %r15711;
	// end inline asm
	// begin inline asm
	addc.cc.u32 %r15069, %r15711, %r15711;
	// end inline asm
	// begin inline asm
	mad.lo.cc.u32 %r15072, %r25710, %r25704, %r15039;
	// end inline asm
	// begin inline asm
	madc.hi.cc.u32 %r15076, %r25710, %r25704, %r15043;
	// end inline asm
	// begin inline asm
	madc.lo.cc.u32 %r15080, %r25710, %r25706, %r15047;
	// end inline asm
	// begin inline asm
	madc.hi.cc.u32 %r15084, %r25710, %r25706, %r15051;
	// end inline asm
	// begin inline asm
	madc.lo.cc.u32 %r15088, %r25710, %r25708, %r15055;
	// end inline asm
	// begin inline asm
	madc.hi.cc.u32 %r15092, %r25710, %r25708, %r15059;
	// end inline asm
	// begin inline asm
	madc.lo.cc.u32 %r15096, %r25710, %r25710, %r15063;
	// end inline asm
	// begin inline asm
	madc.hi.cc.u32 %r15100, %r25710, %r25710, %r15066;
	// end inline asm
	mov.b32 	%r15714, -1;
	// begin inline asm
	add.cc.u32 %r15104, %r15711, %r15714;
	// end inline asm
	// begin inline asm
	addc.cc.u32 %r15107, %r14803, %r15711;
	// end inline asm
	// begin inline asm
	addc.u32 %r15110, %r15711, %r15711;
	// end inline asm
	mul.lo.s32 	%r15177, %r15107, -460954743;
	// begin inline asm
	mad.lo.cc.u32 %r15113, %r15177, %r25727, %r15107;
	// end inline asm
	// begin inline asm
	madc.hi.cc.u32 %r15117, %r15177, %r25727, %r14807;
	// end inline asm
	// begin inline asm
	madc.lo.cc.u32 %r15121, %r15177, %r36, %r14879;
	// end inline asm
	// begin inline asm
	madc.hi.cc.u32 %r15125, %r15177, %r36, %r14883;
	// end inline asm
	// begin inline asm
	madc.lo.cc.u32 %r15129, %r15177, %r38, %r14955;
	// end inline asm
	// begin inline asm
	madc.hi.cc.u32 %r15133, %r15177, %r38, %r14959;
	// end inline asm
	// begin inline asm
	madc.lo.cc.u32 %r15137, %r15177, %r40, %r15031;
	// end inline asm
	// begin inline asm
	madc.hi.cc.u32 %r15141, %r15177, %r40, %r15035;
	// end inline asm
	// begin inline asm
	addc.cc.u32 %r15145, %r15711, %r15711;
	// end inline asm
	// begin inline asm
	mad.lo.cc.u32 %r15148, %r15177, %r35, %r15711;
	// end inline asm
	// begin inline asm
	madc.hi.cc.u32 %r15152, %r15177, %r35, %r15711;
	// end inline asm
	// begin inline asm
	madc.lo.cc.u32 %r15156, %r15177, %r37, %r15711;
	// end inline asm
	// begin inline asm
	madc.hi.cc.u32 %r15160, %r15177, %r37, %r15711;
	// end inline asm
	// begin inline asm
	madc.lo.cc.u32 %r15164, %r15177, %r39, %r15711;
	// end inline asm
	// begin inline asm
	madc.hi.cc.u32 %r15168, %r15177, %r39, %r15711;
	// end inline asm
	// begin inline asm
	madc.lo.cc.u32 %r15172, %r15177, %r41, %r15711;
	// end inline asm
	// begin inline asm
	madc.hi.cc.u32 %r15176, %r15177, %r41, %r15711;
	// end inline asm
	// begin inline asm
	add.cc.u32 %r15180, %r15110, %r15714;
	// end inline asm
	// begin inline asm
	addc.cc.u32 %r15183, %r15148, %r15117;
	// end inline asm
	// begin inline asm
	addc.u32 %r15186, %r15711, %r15711;
	// end inline asm
	mul.lo.s32 	%r15253, %r15183, -460954743;
	// begin inline asm
	mad.lo.cc.u32 %r15189, %r15253, %r25727, %r15183;
	// end inline asm
	// begin inline asm
	madc.hi.cc.u32 %r15193, %r15253, %r25727, %r15152;
	// end inline asm
	// begin inline asm
	madc.lo.cc.u32 %r15197, %r15253, %r36, %r15156;
	// end inline asm
	// begin inline asm
	madc.hi.cc.u32 %r15201, %r15253, %r36, %r15160;
	// end inline asm
	// begin inline asm
	madc.lo.cc.u32 %r15205, %r15253, %r38, %r15164;
	// end inline asm
	// begin inline asm
	madc.hi.cc.u32 %r15209, %r15253, %r38, %r15168;
	// end inline asm
	// begin inline asm
	madc.lo.cc.u32 %r15213, %r15253, %r40, %r15172;
	// end inline asm
	// begin inline asm
	madc.hi.cc.u32 %r15217, %r15253, %r40, %r15176;
	// end inline asm
	// begin inline asm
	addc.cc.u32 %r15221, %r15711, %r15711;
	// end inline asm
	// begin inline asm
	mad.lo.cc.u32 %r15224, %r15253, %r35, %r15121;
	// end inline asm
	// begin inline asm
	madc.hi.cc.u32 %r15228, %r15253, %r35, %r15125;
	// end inline asm
	// begin inline asm
	madc.lo.cc.u32 %r15232, %r15253, %r37, %r15129;
	// end inline asm
	// begin inline asm
	madc.hi.cc.u32 %r15236, %r15253, %r37, %r15133;
	// end inline asm
	// begin inline asm
	madc.lo.cc.u32 %r15240, %r15253, %r39, %r15137;
	// end inline asm
	// begin inline asm
	madc.hi.cc.u32 %r15244, %r15253, %r39, %r15141;
	// end inline asm
	// begin inline asm
	madc.lo.cc.u32 %r15248, %r15253, %r41, %r15145;
	// end inline asm
	// begin inline asm
	madc.hi.cc.u32 %r15252, %r15253, %r41, %r15711;
	// end inline asm
	// begin inline asm
	add.cc.u32 %r15256, %r15186, %r15714;
	// end inline asm
	// begin inline asm
	addc.cc.u32 %r15259, %r15224, %r15193;
	// end inline asm
	// begin inline asm
	addc.u32 %r15262, %r15711, %r15711;
	// end inline asm
	mul.lo.s32 	%r15329, %r15259, -460954743;
	// begin inline asm
	mad.lo.cc.u32 %r15265, %r15329, %r25727, %r15259;
	// end inline asm
	// begin inline asm
	madc.hi.cc.u32 %r15269, %r15329, %r25727, %r15228;
	// end inline asm
	// begin inline asm
	madc.lo.cc.u32 %r15273, %r15329, %r36, %r15232;
	// end inline asm
	// begin inline asm
	madc.hi.cc.u32 %r15277, %r15329, %r36, %r15236;
	// end inline asm
	// begin inline asm
	madc.lo.cc.u32 %r15281, %r15329, %r38, %r15240;
	// end inline asm
	// begin inline asm
	madc.hi.cc.u32 %r15285, %r15329, %r38, %r15244;
	// end inline asm
	// begin inline asm
	madc.lo.cc.u32 %r15289, %r15329, %r40, %r15248;
	// end inline asm
	// begin inline asm
	madc.hi.cc.u32 %r15293, %r15329, %r40, %r15252;
	// end inline asm
	// begin inline asm
	addc.cc.u32 %r15297, %r15711, %r15711;
	// end inline asm
	// begin inline asm
	mad.lo.cc.u32 %r15300, %r15329, %r35, %r15197;
	// end inline asm
	// begin inline asm
	madc.hi.cc.u32 %r15304, %r15329, %r35, %r15201;
	// end inline asm
	// begin inline asm
	madc.lo.cc.u32 %r15308, %r15329, %r37, %r15205;
	// end inline asm
	// begin inline asm
	madc.hi.cc.u32 %r15312, %r15329, %r37, %r15209;
	// end inline asm
	// begin inline asm
	madc.lo.cc.u32 %r15316, %r15329, %r39, %r15213;
	// end inline asm
	// begin inline asm
	madc.hi.cc.u32 %r15320, %r15329, %r39, %r15217;
	// end inline asm
	// begin inline asm
	madc.lo.cc.u32 %r15324, %r15329, %r41, %r15221;
	// end inline asm
	// begin inline asm
	madc.hi.cc.u32 %r15328, %r15329, %r41, %r15711;
	// end inline asm
	// begin inline asm
	add.cc.u32 %r15332, %r15262, %r15714;
	// end inline asm
	// begin inline asm
	addc.cc.u32 %r15335, %r15300, %r15269;
	// end inline asm
	// begin inline asm
	addc.u32 %r15338, %r15711, %r15711;
	// end inline asm
	mul.lo.s32 	%r15405, %r15335, -460954743;
	// begin inline asm
	mad.lo.cc.u32 %r15341, %r15405, %r25727, %r15335;
	// end inline asm
	// begin inline asm
	madc.hi.cc.u32 %r15345, %r15405, %r25727, %r15304;
	// end inline asm
	// begin inline asm
	madc.lo.cc.u32 %r15349, %r15405, %r36, %r15308;
	// end inline asm
	// begin inline asm
	madc.hi.cc.u32 %r15353, %r15405, %r36, %r15312;
	// end inline asm
	// begin inline asm
	madc.lo.cc.u32 %r15357, %r15405, %r38, %r15316;
	// end inline asm
	// begin inline asm
	madc.hi.cc.u32 %r15361, %r15405, %r38, %r15320;
	// end inline asm
	// begin inline asm
	madc.lo.cc.u32 %r15365, %r15405, %r40, %r15324;
	// end inline asm
	// begin inline asm
	madc.hi.cc.u32 %r15369, %r15405, %r40, %r15328;
	// end inline asm
	// begin inline asm
	addc.cc.u32 %r15373, %r15711, %r15711;
	// end inline asm
	// begin inline asm
	mad.lo.cc.u32 %r15376, %r15405, %r35, %r15273;
	// end inline asm
	// begin inline asm
	madc.hi.cc.u32 %r15380, %r15405, %r35, %r15277;
	// end inline asm
	// begin inline asm
	madc.lo.cc.u32 %r15384, %r15405, %r37, %r15281;
	// end inline asm
	// begin inline asm
	madc.hi.cc.u32 %r15388, %r15405, %r37, %r15285;
	// end inline asm
	// begin inline asm
	madc.lo.cc.u32 %r15392, %r15405, %r39, %r15289;
	// end inline asm
	// begin inline asm
	madc.hi.cc.u32 %r15396, %r15405, %r39, %r15293;
	// end inline asm
	// begin inline asm
	madc.lo.cc.u32 %r15400, %r15405, %r41, %r15297;
	// end inline asm
	// begin inline asm
	madc.hi.cc.u32 %r15404, %r15405, %r41, %r15711;
	// end inline asm
	// begin inline asm
	add.cc.u32 %r15408, %r15338, %r15714;
	// end inline asm
	// begin inline asm
	addc.cc.u32 %r15411, %r15376, %r15345;
	// end inline asm
	// begin inline asm
	addc.u32 %r15414, %r15711, %r15711;
	// end inline asm
	mul.lo.s32 	%r15481, %r15411, -460954743;
	// begin inline asm
	mad.lo.cc.u32 %r15417, %r15481, %r25727, %r15411;
	// end inline asm
	// begin inline asm
	madc.hi.cc.u32 %r15421, %r15481, %r25727, %r15380;
	// end inline asm
	// begin inline asm
	madc.lo.cc.u32 %r15425, %r15481, %r36, %r15384;
	// end inline asm
	// begin inline asm
	madc.hi.cc.u32 %r15429, %r15481, %r36, %r15388;
	// end inline asm
	// begin inline asm
	madc.lo.cc.u32 %r15433, %r15481, %r38, %r15392;
	// end inline asm
	// begin inline asm
	madc.hi.cc.u32 %r15437, %r15481, %r38, %r15396;
	// end inline asm
	// begin inline asm
	madc.lo.cc.u32 %r15441, %r15481, %r40, %r15400;
	// end inline asm
	// begin inline asm
	madc.hi.cc.u32 %r15445, %r15481, %r40, %r15404;
	// end inline asm
	// begin inline asm
	addc.cc.u32 %r15449, %r15711, %r15711;
	// end inline asm
	// begin inline asm
	mad.lo.cc.u32 %r15452, %r15481, %r35, %r15349;
	// end inline asm
	// begin inline asm
	madc.hi.cc.u32 %r15456, %r15481, %r35, %r15353;
	// end inline asm
	// begin inline asm
	madc.lo.cc.u32 %r15460, %r15481, %r37, %r15357;
	// end inline asm
	// begin inline asm
	madc.hi.cc.u32 %r15464, %r15481, %r37, %r15361;
	// end inline asm
	// begin inline asm
	madc.lo.cc.u32 %r15468, %r15481, %r39, %r15365;
	// end inline asm
	// begin inline asm
	madc.hi.cc.u32 %r15472, %r15481, %r39, %r15369;
	// end inline asm
	// begin inline asm
	madc.lo.cc.u32 %r15476, %r15481, %r41, %r15373;
	// end inline asm
	// begin inline asm
	madc.hi.cc.u32 %r15480, %r15481, %r41, %r15711;
	// end inline asm
	// begin inline asm
	add.cc.u32 %r15484, %r15414, %r15714;
	// end inline asm
	// begin inline asm
	addc.cc.u32 %r15487, %r15452, %r15421;
	// end inline asm
	// begin inline asm
	addc.u32 %r15490, %r15711, %r15711;
	// end inline asm
	mul.lo.s32 	%r15557, %r15487, -460954743;
	// begin inline asm
	mad.lo.cc.u32 %r15493, %r15557, %r25727, %r15487;
	// end inline asm
	// begin inline asm
	madc.hi.cc.u32 %r15497, %r15557, %r25727, %r15456;
	// end inline asm
	// begin inline asm
	madc.lo.cc.u32 %r15501, %r15557, %r36, %r15460;
	// end inline asm
	// begin inline asm
	madc.hi.cc.u32 %r15505, %r15557, %r36, %r15464;
	// end inline asm
	// begin inline asm
	madc.lo.cc.u32 %r15509, %r15557, %r38, %r15468;
	// end inline asm
	// begin inline asm
	madc.hi.cc.u32 %r15513, %r15557, %r38, %r15472;
	// end inline asm
	// begin inline asm
	madc.lo.cc.u32 %r15517, %r15557, %r40, %r15476;
	// end inline asm
	// begin inline asm
	madc.hi.cc.u32 %r15521, %r15557, %r40, %r15480;
	// end inline asm
	// begin inline asm
	addc.cc.u32 %r15525, %r15711, %r15711;
	// end inline asm
	// begin inline asm
	mad.lo.cc.u32 %r15528, %r15557, %r35, %r15425;
	// end inline asm
	// begin inline asm
	madc.hi.cc.u32 %r15532, %r15557, %r35, %r15429;
	// end inline asm
	// begin inline asm
	madc.lo.cc.u32 %r15536, %r15557, %r37, %r15433;
	// end inline asm
	// begin inline asm
	madc.hi.cc.u32 %r15540, %r15557, %r37, %r15437;
	// end inline asm
	// begin inline asm
	madc.lo.cc.u32 %r15544, %r15557, %r39, %r15441;
	// end inline asm
	// begin inline asm
	madc.hi.cc.u32 %r15548, %r15557, %r39, %r15445;
	// end inline asm
	// begin inline asm
	madc.lo.cc.u32 %r15552, %r15557, %r41, %r15449;
	// end inline asm
	// begin inline asm
	madc.hi.cc.u32 %r15556, %r15557, %r41, %r15711;
	// end inline asm
	// begin inline asm
	add.cc.u32 %r15560, %r15490, %r15714;
	// end inline asm
	// begin inline asm
	addc.cc.u32 %r15563, %r15528, %r15497;
	// end inline asm
	// begin inline asm
	addc.u32 %r15566, %r15711, %r15711;
	// end inline asm
	mul.lo.s32 	%r15633, %r15563, -460954743;
	// begin inline asm
	mad.lo.cc.u32 %r15569, %r15633, %r25727, %r15563;
	// end inline asm
	// begin inline asm
	madc.hi.cc.u32 %r15573, %r15633, %r25727, %r15532;
	// end inline asm
	// begin inline asm
	madc.lo.cc.u32 %r15577, %r15633, %r36, %r15536;
	// end inline asm
	// begin inline asm
	madc.hi.cc.u32 %r15581, %r15633, %r36, %r15540;
	// end inline asm
	// begin inline asm
	madc.lo.cc.u32 %r15585, %r15633, %r38, %r15544;
	// end inline asm
	// begin inline asm
	madc.hi.cc.u32 %r15589, %r15633, %r38, %r15548;
	// end inline asm
	// begin inline asm
	madc.lo.cc.u32 %r15593, %r15633, %r40, %r15552;
	// end inline asm
	// begin inline asm
	madc.hi.cc.u32 %r15597, %r15633, %r40, %r15556;
	// end inline asm
	// begin inline asm
	addc.cc.u32 %r15601, %r15711, %r15711;
	// end inline asm
	// begin inline asm
	mad.lo.cc.u32 %r15604, %r15633, %r35, %r15501;
	// end inline asm
	// begin inline asm
	madc.hi.cc.u32 %r15608, %r15633, %r35, %r15505;
	// end inline asm
	// begin inline asm
	madc.lo.cc.u32 %r15612, %r15633, %r37, %r15509;
	// end inline asm
	// begin inline asm
	madc.hi.cc.u32 %r15616, %r15633, %r37, %r15513;
	// end inline asm
	// begin inline asm
	madc.lo.cc.u32 %r15620, %r15633, %r39, %r15517;
	// end inline asm
	// begin inline asm
	madc.hi.cc.u32 %r15624, %r15633, %r39, %r15521;
	// end inline asm
	// begin inline asm
	madc.lo.cc.u32 %r15628, %r15633, %r41, %r15525;
	// end inline asm
	// begin inline asm
	madc.hi.cc.u32 %r15632, %r15633, %r41, %r15711;
	// end inline asm
	// begin inline asm
	add.cc.u32 %r15636, %r15566, %r15714;
	// end inline asm
	// begin inline asm
	addc.cc.u32 %r15639, %r15604, %r15573;
	// end inline asm
	// begin inline asm
	addc.u32 %r15642, %r15711, %r15711;
	// end inline asm
	mul.lo.s32 	%r15709, %r15639, -460954743;
	// begin inline asm
	mad.lo.cc.u32 %r15645, %r15709, %r25727, %r15639;
	// end inline asm
	// begin inline asm
	madc.hi.cc.u32 %r15649, %r15709, %r25727, %r15608;
	// end inline asm
	// begin inline asm
	madc.lo.cc.u32 %r15653, %r15709, %r36, %r15612;
	// end inline asm
	// begin inline asm
	madc.hi.cc.u32 %r15657, %r15709, %r36, %r15616;
	// end inline asm
	// begin inline asm
	madc.lo.cc.u32 %r15661, %r15709, %r38, %r15620;
	// end inline asm
	// begin inline asm
	madc.hi.cc.u32 %r15665, %r15709, %r38, %r15624;
	// end inline asm
	// begin inline asm
	madc.lo.cc.u32 %r15669, %r15709, %r40, %r15628;
	// end inline asm
	// begin inline asm
	madc.hi.cc.u32 %r15673, %r15709, %r40, %r15632;
	// end inline asm
	// begin inline asm
	addc.cc.u32 %r15677, %r15711, %r15711;
	// end inline asm
	// begin inline asm
	mad.lo.cc.u32 %r15680, %r15709, %r35, %r15577;
	// end inline asm
	// begin inline asm
	madc.hi.cc.u32 %r15684, %r15709, %r35, %r15581;
	// end inline asm
	// begin inline asm
	madc.lo.cc.u32 %r15688, %r15709, %r37, %r15585;
	// end inline asm
	// begin inline asm
	madc.hi.cc.u32 %r15692, %r15709, %r37, %r15589;
	// end inline asm
	// begin inline asm
	madc.lo.cc.u32 %r15696, %r15709, %r39, %r15593;
	// end inline asm
	// begin inline asm
	madc.hi.cc.u32 %r15700, %r15709, %r39, %r15597;
	// end inline asm
	// begin inline asm
	madc.lo.cc.u32 %r15704, %r15709, %r41, %r15601;
	// end inline asm
	// begin inline asm
	madc.hi.cc.u32 %r15708, %r15709, %r41, %r15711;
	// end inline asm
	// begin inline asm
	add.cc.u32 %r15712, %r15642, %r15714;
	// end inline asm
	// begin inline asm
	addc.cc.u32 %r15715, %r15680, %r15649;
	// end inline asm
	// begin inline asm
	addc.cc.u32 %r15718, %r15684, %r15653;
	// end inline asm
	// begin inline asm
	addc.cc.u32 %r15721, %r15688, %r15657;
	// end inline asm
	// begin inline asm
	addc.cc.u32 %r15724, %r15692, %r15661;
	// end inline asm
	// begin inline asm
	addc.cc.u32 %r15727, %r15696, %r15665;
	// end inline asm
	// begin inline asm
	addc.cc.u32 %r15730, %r15700, %r15669;
	// end inline asm
	// begin inline asm
	addc.cc.u32 %r15733, %r15704, %r15673;
	// end inline asm
	// begin inline asm
	addc.cc.u32 %r15736, %r15708, %r15677;
	// end inline asm
	// begin inline asm
	add.cc.u32 %r25711, %r15072, %r15715;
	// end inline asm
	// begin inline asm
	addc.cc.u32 %r25712, %r15076, %r15718;
	// end inline asm
	// begin inline asm
	addc.cc.u32 %r25713, %r15080, %r15721;
	// end inline asm
	// begin inline asm
	addc.cc.u32 %r25714, %r15084, %r15724;
	// end inline asm
	// begin inline asm
	addc.cc.u32 %r25715, %r15088, %r15727;
	// end inline asm
	// begin inline asm
	addc.cc.u32 %r25716, %r15092, %r15730;
	// end inline asm
	// begin inline asm
	addc.cc.u32 %r25717, %r15096, %r15733;
	// end inline asm
	// begin inline asm
	addc.u32 %r25718, %r15100, %r15736;
	// end inline asm
	setp.gt.u32 	%p413, %r25718, %r41;
	@%p413 bra 	$L__BB2_683;
	setp.lt.u32 	%p414, %r25718, %r41;
	@%p414 bra 	$L__BB2_684;
	setp.gt.u32 	%p415, %r25717, %r40;
	@%p415 bra 	$L__BB2_683;
	setp.lt.u32 	%p416, %r25717, %r40;
	@%p416 bra 	$L__BB2_684;
	setp.gt.u32 	%p417, %r25716, %r39;
	@%p417 bra 	$L__BB2_683;
	setp.lt.u32 	%p418, %r25716, %r39;
	@%p418 bra 	$L__BB2_684;
	setp.gt.u32 	%p419, %r25715, %r38;
	@%p419 bra 	$L__BB2_683;
	setp.lt.u32 	%p420, %r25715, %r38;
	@%p420 bra 	$L__BB2_684;
	setp.gt.u32 	%p421, %r25714, %r37;
	@%p421 bra 	$L__BB2_683;
	setp.lt.u32 	%p422, %r25714, %r37;
	@%p422 bra 	$L__BB2_684;
	setp.gt.u32 	%p423, %r25713, %r36;
	@%p423 bra 	$L__BB2_683;
	setp.lt.u32 	%p424, %r25713, %r36;
	@%p424 bra 	$L__BB2_684;
	setp.gt.u32 	%p425, %r25712, %r35;
	@%p425 bra 	$L__BB2_683;
	setp.lt.u32 	%p426, %r25712, %r35;
	setp.lt.u32 	%p427, %r25711, %r25727;
	or.pred  	%p428, %p426, %p427;
	@%p428 bra 	$L__BB2_684;
$L__BB2_683:
	// begin inline asm
	sub.cc.u32 %r25711, %r25711, %r25727;
subc.cc.u32 %r25712, %r25712, %r35;
subc.cc.u32 %r25713, %r25713, %r36;
subc.cc.u32 %r25714, %r25714, %r37;
subc.cc.u32 %r25715, %r25715, %r38;
subc.cc.u32 %r25716, %r25716, %r39;
subc.cc.u32 %r25717, %r25717, %r40;
subc.u32 %r25718, %r25718, %r41;

	// end inline asm
$L__BB2_684:
	mov.u32 	%r25724, %r25716;
	mov.u32 	%r25719, %r25711;
	mov.u32 	%r25726, %r25718;
	mov.u32 	%r25721, %r25713;
	mov.u32 	%r25723, %r25715;
	mov.u32 	%r25725, %r25717;
	mov.u32 	%r25720, %r25712;
	mov.u32 	%r25722, %r25714;
	// begin inline asm
	sub.cc.u32 %r25719, %r25719, %r25382;
subc.cc.u32 %r25720, %r25720, %r25381;
subc.cc.u32 %r25721, %r25721, %r25380;
subc.cc.u32 %r25722, %r25722, %r25379;
subc.cc.u32 %r25723, %r25723, %r25378;
subc.cc.u32 %r25724, %r25724, %r25377;
subc.cc.u32 %r25725, %r25725, %r25376;
subc.u32 %r25726, %r25726, %r25375;

	// end inline asm
	setp.gt.u32 	%p429, %r25718, %r25375;
	@%p429 bra 	$L__BB2_699;
	setp.ge.u32 	%p430, %r25718, %r25375;
	@%p430 bra 	$L__BB2_686;
	bra.uni 	$L__BB2_698;
$L__BB2_686:
	setp.gt.u32 	%p431, %r25717, %r25376;
	@%p431 bra 	$L__BB2_699;
	setp.lt.u32 	%p432, %r25717, %r25376;
	@%p432 bra 	$L__BB2_698;
	setp.gt.u32 	%p433, %r25716, %r25377;
	@%p433 bra 	$L__BB2_699;
	setp.lt.u32 	%p434, %r25716, %r25377;
	@%p434 bra 	$L__BB2_698;
	setp.gt.u32 	%p435, %r25715, %r25378;
	@%p435 bra 	$L__BB2_699;
	setp.lt.u32 	%p436, %r25715, %r25378;
	@%p436 bra 	$L__BB2_698;
	setp.gt.u32 	%p437, %r25714, %r25379;
	@%p437 bra 	$L__BB2_699;
	setp.lt.u32 	%p438, %r25714, %r25379;
	@%p438 bra 	$L__BB2_698;
	setp.gt.u32 	%p439, %r25713, %r25380;
	@%p439 bra 	$L__BB2_699;
	setp.lt.u32 	%p440, %r25713, %r25380;
	@%p440 bra 	$L__BB2_698;
	setp.gt.u32 	%p441, %r25712, %r25381;
	@%p441 bra 	$L__BB2_699;
	setp.lt.u32 	%p442, %r25712, %r25381;
	setp.lt.u32 	%p443, %r25711, %r25382;
	or.pred  	%p444, %p442, %p443;
	@%p444 bra 	$L__BB2_698;
	bra.uni 	$L__BB2_699;
$L__BB2_698:
	// begin inline asm
	add.cc.u32 %r25719, %r25719, %r25727;
addc.cc.u32 %r25720, %r25720, %r35;
addc.cc.u32 %r25721, %r25721, %r36;
addc.cc.u32 %r25722, %r25722, %r37;
addc.cc.u32 %r25723, %r25723, %r38;
addc.cc.u32 %r25724, %r25724, %r39;
addc.cc.u32 %r25725, %r25725, %r40;
addc.u32 %r25726, %r25726, %r41;

	// end inline asm
$L__BB2_699:
	mov.u32 	%r25736, %r25719;
	mov.u32 	%r25729, %r25726;
	mov.u32 	%r25734, %r25721;
	mov.u32 	%r25732, %r25723;
	mov.u32 	%r25730, %r25725;
	mov.u32 	%r25735, %r25720;
	mov.u32 	%r25733, %r25722;
	mov.u32 	%r25731, %r25724;
	// begin inline asm
	sub.cc.u32 %r25736, %r25736, %r25575;
subc.cc.u32 %r25735, %r25735, %r25576;
subc.cc.u32 %r25734, %r25734, %r25577;
subc.cc.u32 %r25733, %r25733, %r25578;
subc.cc.u32 %r25732, %r25732, %r25579;
subc.cc.u32 %r25731, %r25731, %r25580;
subc.cc.u32 %r25730, %r25730, %r25581;
subc.u32 %r25729, %r25729, %r25582;

	// end inline asm
	setp.gt.u32 	%p445, %r25726, %r25582;
	mov.u32 	%r25728, %r25727;
	@%p445 bra 	$L__BB2_714;
	setp.ge.u32 	%p446, %r25726, %r25582;
	@%p446 bra 	$L__BB2_701;
	bra.uni 	$L__BB2_713;
$L__BB2_701:
	setp.gt.u32 	%p447, %r25725, %r25581;
	mov.u32 	%r25728, %r25727;
	@%p447 bra 	$L__BB2_714;
	setp.lt.u32 	%p448, %r25725, %r25581;
	@%p448 bra 	$L__BB2_713;
	setp.gt.u32 	%p449, %r25724, %r25580;
	mov.u32 	%r25728, %r25727;
	@%p449 bra 	$L__BB2_714;
	setp.lt.u32 	%p450, %r25724, %r25580;
	@%p450 bra 	$L__BB2_713;
	setp.gt.u32 	%p451, %r25723, %r25579;
	mov.u32 	%r25728, %r25727;
	@%p451 bra 	$L__BB2_714;
	setp.lt.u32 	%p452, %r25723, %r25579;
	@%p452 bra 	$L__BB2_713;
	setp.gt.u32 	%p453, %r25722, %r25578;
	mov.u32 	%r25728, %r25727;
	@%p453 bra 	$L__BB2_714;
	setp.lt.u32 	%p454, %r25722, %r25578;
	@%p454 bra 	$L__BB2_713;
	setp.gt.u32 	%p455, %r25721, %r25577;
	mov.u32 	%r25728, %r25727;
	@%p455 bra 	$L__BB2_714;
	setp.lt.u32 	%p456, %r25721, %r25577;
	@%p456 bra 	$L__BB2_713;
	setp.gt.u32 	%p457, %r25720, %r25576;
	mov.u32 	%r25728, %r25727;
	@%p457 bra 	$L__BB2_714;
	setp.lt.u32 	%p458, %r25720, %r25576;
	setp.lt.u32 	%p459, %r25719, %r25575;
	or.pred  	%p460, %p458, %p459;
	mov.u32 	%r25728, %r25727;
	@%p460 bra 	$L__BB2_713;
	bra.uni 	$L__BB2_714;
$L__BB2_713:
	// begin inline asm
	add.cc.u32 %r25736, %r25736, %r25727;
addc.cc.u32 %r25735, %r25735, %r35;
addc.cc.u32 %r25734, %r25734, %r36;
addc.cc.u32 %r25733, %r25733, %r37;
addc.cc.u32 %r25732, %r25732, %r38;
addc.cc.u32 %r25731, %r25731, %r39;
addc.cc.u32 %r25730, %r25730, %r40;
addc.u32 %r25729, %r25729, %r41;

	// end inline asm
	mov.u32 	%r25728, %r25727;
$L__BB2_714:
	ld.param.u32 	%r25358, [ag_types__impls__ark_ec__models__short_weierstrass__affine__Affine_ark_bn254__curves__g1__Config__multiexp_param_7];
	ld.param.u64 	%rd63, [ag_types__impls__ark_ec__models__short_weierstrass__affine__Affine_ark_bn254__curves__g1__Config__multiexp_param_1];
	mov.b32 	%r25175, -1;
	shl.b32 	%r25176, %r25175, %r25358;
	not.b32 	%r25177, %r25176;
	mov.u32 	%r25178, %ctaid.x;
	mov.u32 	%r25179, %ntid.x;
	mov.u32 	%r25180, %tid.x;
	mad.lo.s32 	%r25181, %r25178, %r25179, %r25180;
	mul.lo.s32 	%r25182, %r25181, %r25177;
	cvta.to.global.u64 	%rd40, %rd63;
	mul.wide.u32 	%rd41, %r25182, 96;
	add.s64 	%rd42, %rd40, %rd41;
	st.global.u32 	[%rd42+48960], %r25752;
	st.global.u32 	[%rd42+48964], %r25751;
	st.global.u32 	[%rd42+48968], %r25750;
	st.global.u32 	[%rd42+48972], %r25749;
	st.global.u32 	[%rd42+48976], %r25748;
	st.global.u32 	[%rd42+48980], %r25747;
	st.global.u32 	[%rd42+48984], %r25746;
	st.global.u32 	[%rd42+48988], %r25745;
	st.global.u32 	[%rd42+48992], %r25744;
	st.global.u32 	[%rd42+48996], %r25743;
	st.global.u32 	[%rd42+49000], %r25742;
	st.global.u32 	[%rd42+49004], %r25741;
	st.global.u32 	[%rd42+49008], %r25740;
	st.global.u32 	[%rd42+49012], %r25739;
	st.global.u32 	[%rd42+49016], %r25738;
	st.global.u32 	[%rd42+49020], %r25737;
	st.global.u32 	[%rd42+49024], %r25736;
	st.global.u32 	[%rd42+49028], %r25735;
	st.global.u32 	[%rd42+49032], %r25734;
	st.global.u32 	[%rd42+49036], %r25733;
	st.global.u32 	[%rd42+49040], %r25732;
	st.global.u32 	[%rd42+49044], %r25731;
	st.global.u32 	[%rd42+49048], %r25730;
	st.global.u32 	[%rd42+49052], %r25729;
	bra.uni 	$L__BB2_716;
$L__BB2_715:
	ld.param.u64 	%rd64, [ag_types__impls__ark_ec__models__short_weierstrass__affine__Affine_ark_bn254__curves__g1__Config__multiexp_param_1];
	ld.param.u64 	%rd60, [ag_types__impls__ark_ec__models__short_weierstrass__affine__Affine_ark_bn254__curves__g1__Config__multiexp_param_0];
	add.s32 	%r25183, %r25374, -1;
	not.b32 	%r25184, %r86;
	mul.lo.s32 	%r25185, %r85, %r25184;
	cvta.to.global.u64 	%rd43, %rd64;
	mul.wide.u32 	%rd44, %r25185, 96;
	add.s64 	%rd45, %rd43, %rd44;
	mul.wide.u32 	%rd46, %r25183, 96;
	add.s64 	%rd47, %rd45, %rd46;
	ld.global.u32 	%r25186, [%rd47];
	ld.global.u32 	%r25187, [%rd47+4];
	ld.global.u32 	%r25188, [%rd47+8];
	ld.global.u32 	%r25189, [%rd47+12];
	ld.global.u32 	%r25190, [%rd47+16];
	ld.global.u32 	%r25191, [%rd47+20];
	ld.global.u32 	%r25192, [%rd47+24];
	ld.global.u32 	%r25193, [%rd47+28];
	ld.global.u32 	%r25194, [%rd47+32];
	ld.global.u32 	%r25195, [%rd47+36];
	ld.global.u32 	%r25196, [%rd47+40];
	ld.global.u32 	%r25197, [%rd47+44];
	ld.global.u32 	%r25198, [%rd47+48];
	ld.global.u32 	%r25199, [%rd47+52];
	ld.global.u32 	%r25200, [%rd47+56];
	ld.global.u32 	%r25201, [%rd47+60];
	ld.global.u32 	%r25202, [%rd47+64];
	ld.global.u32 	%r25203, [%rd47+68];
	ld.global.u32 	%r25204, [%rd47+72];
	ld.global.u32 	%r25205, [%rd47+76];
	ld.global.u32 	%r25206, [%rd47+80];
	ld.global.u32 	%r25207, [%rd47+84];
	ld.global.u32 	%r25208, [%rd47+88];
	ld.global.u32 	%r25209, [%rd47+92];
	cvta.to.global.u64 	%rd48, %rd60;
	mul.wide.u32 	%rd49, %r25367, 64;
	add.s64 	%rd50, %rd48, %rd49;
	ld.global.u32 	%r25210, [%rd50];
	ld.global.u32 	%r25211, [%rd50+4];
	ld.global.u32 	%r25212, [%rd50+8];
	ld.global.u32 	%r25213, [%rd50+12];
	ld.global.u32 	%r25214, [%rd50+16];
	ld.global.u32 	%r25215, [%rd50+20];
	ld.global.u32 	%r25216, [%rd50+24];
	ld.global.u32 	%r25217, [%rd50+28];
	ld.global.u32 	%r25218, [%rd50+32];
	ld.global.u32 	%r25219, [%rd50+36];
	ld.global.u32 	%r25220, [%rd50+40];
	ld.global.u32 	%r25221, [%rd50+44];
	ld.global.u32 	%r25222, [%rd50+48];
	ld.global.u32 	%r25223, [%rd50+52];
	ld.global.u32 	%r25224, [%rd50+56];
	ld.global.u32 	%r25225, [%rd50+60];
	{ // callseq 0, 0
	.param .align 16 .b8 param0[96];
	st.param.v4.b32 	[param0], {%r25186, %r25187, %r25188, %r25189};
	st.param.v4.b32 	[param0+16], {%r25190, %r25191, %r25192, %r25193};
	st.param.v4.b32 	[param0+32], {%r25194, %r25195, %r25196, %r25197};
	st.param.v4.b32 	[param0+48], {%r25198, %r25199, %r25200, %r25201};
	st.param.v4.b32 	[param0+64], {%r25202, %r25203, %r25204, %r25205};
	st.param.v4.b32 	[param0+80], {%r25206, %r25207, %r25208, %r25209};
	.param .align 16 .b8 param1[64];
	st.param.v4.b32 	[param1], {%r25210, %r25211, %r25212, %r25213};
	st.param.v4.b32 	[param1+16], {%r25214, %r25215, %r25216, %r25217};
	st.param.v4.b32 	[param1+32], {%r25218, %r25219, %r25220, %r25221};
	st.param.v4.b32 	[param1+48], {%r25222, %r25223, %r25224, %r25225};
	.param .align 16 .b8 retval0[96];
	call.uni (retval0), 
	_Z107ag_types__impls__ark_ec__models__short_weierstrass__affine__Affine_ark_bn254__curves__g1__Config__add_mixed106ag_types__impls__ark_ec__models__short_weierstrass__affine__Affine_ark_bn254__curves__g1__Config__jacobian104ag_types__impls__ark_ec__models__short_weierstrass__affine__Affine_ark_bn254__curves__g1__Config__affine, 
	(
	param0, 
	param1
	);
	ld.param.v4.b32 	{%r25226, %r25227, %r25228, %r25229}, [retval0];
	ld.param.v4.b32 	{%r25230, %r25231, %r25232, %r25233}, [retval0+16];
	ld.param.v4.b32 	{%r25234, %r25235, %r25236, %r25237}, [retval0+32];
	ld.param.v4.b32 	{%r25238, %r25239, %r25240, %r25241}, [retval0+48];
	ld.param.v4.b32 	{%r25242, %r25243, %r25244, %r25245}, [retval0+64];
	ld.param.v4.b32 	{%r25246, %r25247, %r25248, %r25249}, [retval0+80];
	} // callseq 0
	st.global.u32 	[%rd47], %r25226;
	st.global.u32 	[%rd47+4], %r25227;
	st.global.u32 	[%rd47+8], %r25228;
	st.global.u32 	[%rd47+12], %r25229;
	st.global.u32 	[%rd47+16], %r25230;
	st.global.u32 	[%rd47+20], %r25231;
	st.global.u32 	[%rd47+24], %r25232;
	st.global.u32 	[%rd47+28], %r25233;
	st.global.u32 	[%rd47+32], %r25234;
	st.global.u32 	[%rd47+36], %r25235;
	st.global.u32 	[%rd47+40], %r25236;
	st.global.u32 	[%rd47+44], %r25237;
	st.global.u32 	[%rd47+48], %r25238;
	st.global.u32 	[%rd47+52], %r25239;
	st.global.u32 	[%rd47+56], %r25240;
	st.global.u32 	[%rd47+60], %r25241;
	st.global.u32 	[%rd47+64], %r25242;
	st.global.u32 	[%rd47+68], %r25243;
	st.global.u32 	[%rd47+72], %r25244;
	st.global.u32 	[%rd47+76], %r25245;
	st.global.u32 	[%rd47+80], %r25246;
	st.global.u32 	[%rd47+84], %r25247;
	st.global.u32 	[%rd47+88], %r25248;
	st.global.u32 	[%rd47+92], %r25249;
	mov.u32 	%r25727, %r49;
$L__BB2_716:
	add.s32 	%r25367, %r25367, 1;
	setp.lt.u32 	%p797, %r25367, %r31;
	@%p797 bra 	$L__BB2_10;
$L__BB2_717:
	ld.param.u32 	%r25359, [ag_types__impls__ark_ec__models__short_weierstrass__affine__Affine_ark_bn254__curves__g1__Config__multiexp_param_7];
	mov.u32 	%r25274, %ctaid.x;
	mov.u32 	%r25275, %ntid.x;
	mov.u32 	%r25276, %tid.x;
	mad.lo.s32 	%r1284, %r25274, %r25275, %r25276;
	ld.const.u32 	%r25817, [ag_types__impls__ark_ff__fields__models__fp__Fp_ark_ff__fields__models__fp__montgomery_backend__MontBackend_ark_bn254__fields__fq__FqConfig__4___4__ONE+8];
	ld.const.u32 	%r25816, [ag_types__impls__ark_ff__fields__models__fp__Fp_ark_ff__fields__models__fp__montgomery_backend__MontBackend_ark_bn254__fields__fq__FqConfig__4___4__ONE+12];
	ld.const.u32 	%r25809, [ag_types__impls__ark_ff__fields__models__fp__Fp_ark_ff__fields__models__fp__montgomery_backend__MontBackend_ark_bn254__fields__fq__FqConfig__4___4__ZERO+8];
	ld.const.u32 	%r25815, [ag_types__impls__ark_ff__fields__models__fp__Fp_ark_ff__fields__models__fp__montgomery_backend__MontBackend_ark_bn254__fields__fq__FqConfig__4___4__ONE+16];
	ld.const.u32 	%r25808, [ag_types__impls__ark_ff__fields__models__fp__Fp_ark_ff__fields__models__fp__montgomery_backend__MontBackend_ark_bn254__fields__fq__FqConfig__4___4__ZERO+12];
	ld.const.u32 	%r25814, [ag_types__impls__ark_ff__fields__models__fp__Fp_ark_ff__fields__models__fp__montgomery_backend__MontBackend_ark_bn254__fields__fq__FqConfig__4___4__ONE+20];
	ld.const.u32 	%r25813, [ag_types__impls__ark_ff__fields__models__fp__Fp_ark_ff__fields__models__fp__montgomery_backend__MontBackend_ark_bn254__fields__fq__FqConfig__4___4__ONE+24];
	ld.const.u32 	%r25812, [ag_types__impls__ark_ff__fields__models__fp__Fp_ark_ff__fields__models__fp__montgomery_backend__MontBackend_ark_bn254__fields__fq__FqConfig__4___4__ONE+28];
	ld.const.u32 	%r25807, [ag_types__impls__ark_ff__fields__models__fp__Fp_ark_ff__fields__models__fp__montgomery_backend__MontBackend_ark_bn254__fields__fq__FqConfig__4___4__ZERO+16];
	ld.const.u32 	%r25806, [ag_types__impls__ark_ff__fields__models__fp__Fp_ark_ff__fields__models__fp__montgomery_backend__MontBackend_ark_bn254__fields__fq__FqConfig__4___4__ZERO+20];
	ld.const.u32 	%r25804, [ag_types__impls__ark_ff__fields__models__fp__Fp_ark_ff__fields__models__fp__montgomery_backend__MontBackend_ark_bn254__fields__fq__FqConfig__4___4__ZERO+28];
	ld.const.u32 	%r25805, [ag_types__impls__ark_ff__fields__models__fp__Fp_ark_ff__fields__models__fp__montgomery_backend__MontBackend_ark_bn254__fields__fq__FqConfig__4___4__ZERO+24];
	ld.const.u32 	%r25810, [ag_types__impls__ark_ff__fields__models__fp__Fp_ark_ff__fields__models__fp__montgomery_backend__MontBackend_ark_bn254__fields__fq__FqConfig__4___4__ZERO+4];
	ld.const.u32 	%r25818, [ag_types__impls__ark_ff__fields__models__fp__Fp_ark_ff__fields__models__fp__montgomery_backend__MontBackend_ark_bn254__fields__fq__FqConfig__4___4__ONE+4];
	ld.const.u32 	%r25819, [ag_types__impls__ark_ff__fields__models__fp__Fp_ark_ff__fields__models__fp__montgomery_backend__MontBackend_ark_bn254__fields__fq__FqConfig__4___4__ONE];
	ld.const.u32 	%r25811, [ag_types__impls__ark_ff__fields__models__fp__Fp_ark_ff__fields__models__fp__montgomery_backend__MontBackend_ark_bn254__fields__fq__FqConfig__4___4__ZERO];
	setp.eq.s32 	%p798, %r25359, 0;
	mov.u32 	%r25820, %r25804;
	mov.u32 	%r25821, %r25805;
	mov.u32 	%r25822, %r25806;
	mov.u32 	%r25823, %r25807;
	mov.u32 	%r25824, %r25808;
	mov.u32 	%r25825, %r25809;
	mov.u32 	%r25826, %r25810;
	mov.u32 	%r25827, %r25811;
	@%p798 bra 	$L__BB2_720;
	ld.param.u32 	%r25360, [ag_types__impls__ark_ec__models__short_weierstrass__affine__Affine_ark_bn254__curves__g1__Config__multiexp_param_7];
	ld.param.u64 	%rd65, [ag_types__impls__ark_ec__models__short_weierstrass__affine__Affine_ark_bn254__curves__g1__Config__multiexp_param_1];
	mov.b32 	%r25277, -1;
	shl.b32 	%r25278, %r25277, %r25360;
	not.b32 	%r25279, %r25278;
	mul.lo.s32 	%r25280, %r1284, %r25279;
	sub.s32 	%r25281, -2, %r25278;
	ld.const.u32 	%r25763, [ag_types__impls__ark_ff__fields__models__fp__Fp_ark_ff__fields__models__fp__montgomery_backend__MontBackend_ark_bn254__fields__fq__FqConfig__4___4__ZERO+28];
	ld.const.u32 	%r25762, [ag_types__impls__ark_ff__fields__models__fp__Fp_ark_ff__fields__models__fp__montgomery_backend__MontBackend_ark_bn254__fields__fq__FqConfig__4___4__ZERO+24];
	ld.const.u32 	%r25761, [ag_types__impls__ark_ff__fields__models__fp__Fp_ark_ff__fields__models__fp__montgomery_backend__MontBackend_ark_bn254__fields__fq__FqConfig__4___4__ZERO+20];
	ld.const.u32 	%r25760, [ag_types__impls__ark_ff__fields__models__fp__Fp_ark_ff__fields__models__fp__montgomery_backend__MontBackend_ark_bn254__fields__fq__FqConfig__4___4__ZERO+16];
	ld.const.u32 	%r25759, [ag_types__impls__ark_ff__fields__models__fp__Fp_ark_ff__fields__models__fp__montgomery_backend__MontBackend_ark_bn254__fields__fq__FqConfig__4___4__ZERO+12];
	ld.const.u32 	%r25758, [ag_types__impls__ark_ff__fields__models__fp__Fp_ark_ff__fields__models__fp__montgomery_backend__MontBackend_ark_bn254__fields__fq__FqConfig__4___4__ZERO+8];
	ld.const.u32 	%r25757, [ag_types__impls__ark_ff__fields__models__fp__Fp_ark_ff__fields__models__fp__montgomery_backend__MontBackend_ark_bn254__fields__fq__FqConfig__4___4__ZERO+4];
	ld.const.u32 	%r25756, [ag_types__impls__ark_ff__fields__models__fp__Fp_ark_ff__fields__models__fp__montgomery_backend__MontBackend_ark_bn254__fields__fq__FqConfig__4___4__ZERO];
	ld.const.u32 	%r25771, [ag_types__impls__ark_ff__fields__models__fp__Fp_ark_ff__fields__models__fp__montgomery_backend__MontBackend_ark_bn254__fields__fq__FqConfig__4___4__ONE+28];
	ld.const.u32 	%r25770, [ag_types__impls__ark_ff__fields__models__fp__Fp_ark_ff__fields__models__fp__montgomery_backend__MontBackend_ark_bn254__fields__fq__FqConfig__4___4__ONE+24];
	ld.const.u32 	%r25769, [ag_types__impls__ark_ff__fields__models__fp__Fp_ark_ff__fields__models__fp__montgomery_backend__MontBackend_ark_bn254__fields__fq__FqConfig__4___4__ONE+20];
	ld.const.u32 	%r25768, [ag_types__impls__ark_ff__fields__models__fp__Fp_ark_ff__fields__models__fp__montgomery_backend__MontBackend_ark_bn254__fields__fq__FqConfig__4___4__ONE+16];
	ld.const.u32 	%r25767, [ag_types__impls__ark_ff__fields__models__fp__Fp_ark_ff__fields__models__fp__montgomery_backend__MontBackend_ark_bn254__fields__fq__FqConfig__4___4__ONE+12];
	ld.const.u32 	%r25766, [ag_types__impls__ark_ff__fields__models__fp__Fp_ark_ff__fields__models__fp__montgomery_backend__MontBackend_ark_bn254__fields__fq__FqConfig__4___4__ONE+8];
	ld.const.u32 	%r25765, [ag_types__impls__ark_ff__fields__models__fp__Fp_ark_ff__fields__models__fp__montgomery_backend__MontBackend_ark_bn254__fields__fq__FqConfig__4___4__ONE+4];
	ld.const.u32 	%r25764, [ag_types__impls__ark_ff__fields__models__fp__Fp_ark_ff__fields__models__fp__montgomery_backend__MontBackend_ark_bn254__fields__fq__FqConfig__4___4__ONE];
	neg.s32 	%r25755, %r25278;
	mul.wide.u32 	%rd51, %r25280, 96;
	mul.wide.u32 	%rd52, %r25281, 96;
	add.s64 	%rd53, %rd51, %rd52;
	cvta.to.global.u64 	%rd54, %rd65;
	add.s64 	%rd55, %rd53, %rd54;
	add.s64 	%rd68, %rd55, 48;
	mov.u32 	%r25772, %r25756;
	mov.u32 	%r25773, %r25757;
	mov.u32 	%r25774, %r25758;
	mov.u32 	%r25775, %r25759;
	mov.u32 	%r25776, %r25760;
	mov.u32 	%r25777, %r25761;
	mov.u32 	%r25778, %r25762;
	mov.u32 	%r25779, %r25763;
	mov.u32 	%r25827, %r25811;
	mov.u32 	%r25826, %r25810;
	mov.u32 	%r25825, %r25809;
	mov.u32 	%r25824, %r25808;
	mov.u32 	%r25823, %r25807;
	mov.u32 	%r25822, %r25806;
	mov.u32 	%r25821, %r25805;
	mov.u32 	%r25820, %r25804;
$L__BB2_719:
	ld.global.u32 	%r25282, [%rd68+-48];
	ld.global.u32 	%r25283, [%rd68+-44];
	ld.global.u32 	%r25284, [%rd68+-40];
	ld.global.u32 	%r25285, [%rd68+-36];
	ld.global.u32 	%r25286, [%rd68+-32];
	ld.global.u32 	%r25287, [%rd68+-28];
	ld.global.u32 	%r25288, [%rd68+-24];
	ld.global.u32 	%r25289, [%rd68+-20];
	ld.global.u32 	%r25290, [%rd68+-16];
	ld.global.u32 	%r25291, [%rd68+-12];
	ld.global.u32 	%r25292, [%rd68+-8];
	ld.global.u32 	%r25293, [%rd68+-4];
	ld.global.u32 	%r25294, [%rd68];
	ld.global.u32 	%r25295, [%rd68+4];
	ld.global.u32 	%r25296, [%rd68+8];
	ld.global.u32 	%r25297, [%rd68+12];
	ld.global.u32 	%r25298, [%rd68+16];
	ld.global.u32 	%r25299, [%rd68+20];
	ld.global.u32 	%r25300, [%rd68+24];
	ld.global.u32 	%r25301, [%rd68+28];
	ld.global.u32 	%r25302, [%rd68+32];
	ld.global.u32 	%r25303, [%rd68+36];
	ld.global.u32 	%r25304, [%rd68+40];
	ld.global.u32 	%r25305, [%rd68+44];
	{ // callseq 1, 0
	.param .align 16 .b8 param0[96];
	st.param.v4.b32 	[param0], {%r25756, %r25757, %r25758, %r25759};
	st.param.v4.b32 	[param0+16], {%r25760, %r25761, %r25762, %r25763};
	st.param.v4.b32 	[param0+32], {%r25764, %r25765, %r25766, %r25767};
	st.param.v4.b32 	[param0+48], {%r25768, %r25769, %r25770, %r25771};
	st.param.v4.b32 	[param0+64], {%r25772, %r25773, %r25774, %r25775};
	st.param.v4.b32 	[param0+80], {%r25776, %r25777, %r25778, %r25779};
	.param .align 16 .b8 param1[96];
	st.param.v4.b32 	[param1], {%r25282, %r25283, %r25284, %r25285};
	st.param.v4.b32 	[param1+16], {%r25286, %r25287, %r25288, %r25289};
	st.param.v4.b32 	[param1+32], {%r25290, %r25291, %r25292, %r25293};
	st.param.v4.b32 	[param1+48], {%r25294, %r25295, %r25296, %r25297};
	st.param.v4.b32 	[param1+64], {%r25298, %r25299, %r25300, %r25301};
	st.param.v4.b32 	[param1+80], {%r25302, %r25303, %r25304, %r25305};
	.param .align 16 .b8 retval0[96];
	call.uni (retval0), 
	_Z101ag_types__impls__ark_ec__models__short_weierstrass__affine__Affine_ark_bn254__curves__g1__Config__add106ag_types__impls__ark_ec__models__short_weierstrass__affine__Affine_ark_bn254__curves__g1__Config__jacobianS_, 
	(
	param0, 
	param1
	);
	ld.param.v4.b32 	{%r25756, %r25757, %r25758, %r25759}, [retval0];
	ld.param.v4.b32 	{%r25760, %r25761, %r25762, %r25763}, [retval0+16];
	ld.param.v4.b32 	{%r25764, %r25765, %r25766, %r25767}, [retval0+32];
	ld.param.v4.b32 	{%r25768, %r25769, %r25770, %r25771}, [retval0+48];
	ld.param.v4.b32 	{%r25772, %r25773, %r25774, %r25775}, [retval0+64];
	ld.param.v4.b32 	{%r25776, %r25777, %r25778, %r25779}, [retval0+80];
	} // callseq 1
	{ // callseq 2, 0
	.param .align 16 .b8 param0[96];
	st.param.v4.b32 	[param0], {%r25827, %r25826, %r25825, %r25824};
	st.param.v4.b32 	[param0+16], {%r25823, %r25822, %r25821, %r25820};
	st.param.v4.b32 	[param0+32], {%r25819, %r25818, %r25817, %r25816};
	st.param.v4.b32 	[param0+48], {%r25815, %r25814, %r25813, %r25812};
	st.param.v4.b32 	[param0+64], {%r25811, %r25810, %r25809, %r25808};
	st.param.v4.b32 	[param0+80], {%r25807, %r25806, %r25805, %r25804};
	.param .align 16 .b8 param1[96];
	st.param.v4.b32 	[param1], {%r25756, %r25757, %r25758, %r25759};
	st.param.v4.b32 	[param1+16], {%r25760, %r25761, %r25762, %r25763};
	st.param.v4.b32 	[param1+32], {%r25764, %r25765, %r25766, %r25767};
	st.param.v4.b32 	[param1+48], {%r25768, %r25769, %r25770, %r25771};
	st.param.v4.b32 	[param1+64], {%r25772, %r25773, %r25774, %r25775};
	st.param.v4.b32 	[param1+80], {%r25776, %r25777, %r25778, %r25779};
	.param .align 16 .b8 retval0[96];
	call.uni (retval0), 
	_Z101ag_types__impls__ark_ec__models__short_weierstrass__affine__Affine_ark_bn254__curves__g1__Config__add106ag_types__impls__ark_ec__models__short_weierstrass__affine__Affine_ark_bn254__curves__g1__Config__jacobianS_, 
	(
	param0, 
	param1
	);
	ld.param.v4.b32 	{%r25827, %r25826, %r25825, %r25824}, [retval0];
	ld.param.v4.b32 	{%r25823, %r25822, %r25821, %r25820}, [retval0+16];
	ld.param.v4.b32 	{%r25819, %r25818, %r25817, %r25816}, [retval0+32];
	ld.param.v4.b32 	{%r25815, %r25814, %r25813, %r25812}, [retval0+48];
	ld.param.v4.b32 	{%r25811, %r25810, %r25809, %r25808}, [retval0+64];
	ld.param.v4.b32 	{%r25807, %r25806, %r25805, %r25804}, [retval0+80];
	} // callseq 2
	add.s32 	%r1415, %r25755, -1;
	add.s32 	%r25354, %r25755, -2;
	add.s64 	%rd68, %rd68, -96;
	setp.gt.s32 	%p799, %r25354, 0;
	mov.u32 	%r25755, %r1415;
	@%p799 bra 	$L__BB2_719;
$L__BB2_720:
	ld.param.u64 	%rd66, [ag_types__impls__ark_ec__models__short_weierstrass__affine__Affine_ark_bn254__curves__g1__Config__multiexp_param_2];
	cvta.to.global.u64 	%rd56, %rd66;
	mul.wide.u32 	%rd57, %r1284, 96;
	add.s64 	%rd58, %rd56, %rd57;
	st.global.u32 	[%rd58], %r25827;
	st.global.u32 	[%rd58+4], %r25826;
	st.global.u32 	[%rd58+8], %r25825;
	st.global.u32 	[%rd58+12], %r25824;
	st.global.u32 	[%rd58+16], %r25823;
	st.global.u32 	[%rd58+20], %r25822;
	st.global.u32 	[%rd58+24], %r25821;
	st.global.u32 	[%rd58+28], %r25820;
	st.global.u32 	[%rd58+32], %r25819;
	st.global.u32 	[%rd58+36], %r25818;
	st.global.u32 	[%rd58+40], %r25817;
	st.global.u32 	[%rd58+44], %r25816;
	st.global.u32 	[%rd58+48], %r25815;
	st.global.u32 	[%rd58+52], %r25814;
	st.global.u32 	[%rd58+56], %r25813;
	st.global.u32 	[%rd58+60], %r25812;
	st.global.u32 	[%rd58+64], %r25811;
	st.global.u32 	[%rd58+68], %r25810;
	st.global.u32 	[%rd58+72], %r25809;
	st.global.u32 	[%rd58+76], %r25808;
	st.global.u32 	[%rd58+80], %r25807;
	st.global.u32 	[%rd58+84], %r25806;
	st.global.u32 	[%rd58+88], %r25805;
	st.global.u32 	[%rd58+92], %r25804;
$L__BB2_721:
	ret;

}


// ===== COMPILED SASS (sm_100) =====

	.target	sm_100

	.elftype	@"ET_EXEC"


//--------------------- .note.nv.tkinfo           --------------------------
	.section	.note.nv.tkinfo,"",@"SHT_NOTE"
	.sectionflags	@"SHF_NOTE_NV_TKINFO"
	.tkinfo
        /*0018*/ 	.word	0x00000002
        /*0030*/ 	.string	""
        /*0030*/ 	.string	"ptxas"
        /*0030*/ 	.string	"Cuda compilation tools, release 13.0, V13.0.88"
        /*0030*/ 	.string	"Build cuda_13.0.r13.0/compiler.36424714_0"
        /*0030*/ 	.string	"-arch sm_100 -m 64 "



//--------------------- .note.nv.cuinfo           --------------------------
	.section	.note.nv.cuinfo,"",@"SHT_NOTE"
	.sectionflags	@"SHF_NOTE_NV_CUINFO"
        /*0018*/ 	.short	0x0002
        /*001a*/ 	.short	0x0064
        /*001c*/ 	.short	0x0082
	.zero		2


//--------------------- .nv.info                  --------------------------
	.section	.nv.info,"",@"SHT_CUDA_INFO"
	.align	4


	//----- nvinfo : EIATTR_REGCOUNT
	.align		4
        /*0000*/ 	.byte	0x04, 0x2f
        /*0002*/ 	.short	(.L_9 - .L_8)
	.align		4
.L_8:
        /*0004*/ 	.word	index@(ag_types__impls__ark_ec__models__short_weierstrass__affine__Affine_ark_bn254__curves__g1__Config__multiexp)
        /*0008*/ 	.word	0x000000a6


	//----- nvinfo : EIATTR_FRAME_SIZE
	.align		4
.L_9:
        /*000c*/ 	.byte	0x04, 0x11
        /*000e*/ 	.short	(.L_11 - .L_10)
	.align		4
.L_10:
        /*0010*/ 	.word	index@($ag_types__impls__ark_ec__models__short_weierstrass__affine__Affine_ark_bn254__curves__g1__Config__multiexp$_Z107ag_types__impls__ark_ec__models__short_weierstrass__affine__Affine_ark_bn254__curves__g1__Config__add_mixed106ag_types__impls__ark_ec__models__short_weierstrass__affine__Affine_ark_bn254__curves__g1__Config__jacobian104ag_types__impls__ark_ec__models__short_weierstrass__affine__Affine_ark_bn254__curves__g1__Config__affine)
        /*0014*/ 	.word	0x00000000


	//----- nvinfo : EIATTR_FRAME_SIZE
	.align		4
.L_11:
        /*0018*/ 	.byte	0x04, 0x11
        /*001a*/ 	.short	(.L_13 - .L_12)
	.align		4
.L_12:
        /*001c*/ 	.word	index@($ag_types__impls__ark_ec__models__short_weierstrass__affine__Affine_ark_bn254__curves__g1__Config__multiexp$_Z101ag_types__impls__ark_ec__models__short_weierstrass__affine__Affine_ark_bn254__curves__g1__Config__add106ag_types__impls__ark_ec__models__short_weierstrass__affine__Affine_ark_bn254__curves__g1__Config__jacobianS_)
        /*0020*/ 	.word	0x00000000


	//----- nvinfo : EIATTR_FRAME_SIZE
	.align		4
.L_13:
        /*0024*/ 	.byte	0x04, 0x11
        /*0026*/ 	.short	(.L_15 - .L_14)
	.align		4
.L_14:
        /*0028*/ 	.word	index@(ag_types__impls__ark_ec__models__short_weierstrass__affine__Affine_ark_bn254__curves__g1__Config__multiexp)
        /*002c*/ 	.word	0x00000000


	//----- nvinfo : EIATTR_MIN_STACK_SIZE
	.align		4
.L_15:
        /*0030*/ 	.byte	0x04, 0x12
        /*0032*/ 	.short	(.L_17 - .L_16)
	.align		4
.L_16:
        /*0034*/ 	.word	index@(ag_types__impls__ark_ec__models__short_weierstrass__affine__Affine_ark_bn254__curves__g1__Config__multiexp)
        /*0038*/ 	.word	0x00000000
.L_17:


//--------------------- .nv.compat                --------------------------
	.section	.nv.compat,"",@"SHT_CUDA_COMPAT_INFO"
	.align	4
        /*0000*/ 	.byte	0x02, 0x09, 0x00, 0x00, 0x02, 0x02, 0x01, 0x00, 0x02, 0x05, 0x05, 0x00, 0x03, 0x07, 0x01, 0x01
        /*0010*/ 	.byte	0x02, 0x03, 0x00, 0x00, 0x02, 0x06, 0x01, 0x00, 0x04, 0x0b, 0x08, 0x00, 0x09, 0x00, 0x00, 0x00
        /*0020*/ 	.byte	0x00, 0x00, 0x00, 0x00


//--------------------- .nv.info.ag_types__impls__ark_ec__models__short_weierstrass__affine__Affine_ark_bn254__curves__g1__Config__multiexp --------------------------
	.section	.nv.info.ag_types__impls__ark_ec__models__short_weierstrass__affine__Affine_ark_bn254__curves__g1__Config__multiexp,"",@"SHT_CUDA_INFO"
	.sectionflags	@""
	.align	4


	//----- nvinfo : EIATTR_CUDA_API_VERSION
	.align		4
        /*0000*/ 	.byte	0x04, 0x37
        /*0002*/ 	.short	(.L_19 - .L_18)
.L_18:
        /*0004*/ 	.word	0x00000082


	//----- nvinfo : EIATTR_KPARAM_INFO
	.align		4
.L_19:
        /*0008*/ 	.byte	0x04, 0x17
        /*000a*/ 	.short	(.L_21 - .L_20)
.L_20:
        /*000c*/ 	.word	0x00000000
        /*0010*/ 	.short	0x0007
        /*0012*/ 	.short	0x002c
        /*0014*/ 	.byte	0x00, 0xf0, 0x11, 0x00


	//----- nvinfo : EIATTR_KPARAM_INFO
	.align		4
.L_21:
        /*0018*/ 	.byte	0x04, 0x17
        /*001a*/ 	.short	(.L_23 - .L_22)
.L_22:
        /*001c*/ 	.word	0x00000000
        /*0020*/ 	.short	0x0006
        /*0022*/ 	.short	0x0028
        /*0024*/ 	.byte	0x00, 0xf0, 0x11, 0x00


	//----- nvinfo : EIATTR_KPARAM_INFO
	.align		4
.L_23:
        /*0028*/ 	.byte	0x04, 0x17
        /*002a*/ 	.short	(.L_25 - .L_24)
.L_24:
        /*002c*/ 	.word	0x00000000
        /*0030*/ 	.short	0x0005
        /*0032*/ 	.short	0x0024
        /*0034*/ 	.byte	0x00, 0xf0, 0x11, 0x00


	//----- nvinfo : EIATTR_KPARAM_INFO
	.align		4
.L_25:
        /*0038*/ 	.byte	0x04, 0x17
        /*003a*/ 	.short	(.L_27 - .L_26)
.L_26:
        /*003c*/ 	.word	0x00000000
        /*0040*/ 	.short	0x0004
        /*0042*/ 	.short	0x0020
        /*0044*/ 	.byte	0x00, 0xf0, 0x11, 0x00


	//----- nvinfo : EIATTR_KPARAM_INFO
	.align		4
.L_27:
        /*0048*/ 	.byte	0x04, 0x17
        /*004a*/ 	.short	(.L_29 - .L_28)
.L_28:
        /*004c*/ 	.word	0x00000000
        /*0050*/ 	.short	0x0003
        /*0052*/ 	.short	0x0018
        /*0054*/ 	.byte	0x00, 0xf5, 0x21, 0x00


	//----- nvinfo : EIATTR_KPARAM_INFO
	.align		4
.L_29:
        /*0058*/ 	.byte	0x04, 0x17
        /*005a*/ 	.short	(.L_31 - .L_30)
.L_30:
        /*005c*/ 	.word	0x00000000
        /*0060*/ 	.short	0x0002
        /*0062*/ 	.short	0x0010
        /*0064*/ 	.byte	0x00, 0xf5, 0x21, 0x00


	//----- nvinfo : EIATTR_KPARAM_INFO
	.align		4
.L_31:
        /*0068*/ 	.byte	0x04, 0x17
        /*006a*/ 	.short	(.L_33 - .L_32)
.L_32:
        /*006c*/ 	.word	0x00000000
        /*0070*/ 	.short	0x0001
        /*0072*/ 	.short	0x0008
        /*0074*/ 	.byte	0x00, 0xf5, 0x21, 0x00


	//----- nvinfo : EIATTR_KPARAM_INFO
	.align		4
.L_33:
        /*0078*/ 	.byte	0x04, 0x17
        /*007a*/ 	.short	(.L_35 - .L_34)
.L_34:
        /*007c*/ 	.word	0x00000000
        /*0080*/ 	.short	0x0000
        /*0082*/ 	.short	0x0000
        /*0084*/ 	.byte	0x00, 0xf5, 0x21, 0x00


	//----- nvinfo : EIATTR_SPARSE_MMA_MASK
	.align		4
.L_35:
        /*0088*/ 	.byte	0x03, 0x50
        /*008a*/ 	.short	0x0000


	//----- nvinfo : EIATTR_MAXREG_COUNT
	.align		4
        /*008c*/ 	.byte	0x03, 0x1b
        /*008e*/ 	.short	0x00ff


	//----- nvinfo : EIATTR_MERCURY_ISA_VERSION
	.align		4
        /*0090*/ 	.byte	0x03, 0x5f
        /*0092*/ 	.short	0x0101


	//----- nvinfo : EIATTR_VRC_CTA_INIT_COUNT
	.align		4
        /*0094*/ 	.byte	0x02, 0x4a
	.zero		1
	.zero		1


	//----- nvinfo : EIATTR_EXIT_INSTR_OFFSETS
	.align		4
        /*0098*/ 	.byte	0x04, 0x1c
        /*009a*/ 	.short	(.L_37 - .L_36)


	//   ....[0]....
.L_36:
        /*009c*/ 	.word	0x00000090


	//   ....[1]....
        /*00a0*/ 	.word	0x00019860


	//----- nvinfo : EIATTR_CRS_STACK_SIZE
	.align		4
.L_37:
        /*00a4*/ 	.byte	0x04, 0x1e
        /*00a6*/ 	.short	(.L_39 - .L_38)
.L_38:
        /*00a8*/ 	.word	0x00000000


	//----- nvinfo : EIATTR_CBANK_PARAM_SIZE
	.align		4
.L_39:
        /*00ac*/ 	.byte	0x03, 0x19
        /*00ae*/ 	.short	0x0030


	//----- nvinfo : EIATTR_PARAM_CBANK
	.align		4
        /*00b0*/ 	.byte	0x04, 0x0a
        /*00b2*/ 	.short	(.L_41 - .L_40)
	.align		4
.L_40:
        /*00b4*/ 	.word	index@(.nv.constant0.ag_types__impls__ark_ec__models__short_weierstrass__affine__Affine_ark_bn254__curves__g1__Config__multiexp)
        /*00b8*/ 	.short	0x0380
        /*00ba*/ 	.short	0x0030


	//----- nvinfo : EIATTR_SW_WAR
	.align		4
.L_41:
        /*00bc*/ 	.byte	0x04, 0x36
        /*00be*/ 	.short	(.L_43 - .L_42)
.L_42:
        /*00c0*/ 	.word	0x00000008
.L_43:


//--------------------- .nv.callgraph             --------------------------
	.section	.nv.callgraph,"",@"SHT_CUDA_CALLGRAPH"
	.align	4
	.sectionentsize	8
	.align		4
        /*0000*/ 	.word	0x00000000
	.align		4
        /*0004*/ 	.word	0xffffffff
	.align		4
        /*0008*/ 	.word	0x00000000
	.align		4
        /*000c*/ 	.word	0xfffffffe
	.align		4
        /*0010*/ 	.word	0x00000000
	.align		4
        /*0014*/ 	.word	0xfffffffd
	.align		4
        /*0018*/ 	.word	0x00000000
	.align		4
        /*001c*/ 	.word	0xfffffffc


//--------------------- .nv.constant3             --------------------------
	.section	.nv.constant3,"a",@progbits
	.align	4
.nv.constant3:
	.type		ag_types__impls__ark_ff__fields__models__fp__Fp_ark_ff__fields__models__fp__montgomery_backend__MontBackend_ark_bn254__fields__fr__FrConfig__4___4__ONE,@object
	.size		ag_types__impls__ark_ff__fields__models__fp__Fp_ark_ff__fields__models__fp__montgomery_backend__MontBackend_ark_bn254__fields__fr__FrConfig__4___4__ONE,(ag_types__impls__ark_ff__fields__models__fp__Fp_ark_ff__fields__models__fp__montgomery_backend__MontBackend_ark_bn254__fields__fr__FrConfig__4___4__P - ag_types__impls__ark_ff__fields__models__fp__Fp_ark_ff__fields__models__fp__montgomery_backend__MontBackend_ark_bn254__fields__fr__FrConfig__4___4__ONE)
ag_types__impls__ark_ff__fields__models__fp__Fp_ark_ff__fields__models__fp__montgomery_backend__MontBackend_ark_bn254__fields__fr__FrConfig__4___4__ONE:
        /*0000*/ 	.byte	0xfb, 0xff, 0xff, 0x4f, 0x1c, 0x34, 0x96, 0xac, 0x29, 0xcd, 0x60, 0x9f, 0x95, 0x76, 0xfc, 0x36
        /*0010*/ 	.byte	0x2e, 0x46, 0x79, 0x78, 0x6f, 0xa3, 0x6e, 0x66, 0x2f, 0xdf, 0x07, 0x9a, 0xc1, 0x77, 0x0a, 0x0e
	.type		ag_types__impls__ark_ff__fields__models__fp__Fp_ark_ff__fields__models__fp__montgomery_backend__MontBackend_ark_bn254__fields__fr__FrConfig__4___4__P,@object
	.size		ag_types__impls__ark_ff__fields__models__fp__Fp_ark_ff__fields__models__fp__montgomery_backend__MontBackend_ark_bn254__fields__fr__FrConfig__4___4__P,(ag_types__impls__ark_ff__fields__models__fp__Fp_ark_ff__fields__models__fp__montgomery_backend__MontBackend_ark_bn254__fields__fr__FrConfig__4___4__R2 - ag_types__impls__ark_ff__fields__models__fp__Fp_ark_ff__fields__models__fp__montgomery_backend__MontBackend_ark_bn254__fields__fr__FrConfig__4___4__P)
ag_types__impls__ark_ff__fields__models__fp__Fp_ark_ff__fields__models__fp__montgomery_backend__MontBackend_ark_bn254__fields__fr__FrConfig__4___4__P:
        /*0020*/ 	.byte	0x01, 0x00, 0x00, 0xf0, 0x93, 0xf5, 0xe1, 0x43, 0x91, 0x70, 0xb9, 0x79, 0x48, 0xe8, 0x33, 0x28
        /*0030*/ 	.byte	0x5d, 0x58, 0x81, 0x81, 0xb6, 0x45, 0x50, 0xb8, 0x29, 0xa0, 0x31, 0xe1, 0x72, 0x4e, 0x64, 0x30
	.type		ag_types__impls__ark_ff__fields__models__fp__Fp_ark_ff__fields__models__fp__montgomery_backend__MontBackend_ark_bn254__fields__fr__FrConfig__4___4__R2,@object
	.size		ag_types__impls__ark_ff__fields__models__fp__Fp_ark_ff__fields__models__fp__montgomery_backend__MontBackend_ark_bn254__fields__fr__FrConfig__4___4__R2,(ag_types__impls__ark_ff__fields__models__fp__Fp_ark_ff__fields__models__fp__montgomery_backend__MontBackend_ark_bn254__fields__fr__FrConfig__4___4__ZERO - ag_types__impls__ark_ff__fields__models__fp__Fp_ark_ff__fields__models__fp__montgomery_backend__MontBackend_ark_bn254__fields__fr__FrConfig__4___4__R2)
ag_types__impls__ark_ff__fields__models__fp__Fp_ark_ff__fields__models__fp__montgomery_backend__MontBackend_ark_bn254__fields__fr__FrConfig__4___4__R2:
        /*0040*/ 	.byte	0xa7, 0x6d, 0x21, 0xae, 0x45, 0xe6, 0xb8, 0x1b, 0xe3, 0x59, 0x5c, 0xe3, 0xb1, 0x3a, 0xfe, 0x53
        /*0050*/ 	.byte	0x85, 0x80, 0xbb, 0x53, 0x3d, 0x83, 0x49, 0x8c, 0xa5, 0x44, 0x4e, 0x7f, 0xb1, 0xd0, 0x16, 0x02
	.type		ag_types__impls__ark_ff__fields__models__fp__Fp_ark_ff__fields__models__fp__montgomery_backend__MontBackend_ark_bn254__fields__fr__FrConfig__4___4__ZERO,@object
	.size		ag_types__impls__ark_ff__fields__models__fp__Fp_ark_ff__fields__models__fp__montgomery_backend__MontBackend_ark_bn254__fields__fr__FrConfig__4___4__ZERO,(ag_types__impls__ark_ff__fields__models__fp__Fp_ark_ff__fields__models__fp__montgomery_backend__MontBackend_ark_bn254__fields__fq__FqConfig__4___4__ONE - ag_types__impls__ark_ff__fields__models__fp__Fp_ark_ff__fields__models__fp__montgomery_backend__MontBackend_ark_bn254__fields__fr__FrConfig__4___4__ZERO)
ag_types__impls__ark_ff__fields__models__fp__Fp_ark_ff__fields__models__fp__montgomery_backend__MontBackend_ark_bn254__fields__fr__FrConfig__4___4__ZERO:
	.zero		32
	.type		ag_types__impls__ark_ff__fields__models__fp__Fp_ark_ff__fields__models__fp__montgomery_backend__MontBackend_ark_bn254__fields__fq__FqConfig__4___4__ONE,@object
	.size		ag_types__impls__ark_ff__fields__models__fp__Fp_ark_ff__fields__models__fp__montgomery_backend__MontBackend_ark_bn254__fields__fq__FqConfig__4___4__ONE,(ag_types__impls__ark_ff__fields__models__fp__Fp_ark_ff__fields__models__fp__montgomery_backend__MontBackend_ark_bn254__fields__fq__FqConfig__4___4__P - ag_types__impls__ark_ff__fields__models__fp__Fp_ark_ff__fields__models__fp__montgomery_backend__MontBackend_ark_bn254__fields__fq__FqConfig__4___4__ONE)
ag_types__impls__ark_ff__fields__models__fp__Fp_ark_ff__fields__models__fp__montgomery_backend__MontBackend_ark_bn254__fields__fq__FqConfig__4___4__ONE:
        /*0080*/ 	.byte	0x9d, 0x0d, 0x8f, 0xc5, 0x8d, 0x43, 0x5d, 0xd3, 0x3d, 0x0b, 0xc7, 0xf5, 0x28, 0xeb, 0x78, 0x0a
        /*0090*/ 	.byte	0x2c, 0x46, 0x79, 0x78, 0x6f, 0xa3, 0x6e, 0x66, 0x2f, 0xdf, 0x07, 0x9a, 0xc1, 0x77, 0x0a, 0x0e
	.type		ag_types__impls__ark_ff__fields__models__fp__Fp_ark_ff__fields__models__fp__montgomery_backend__MontBackend_ark_bn254__fields__fq__FqConfig__4___4__P,@object
	.size		ag_types__impls__ark_ff__fields__models__fp__Fp_ark_ff__fields__models__fp__montgomery_backend__MontBackend_ark_bn254__fields__fq__FqConfig__4___4__P,(ag_types__impls__ark_ff__fields__models__fp__Fp_ark_ff__fields__models__fp__montgomery_backend__MontBackend_ark_bn254__fields__fq__FqConfig__4___4__R2 - ag_types__impls__ark_ff__fields__models__fp__Fp_ark_ff__fields__models__fp__montgomery_backend__MontBackend_ark_bn254__fields__fq__FqConfig__4___4__P)
ag_types__impls__ark_ff__fields__models__fp__Fp_ark_ff__fields__models__fp__montgomery_backend__MontBackend_ark_bn254__fields__fq__FqConfig__4___4__P:
        /*00a0*/ 	.byte	0x47, 0xfd, 0x7c, 0xd8, 0x16, 0x8c, 0x20, 0x3c, 0x8d, 0xca, 0x71, 0x68, 0x91, 0x6a, 0x81, 0x97
        /*00b0*/ 	.byte	0x5d, 0x58, 0x81, 0x81, 0xb6, 0x45, 0x50, 0xb8, 0x29, 0xa0, 0x31, 0xe1, 0x72, 0x4e, 0x64, 0x30
	.type		ag_types__impls__ark_ff__fields__models__fp__Fp_ark_ff__fields__models__fp__montgomery_backend__MontBackend_ark_bn254__fields__fq__FqConfig__4___4__R2,@object
	.size		ag_types__impls__ark_ff__fields__models__fp__Fp_ark_ff__fields__models__fp__montgomery_backend__MontBackend_ark_bn254__fields__fq__FqConfig__4___4__R2,(ag_types__impls__ark_ff__fields__models__fp__Fp_ark_ff__fields__models__fp__montgomery_backend__MontBackend_ark_bn254__fields__fq__FqConfig__4___4__ZERO - ag_types__impls__ark_ff__fields__models__fp__Fp_ark_ff__fields__models__fp__montgomery_backend__MontBackend_ark_bn254__fields__fq__FqConfig__4___4__R2)
ag_types__impls__ark_ff__fields__models__fp__Fp_ark_ff__fields__models__fp__montgomery_backend__MontBackend_ark_bn254__fields__fq__FqConfig__4___4__R2:
        /*00c0*/ 	.byte	0x89, 0xfa, 0x8a, 0x53, 0x5b, 0xfc, 0x2c, 0xf3, 0xfb, 0x01, 0x45, 0xd4, 0x11, 0x19, 0xe7, 0xb5
        /*00d0*/ 	.byte	0xf6, 0x7f, 0x41, 0x0a, 0xff, 0x1e, 0xab, 0x47, 0x1f, 0x35, 0xb8, 0xca, 0x71, 0x9f, 0xd8, 0x06
	.type		ag_types__impls__ark_ff__fields__models__fp__Fp_ark_ff__fields__models__fp__montgomery_backend__MontBackend_ark_bn254__fields__fq__FqConfig__4___4__ZERO,@object
	.size		ag_types__impls__ark_ff__fields__models__fp__Fp_ark_ff__fields__models__fp__montgomery_backend__MontBackend_ark_bn254__fields__fq__FqConfig__4___4__ZERO,(.L_7 - ag_types__impls__ark_ff__fields__models__fp__Fp_ark_ff__fields__models__fp__montgomery_backend__MontBackend_ark_bn254__fields__fq__FqConfig__4___4__ZERO)
ag_types__impls__ark_ff__fields__models__fp__Fp_ark_ff__fields__models__fp__montgomery_backend__MontBackend_ark_bn254__fields__fq__FqConfig__4___4__ZERO:
	.zero		32
.L_7:


//--------------------- .text.ag_types__impls__ark_ec__models__short_weierstrass__affine__Affine_ark_bn254__curves__g1__Config__multiexp --------------------------
	.section	.text.ag_types__impls__ark_ec__models__short_weierstrass__affine__Affine_ark_bn254__curves__g1__Config__multiexp,"ax",@progbits
	.align	128
        .global         ag_types__impls__ark_ec__models__short_weierstrass__affine__Affine_ark_bn254__curves__g1__Config__multiexp
        .type           ag_types__impls__ark_ec__models__short_weierstrass__affine__Affine_ark_bn254__curves__g1__Config__multiexp,@function
        .size           ag_types__impls__ark_ec__models__short_weierstrass__affine__Affine_ark_bn254__curves__g1__Config__multiexp,(.L_x_445 - ag_types__impls__ark_ec__models__short_weierstrass__affine__Affine_ark_bn254__curves__g1__Config__multiexp)
        .other          ag_types__impls__ark_ec__models__short_weierstrass__affine__Affine_ark_bn254__curves__g1__Config__multiexp,@"STO_CUDA_ENTRY STV_DEFAULT"
ag_types__impls__ark_ec__models__short_weierstrass__affine__Affine_ark_bn254__curves__g1__Config__multiexp:
.text.ag_types__impls__ark_ec__models__short_weierstrass__affine__Affine_ark_bn254__curves__g1__Config__multiexp:
[----:B------:R-:W-:Y:S01]  /*0000*/  LDC R1, c[0x0][0x37c] ;  /* 0x0000df00ff017b82 */ /* 0x000fe20000000800 */
[----:B------:R-:W0:Y:S07]  /*0010*/  S2R R3, SR_TID.X ;  /* 0x0000000000037919 */ /* 0x000e2e0000002100 */
[----:B------:R-:W0:Y:S01]  /*0020*/  S2UR UR4, SR_CTAID.X ;  /* 0x00000000000479c3 */ /* 0x000e220000002500 */
[----:B------:R-:W1:Y:S07]  /*0030*/  LDCU UR5, c[0x0][0x3a8] ;  /* 0x00007500ff0577ac */ /* 0x000e6e0008000800 */
[----:B------:R-:W0:Y:S08]  /*0040*/  LDC R0, c[0x0][0x360] ;  /* 0x0000d800ff007b82 */ /* 0x000e300000000800 */
[----:B------:R-:W1:Y:S01]  /*0050*/  LDC R9, c[0x0][0x3a4] ;  /* 0x0000e900ff097b82 */ /* 0x000e620000000800 */
[----:B0-----:R-:W-:-:S02]  /*0060*/  IMAD R0, R0, UR4, R3 ;  /* 0x0000000400007c24 */ /* 0x001fc4000f8e0203 */
[----:B-1----:R-:W-:-:S05]  /*0070*/  IMAD R3, R9, UR5, RZ ;  /* 0x0000000509037c24 */ /* 0x002fca000f8e02ff */
[----:B------:R-:W-:-:S13]  /*0080*/  ISETP.GE.U32.AND P0, PT, R0, R3, PT ;  /* 0x000000030000720c */ /* 0x000fda0003f06070 */
[----:B------:R-:W-:Y:S05]  /*0090*/  @P0 EXIT ;  /* 0x000000000000094d */ /* 0x000fea0003800000 */
[----:B------:R-:W0:Y:S01]  /*00a0*/  LDC R8, c[0x0][0x3ac] ;  /* 0x0000eb00ff087b82 */ /* 0x000e220000000800 */
[----:B------:R-:W-:Y:S01]  /*00b0*/  MOV R5, 0xffffffff ;  /* 0xffffffff00057802 */ /* 0x000fe20000000f00 */
[----:B------:R-:W1:Y:S06]  /*00c0*/  LDCU.64 UR6, c[0x0][0x358] ;  /* 0x00006b00ff0677ac */ /* 0x000e6c0008000a00 */
[----:B------:R-:W2:Y:S01]  /*00d0*/  LDC.64 R2, c[0x0][0x388] ;  /* 0x0000e200ff027b82 */ /* 0x000ea20000000a00 */
[----:B0-----:R-:W-:Y:S02]  /*00e0*/  ISETP.NE.AND P0, PT, R8, RZ, PT ;  /* 0x000000ff0800720c */ /* 0x001fe40003f05270 */
[----:B------:R-:W-:-:S04]  /*00f0*/  SHF.L.U32 R4, R5, R8, RZ ;  /* 0x0000000805047219 */ /* 0x000fc800000006ff */
[----:B------:R-:W-:-:S05]  /*0100*/  LOP3.LUT R5, RZ, R4, RZ, 0x33, !PT ;  /* 0x00000004ff057212 */ /* 0x000fca00078e33ff */
[----:B------:R-:W-:-:S04]  /*0110*/  IMAD R7, R0, R5, RZ ;  /* 0x0000000500077224 */ /* 0x000fc800078e02ff */
[----:B--2---:R-:W-:Y:S01]  /*0120*/  IMAD.WIDE.U32 R2, R7, 0x60, R2 ;  /* 0x0000006007027825 */ /* 0x004fe200078e0002 */
[----:B-1----:R-:W-:Y:S06]  /*0130*/  @!P0 BRA `(.L_x_0) ;  /* 0x00000008006c8947 */ /* 0x002fec0003800000 */
[----:B------:R-:W-:Y:S01]  /*0140*/  ISETP.GT.U32.AND P0, PT, R4, -0x5, PT ;  /* 0xfffffffb0400780c */ /* 0x000fe20003f04070 */
[----:B------:R-:W-:Y:S01]  /*0150*/  HFMA2 R7, -RZ, RZ, 0, 0 ;  /* 0x00000000ff077431 */ /* 0x000fe200000001ff */
[----:B------:R-:W-:-:S04]  /*0160*/  VIMNMX.U32 R5, PT, PT, R5, 0x1, !PT ;  /* 0x0000000105057848 */ /* 0x000fc80007fe0000 */
[----:B------:R-:W-:-:S04]  /*0170*/  LOP3.LUT R26, R5, 0x3, RZ, 0xc0, !PT ;  /* 0x00000003051a7812 */ /* 0x000fc800078ec0ff */
[----:B------:R-:W-:-:S03]  /*0180*/  ISETP.NE.AND P1, PT, R26, RZ, PT ;  /* 0x000000ff1a00720c */ /* 0x000fc60003f25270 */
[----:B------:R-:W-:Y:S10]  /*0190*/  @P0 BRA `(.L_x_1) ;  /* 0x0000000400b80947 */ /* 0x000ff40003800000 */
[----:B------:R-:W-:Y:S02]  /*01a0*/  LOP3.LUT R7, R5, 0x7ffffffc, RZ, 0xc0, !PT ;  /* 0x7ffffffc05077812 */ /* 0x000fe400078ec0ff */
[----:B------:R-:W-:-:S07]  /*01b0*/  MOV R6, RZ ;  /* 0x000000ff00067202 */ /* 0x000fce0000000f00 */
.L_x_2:
[----:B0-----:R-:W0:Y:S01]  /*01c0*/  LDC.64 R16, c[0x3][0xf8] ;  /* 0x00c03e00ff107b82 */ /* 0x001e220000000a00 */
[C---:B------:R-:W-:Y:S01]  /*01d0*/  IMAD.WIDE.U32 R4, R6.reuse, 0x60, R2 ;  /* 0x0000006006047825 */ /* 0x040fe200078e0002 */
[----:B------:R-:W-:-:S04]  /*01e0*/  IADD3 R6, PT, PT, R6, 0x4, RZ ;  /* 0x0000000406067810 */ /* 0x000fc80007ffe0ff */
[----:B------:R-:W-:Y:S02]  /*01f0*/  ISETP.NE.AND P0, PT, R6, R7, PT ;  /* 0x000000070600720c */ /* 0x000fe40003f05270 */
[----:B------:R-:W1:Y:S08]  /*0200*/  LDC.64 R10, c[0x3][0xe0] ;  /* 0x00c03800ff0a7b82 */ /* 0x000e700000000a00 */
[----:B------:R-:W2:Y:S01]  /*0210*/  LDC.64 R12, c[0x3][0xe8] ;  /* 0x00c03a00ff0c7b82 */ /* 0x000ea20000000a00 */
[----:B0-----:R-:W-:Y:S07]  /*0220*/  STG.E desc[UR6][R4.64+0x18], R16 ;  /* 0x0000181004007986 */ /* 0x001fee000c101906 */
[----:B------:R-:W0:Y:S01]  /*0230*/  LDC.64 R14, c[0x3][0xf0] ;  /* 0x00c03c00ff0e7b82 */ /* 0x000e220000000a00 */
[----:B------:R-:W-:Y:S04]  /*0240*/  STG.E desc[UR6][R4.64+0x58], R16 ;  /* 0x0000581004007986 */ /* 0x000fe8000c101906 */
[----:B------:R-:W-:Y:S03]  /*0250*/  STG.E desc[UR6][R4.64+0x78], R16 ;  /* 0x0000781004007986 */ /* 0x000fe6000c101906 */
[----:B------:R-:W3:Y:S01]  /*0260*/  LDC.64 R18, c[0x3][0x90] ;  /* 0x00c02400ff127b82 */ /* 0x000ee20000000a00 */
[----:B------:R-:W-:Y:S04]  /*0270*/  STG.E desc[UR6][R4.64+0xb8], R16 ;  /* 0x0000b81004007986 */ /* 0x000fe8000c101906 */
        /* <DEDUP_REMOVED lines=11> */
[----:B------:R4:W-:Y:S04]  /*0330*/  STG.E desc[UR6][R4.64+0x17c], R17 ;  /* 0x00017c1104007986 */ /* 0x0009e8000c101906 */
[----:B-1----:R-:W-:Y:S04]  /*0340*/  STG.E desc[UR6][R4.64], R10 ;  /* 0x0000000a04007986 */ /* 0x002fe8000c101906 */
[----:B------:R-:W-:Y:S04]  /*0350*/  STG.E desc[UR6][R4.64+0x40], R10 ;  /* 0x0000400a04007986 */ /* 0x000fe8000c101906 */
[----:B------:R-:W-:Y:S01]  /*0360*/  STG.E desc[UR6][R4.64+0x60], R10 ;  /* 0x0000600a04007986 */ /* 0x000fe2000c101906 */
[----:B----4-:R-:W1:Y:S03]  /*0370*/  LDC.64 R16, c[0x3][0x80] ;  /* 0x00c02000ff107b82 */ /* 0x010e660000000a00 */
        /* <DEDUP_REMOVED lines=13> */
[----:B--2---:R-:W-:Y:S04]  /*0450*/  STG.E desc[UR6][R4.64+0x8], R12 ;  /* 0x0000080c04007986 */ /* 0x004fe8000c101906 */
[----:B------:R-:W-:Y:S04]  /*0460*/  STG.E desc[UR6][R4.64+0x48], R12 ;  /* 0x0000480c04007986 */ /* 0x000fe8000c101906 */
[----:B------:R-:W-:Y:S01]  /*0470*/  STG.E desc[UR6][R4.64+0x68], R12 ;  /* 0x0000680c04007986 */ /* 0x000fe2000c101906 */
[----:B----4-:R-:W2:Y:S03]  /*0480*/  LDC.64 R10, c[0x3][0x88] ;  /* 0x00c02200ff0a7b82 */ /* 0x010ea60000000a00 */
        /* <DEDUP_REMOVED lines=13> */
[----:B0-----:R0:W-:Y:S04]  /*0560*/  STG.E desc[UR6][R4.64+0x10], R14 ;  /* 0x0000100e04007986 */ /* 0x0011e8000c101906 */
[----:B------:R0:W-:Y:S01]  /*0570*/  STG.E desc[UR6][R4.64+0x50], R14 ;  /* 0x0000500e04007986 */ /* 0x0001e2000c101906 */
[----:B----4-:R-:W4:Y:S03]  /*0580*/  LDC.64 R12, c[0x3][0x98] ;  /* 0x00c02600ff0c7b82 */ /* 0x010f260000000a00 */
[----:B------:R0:W-:Y:S04]  /*0590*/  STG.E desc[UR6][R4.64+0x70], R14 ;  /* 0x0000700e04007986 */ /* 0x0001e8000c101906 */
        /* <DEDUP_REMOVED lines=13> */
[----:B-1----:R0:W-:Y:S04]  /*0670*/  STG.E desc[UR6][R4.64+0x20], R16 ;  /* 0x0000201004007986 */ /* 0x0021e8000c101906 */
[----:B------:R0:W-:Y:S04]  /*0680*/  STG.E desc[UR6][R4.64+0x80], R16 ;  /* 0x0000801004007986 */ /* 0x0001e8000c101906 */
[----:B------:R0:W-:Y:S04]  /*0690*/  STG.E desc[UR6][R4.64+0xe0], R16 ;  /* 0x0000e01004007986 */ /* 0x0001e8000c101906 */
[----:B------:R0:W-:Y:S04]  /*06a0*/  STG.E desc[UR6][R4.64+0x140], R16 ;  /* 0x0001401004007986 */ /* 0x0001e8000c101906 */
[----:B------:R0:W-:Y:S04]  /*06b0*/  STG.E desc[UR6][R4.64+0x24], R17 ;  /* 0x0000241104007986 */ /* 0x0001e8000c101906 */
[----:B------:R0:W-:Y:S04]  /*06c0*/  STG.E desc[UR6][R4.64+0x84], R17 ;  /* 0x0000841104007986 */ /* 0x0001e8000c101906 */
[----:B------:R0:W-:Y:S04]  /*06d0*/  STG.E desc[UR6][R4.64+0xe4], R17 ;  /* 0x0000e41104007986 */ /* 0x0001e8000c101906 */
[----:B------:R0:W-:Y:S04]  /*06e0*/  STG.E desc[UR6][R4.64+0x144], R17 ;  /* 0x0001441104007986 */ /* 0x0001e8000c101906 */
[----:B--2---:R0:W-:Y:S04]  /*06f0*/  STG.E desc[UR6][R4.64+0x28], R10 ;  /* 0x0000280a04007986 */ /* 0x0041e8000c101906 */
[----:B------:R0:W-:Y:S04]  /*0700*/  STG.E desc[UR6][R4.64+0x88], R10 ;  /* 0x0000880a04007986 */ /* 0x0001e8000c101906 */
[----:B------:R0:W-:Y:S04]  /*0710*/  STG.E desc[UR6][R4.64+0xe8], R10 ;  /* 0x0000e80a04007986 */ /* 0x0001e8000c101906 */
[----:B------:R0:W-:Y:S04]  /*0720*/  STG.E desc[UR6][R4.64+0x148], R10 ;  /* 0x0001480a04007986 */ /* 0x0001e8000c101906 */
[----:B------:R0:W-:Y:S04]  /*0730*/  STG.E desc[UR6][R4.64+0x2c], R11 ;  /* 0x00002c0b04007986 */ /* 0x0001e8000c101906 */
[----:B------:R0:W-:Y:S04]  /*0740*/  STG.E desc[UR6][R4.64+0x8c], R11 ;  /* 0x00008c0b04007986 */ /* 0x0001e8000c101906 */
[----:B------:R0:W-:Y:S04]  /*0750*/  STG.E desc[UR6][R4.64+0xec], R11 ;  /* 0x0000ec0b04007986 */ /* 0x0001e8000c101906 */
[----:B------:R0:W-:Y:S04]  /*0760*/  STG.E desc[UR6][R4.64+0x14c], R11 ;  /* 0x00014c0b04007986 */ /* 0x0001e8000c101906 */
[----:B---3--:R0:W-:Y:S04]  /*0770*/  STG.E desc[UR6][R4.64+0x30], R18 ;  /* 0x0000301204007986 */ /* 0x0081e8000c101906 */
[----:B------:R0:W-:Y:S04]  /*0780*/  STG.E desc[UR6][R4.64+0x90], R18 ;  /* 0x0000901204007986 */ /* 0x0001e8000c101906 */
[----:B------:R0:W-:Y:S04]  /*0790*/  STG.E desc[UR6][R4.64+0xf0], R18 ;  /* 0x0000f01204007986 */ /* 0x0001e8000c101906 */
[----:B------:R0:W-:Y:S04]  /*07a0*/  STG.E desc[UR6][R4.64+0x150], R18 ;  /* 0x0001501204007986 */ /* 0x0001e8000c101906 */
[----:B------:R0:W-:Y:S04]  /*07b0*/  STG.E desc[UR6][R4.64+0x34], R19 ;  /* 0x0000341304007986 */ /* 0x0001e8000c101906 */
[----:B------:R0:W-:Y:S04]  /*07c0*/  STG.E desc[UR6][R4.64+0x94], R19 ;  /* 0x0000941304007986 */ /* 0x0001e8000c101906 */
[----:B------:R0:W-:Y:S04]  /*07d0*/  STG.E desc[UR6][R4.64+0xf4], R19 ;  /* 0x0000f41304007986 */ /* 0x0001e8000c101906 */
[----:B------:R0:W-:Y:S04]  /*07e0*/  STG.E desc[UR6][R4.64+0x154], R19 ;  /* 0x0001541304007986 */ /* 0x0001e8000c101906 */
[----:B----4-:R0:W-:Y:S04]  /*07f0*/  STG.E desc[UR6][R4.64+0x38], R12 ;  /* 0x0000380c04007986 */ /* 0x0101e8000c101906 */
[----:B------:R0:W-:Y:S04]  /*0800*/  STG.E desc[UR6][R4.64+0x98], R12 ;  /* 0x0000980c04007986 */ /* 0x0001e8000c101906 */
[----:B------:R0:W-:Y:S04]  /*0810*/  STG.E desc[UR6][R4.64+0xf8], R12 ;  /* 0x0000f80c04007986 */ /* 0x0001e8000c101906 */
[----:B------:R0:W-:Y:S04]  /*0820*/  STG.E desc[UR6][R4.64+0x158], R12 ;  /* 0x0001580c04007986 */ /* 0x0001e8000c101906 */
[----:B------:R0:W-:Y:S04]  /*0830*/  STG.E desc[UR6][R4.64+0x3c], R13 ;  /* 0x00003c0d04007986 */ /* 0x0001e8000c101906 */
[----:B------:R0:W-:Y:S04]  /*0840*/  STG.E desc[UR6][R4.64+0x9c], R13 ;  /* 0x00009c0d04007986 */ /* 0x0001e8000c101906 */
[----:B------:R0:W-:Y:S04]  /*0850*/  STG.E desc[UR6][R4.64+0xfc], R13 ;  /* 0x0000fc0d04007986 */ /* 0x0001e8000c101906 */
[----:B------:R0:W-:Y:S01]  /*0860*/  STG.E desc[UR6][R4.64+0x15c], R13 ;  /* 0x00015c0d04007986 */ /* 0x0001e2000c101906 */
[----:B------:R-:W-:Y:S05]  /*0870*/  @P0 BRA `(.L_x_2) ;  /* 0xfffffff800500947 */ /* 0x000fea000383ffff */
.L_x_1:
[----:B------:R-:W-:Y:S05]  /*0880*/  @!P1 BRA `(.L_x_0) ;  /* 0x0000000000989947 */ /* 0x000fea0003800000 */
[----:B0-----:R-:W0:Y:S01]  /*0890*/  LDC.64 R10, c[0x3][0xe0] ;  /* 0x00c03800ff0a7b82 */ /* 0x001e220000000a00 */
[----:B------:R-:W-:-:S07]  /*08a0*/  UMOV UR4, URZ ;  /* 0x000000ff00047c82 */ /* 0x000fce0008000000 */
[----:B------:R-:W1:Y:S08]  /*08b0*/  LDC.64 R12, c[0x3][0xe8] ;  /* 0x00c03a00ff0c7b82 */ /* 0x000e700000000a00 */
[----:B------:R-:W2:Y:S08]  /*08c0*/  LDC.64 R14, c[0x3][0xf0] ;  /* 0x00c03c00ff0e7b82 */ /* 0x000eb00000000a00 */
[----:B------:R-:W3:Y:S02]  /*08d0*/  LDC.64 R16, c[0x3][0xf8] ;  /* 0x00c03e00ff107b82 */ /* 0x000ee40000000a00 */
.L_x_3:
[----:B0-----:R-:W4:Y:S01]  /*08e0*/  LDC.64 R18, c[0x3][0x80] ;  /* 0x00c02000ff127b82 */ /* 0x001f220000000a00 */
[C---:B------:R-:W-:Y:S01]  /*08f0*/  IMAD.WIDE.U32 R4, R7.reuse, 0x60, R2 ;  /* 0x0000006007047825 */ /* 0x040fe200078e0002 */
[----:B------:R-:W-:Y:S01]  /*0900*/  UIADD3 UR4, UPT, UPT, UR4, 0x1, URZ ;  /* 0x0000000104047890 */ /* 0x000fe2000fffe0ff */
[----:B------:R-:W-:-:S03]  /*0910*/  IADD3 R7, PT, PT, R7, 0x1, RZ ;  /* 0x0000000107077810 */ /* 0x000fc60007ffe0ff */
[----:B0-----:R0:W-:Y:S02]  /*0920*/  STG.E desc[UR6][R4.64], R10 ;  /* 0x0000000a04007986 */ /* 0x0011e4000c101906 */
[----:B------:R-:W5:Y:S01]  /*0930*/  LDC.64 R20, c[0x3][0x88] ;  /* 0x00c02200ff147b82 */ /* 0x000f620000000a00 */
[----:B------:R-:W-:Y:S01]  /*0940*/  ISETP.NE.AND P0, PT, R26, UR4, PT ;  /* 0x000000041a007c0c */ /* 0x000fe2000bf05270 */
[----:B------:R0:W-:Y:S04]  /*0950*/  STG.E desc[UR6][R4.64+0x4], R11 ;  /* 0x0000040b04007986 */ /* 0x0001e8000c101906 */
[----:B-1----:R0:W-:Y:S02]  /*0960*/  STG.E desc[UR6][R4.64+0x8], R12 ;  /* 0x0000080c04007986 */ /* 0x0021e4000c101906 */
[----:B------:R-:W1:Y:S02]  /*0970*/  LDC.64 R22, c[0x3][0x90] ;  /* 0x00c02400ff167b82 */ /* 0x000e640000000a00 */
[----:B------:R0:W-:Y:S04]  /*0980*/  STG.E desc[UR6][R4.64+0xc], R13 ;  /* 0x00000c0d04007986 */ /* 0x0001e8000c101906 */
[----:B--2---:R0:W-:Y:S02]  /*0990*/  STG.E desc[UR6][R4.64+0x10], R14 ;  /* 0x0000100e04007986 */ /* 0x0041e4000c101906 */
[----:B------:R-:W2:Y:S02]  /*09a0*/  LDC.64 R24, c[0x3][0x98] ;  /* 0x00c02600ff187b82 */ /* 0x000ea40000000a00 */
[----:B----4-:R0:W-:Y:S04]  /*09b0*/  STG.E desc[UR6][R4.64+0x20], R18 ;  /* 0x0000201204007986 */ /* 0x0101e8000c101906 */
[----:B------:R0:W-:Y:S04]  /*09c0*/  STG.E desc[UR6][R4.64+0x24], R19 ;  /* 0x0000241304007986 */ /* 0x0001e8000c101906 */
[----:B-----5:R0:W-:Y:S04]  /*09d0*/  STG.E desc[UR6][R4.64+0x28], R20 ;  /* 0x0000281404007986 */ /* 0x0201e8000c101906 */
[----:B------:R0:W-:Y:S04]  /*09e0*/  STG.E desc[UR6][R4.64+0x2c], R21 ;  /* 0x00002c1504007986 */ /* 0x0001e8000c101906 */
[----:B-1----:R0:W-:Y:S04]  /*09f0*/  STG.E desc[UR6][R4.64+0x30], R22 ;  /* 0x0000301604007986 */ /* 0x0021e8000c101906 */
[----:B------:R0:W-:Y:S04]  /*0a00*/  STG.E desc[UR6][R4.64+0x34], R23 ;  /* 0x0000341704007986 */ /* 0x0001e8000c101906 */
[----:B--2---:R0:W-:Y:S04]  /*0a10*/  STG.E desc[UR6][R4.64+0x38], R24 ;  /* 0x0000381804007986 */ /* 0x0041e8000c101906 */
        /* <DEDUP_REMOVED lines=13> */
.L_x_0:
[----:B------:R-:W1:Y:S01]  /*0af0*/  I2F.U32.RP R6, R9 ;  /* 0x0000000900067306 */ /* 0x000e620000209000 */
[----:B0-----:R-:W0:Y:S01]  /*0b00*/  LDC R10, c[0x0][0x3a0] ;  /* 0x0000e800ff0a7b82 */ /* 0x001e220000000800 */
[----:B------:R-:W-:Y:S01]  /*0b10*/  ISETP.NE.U32.AND P4, PT, RZ, UR5, PT ;  /* 0x00000005ff007c0c */ /* 0x000fe2000bf85070 */
[----:B------:R-:W2:Y:S01]  /*0b20*/  LDCU UR16, c[0x0][0x3ac] ;  /* 0x00007580ff1077ac */ /* 0x000ea20008000800 */
[----:B------:R-:W-:Y:S04]  /*0b30*/  BSSY.RECONVERGENT B1, `(.L_x_4) ;  /* 0x00017c9000017945 */ /* 0x000fe80003800200 */
[----:B------:R-:W3:Y:S08]  /*0b40*/  I2F.U32.RP R7, UR5 ;  /* 0x0000000500077d06 */ /* 0x000ef00008209000 */
[----:B-1----:R-:W1:Y:S08]  /*0b50*/  MUFU.RCP R6, R6 ;  /* 0x0000000600067308 */ /* 0x002e700000001000 */
[----:B---3--:R-:W3:Y:S01]  /*0b60*/  MUFU.RCP R7, R7 ;  /* 0x0000000700077308 */ /* 0x008ee20000001000 */
[----:B-1----:R-:W-:-:S07]  /*0b70*/  IADD3 R2, PT, PT, R6, 0xffffffe, RZ ;  /* 0x0ffffffe06027810 */ /* 0x002fce0007ffe0ff */
[----:B------:R1:W4:Y:S01]  /*0b80*/  F2I.FTZ.U32.TRUNC.NTZ R3, R2 ;  /* 0x0000000200037305 */ /* 0x000322000021f000 */
[----:B---3--:R-:W-:-:S07]  /*0b90*/  IADD3 R4, PT, PT, R7, 0xffffffe, RZ ;  /* 0x0ffffffe07047810 */ /* 0x008fce0007ffe0ff */
[----:B------:R3:W5:Y:S01]  /*0ba0*/  F2I.FTZ.U32.TRUNC.NTZ R5, R4 ;  /* 0x0000000400057305 */ /* 0x000762000021f000 */
[----:B-1----:R-:W-:Y:S02]  /*0bb0*/  MOV R2, RZ ;  /* 0x000000ff00027202 */ /* 0x002fe40000000f00 */
[----:B----4-:R-:W-:Y:S01]  /*0bc0*/  IADD3 R12, PT, PT, RZ, -R3, RZ ;  /* 0x80000003ff0c7210 */ /* 0x010fe20007ffe0ff */
[----:B---3--:R-:W-:-:S04]  /*0bd0*/  HFMA2 R4, -RZ, RZ, 0, 0 ;  /* 0x00000000ff047431 */ /* 0x008fc800000001ff */
[----:B------:R-:W-:Y:S02]  /*0be0*/  IMAD R7, R12, R9, RZ ;  /* 0x000000090c077224 */ /* 0x000fe400078e02ff */
[----:B-----5:R-:W-:Y:S02]  /*0bf0*/  IMAD.MOV R11, RZ, RZ, -R5 ;  /* 0x000000ffff0b7224 */ /* 0x020fe400078e0a05 */
[----:B------:R-:W-:Y:S01]  /*0c00*/  IMAD.HI.U32 R3, R3, R7, R2 ;  /* 0x0000000703037227 */ /* 0x000fe200078e0002 */
[----:B0-----:R-:W-:-:S03]  /*0c10*/  IADD3 R2, PT, PT, R9, -0x1, R10 ;  /* 0xffffffff09027810 */ /* 0x001fc60007ffe00a */
[----:B------:R-:W-:Y:S02]  /*0c20*/  IMAD R11, R11, UR5, RZ ;  /* 0x000000050b0b7c24 */ /* 0x000fe4000f8e02ff */
[----:B------:R-:W-:-:S04]  /*0c30*/  IMAD.HI.U32 R3, R3, R2, RZ ;  /* 0x0000000203037227 */ /* 0x000fc800078e00ff */
[----:B------:R-:W-:Y:S01]  /*0c40*/  IMAD.HI.U32 R5, R5, R11, R4 ;  /* 0x0000000b05057227 */ /* 0x000fe200078e0004 */
[----:B------:R-:W-:-:S05]  /*0c50*/  IADD3 R6, PT, PT, -R3, RZ, RZ ;  /* 0x000000ff03067210 */ /* 0x000fca0007ffe1ff */
[----:B------:R-:W-:-:S04]  /*0c60*/  IMAD.HI.U32 R4, R5, R0, RZ ;  /* 0x0000000005047227 */ /* 0x000fc800078e00ff */
[----:B------:R-:W-:Y:S01]  /*0c70*/  IMAD R2, R9, R6, R2 ;  /* 0x0000000609027224 */ /* 0x000fe200078e0202 */
[----:B------:R-:W-:-:S04]  /*0c80*/  IADD3 R5, PT, PT, -R4, RZ, RZ ;  /* 0x000000ff04057210 */ /* 0x000fc80007ffe1ff */
[----:B------:R-:W-:Y:S01]  /*0c90*/  ISETP.GE.U32.AND P0, PT, R2, R9, PT ;  /* 0x000000090200720c */ /* 0x000fe20003f06070 */
[----:B------:R-:W-:-:S05]  /*0ca0*/  IMAD R5, R5, UR5, R0 ;  /* 0x0000000505057c24 */ /* 0x000fca000f8e0200 */
[----:B------:R-:W-:-:S07]  /*0cb0*/  ISETP.GE.U32.AND P2, PT, R5, UR5, PT ;  /* 0x0000000505007c0c */ /* 0x000fce000bf46070 */
[-C--:B------:R-:W-:Y:S02]  /*0cc0*/  @P0 IADD3 R2, PT, PT, R2, -R9.reuse, RZ ;  /* 0x8000000902020210 */ /* 0x080fe40007ffe0ff */
[----:B------:R-:W-:Y:S02]  /*0cd0*/  @P0 IADD3 R3, PT, PT, R3, 0x1, RZ ;  /* 0x0000000103030810 */ /* 0x000fe40007ffe0ff */
[----:B------:R-:W-:Y:S02]  /*0ce0*/  ISETP.GE.U32.AND P1, PT, R2, R9, PT ;  /* 0x000000090200720c */ /* 0x000fe40003f26070 */
[----:B------:R-:W-:Y:S01]  /*0cf0*/  @P2 IADD3 R5, PT, PT, R5, -UR5, RZ ;  /* 0x8000000505052c10 */ /* 0x000fe2000fffe0ff */
[----:B------:R-:W-:Y:S01]  /*0d00*/  @P2 VIADD R4, R4, 0x1 ;  /* 0x0000000104042836 */ /* 0x000fe20000000000 */
[----:B------:R-:W-:Y:S02]  /*0d10*/  ISETP.NE.U32.AND P2, PT, R9, RZ, PT ;  /* 0x000000ff0900720c */ /* 0x000fe40003f45070 */
[----:B------:R-:W-:-:S07]  /*0d20*/  ISETP.GE.U32.AND P3, PT, R5, UR5, PT ;  /* 0x0000000505007c0c */ /* 0x000fce000bf66070 */
[----:B------:R-:W-:-:S04]  /*0d30*/  @P1 IADD3 R3, PT, PT, R3, 0x1, RZ ;  /* 0x0000000103031810 */ /* 0x000fc80007ffe0ff */
[----:B------:R-:W-:Y:S02]  /*0d40*/  @!P2 LOP3.LUT R3, RZ, R9, RZ, 0x33, !PT ;  /* 0x00000009ff03a212 */ /* 0x000fe400078e33ff */
[----:B------:R-:W-:Y:S02]  /*0d50*/  @P3 IADD3 R4, PT, PT, R4, 0x1, RZ ;  /* 0x0000000104043810 */ /* 0x000fe40007ffe0ff */
[----:B------:R-:W-:-:S04]  /*0d60*/  @!P4 LOP3.LUT R4, RZ, UR5, RZ, 0x33, !PT ;  /* 0x00000005ff04cc12 */ /* 0x000fc8000f8e33ff */
[----:B------:R-:W-:Y:S01]  /*0d70*/  IADD3 R5, PT, PT, -R4, RZ, RZ ;  /* 0x000000ff04057210 */ /* 0x000fe20007ffe1ff */
[----:B------:R-:W-:-:S04]  /*0d80*/  IMAD R4, R3, R4, RZ ;  /* 0x0000000403047224 */ /* 0x000fc800078e02ff */
[----:B------:R-:W-:Y:S01]  /*0d90*/  IMAD R0, R5, UR5, R0 ;  /* 0x0000000505007c24 */ /* 0x000fe2000f8e0200 */
[----:B------:R-:W-:Y:S02]  /*0da0*/  VIADDMNMX.U32 R2, R4, R3, R10, PT ;  /* 0x0000000304027246 */ /* 0x000fe4000380000a */
[----:B------:R-:W-:Y:S02]  /*0db0*/  LOP3.LUT R3, R8, 0xffff, RZ, 0xc0, !PT ;  /* 0x0000ffff08037812 */ /* 0x000fe400078ec0ff */
[----:B------:R-:W-:Y:S02]  /*0dc0*/  ISETP.GE.U32.AND P0, PT, R4, R2, PT ;  /* 0x000000020400720c */ /* 0x000fe40003f06070 */
[----:B------:R-:W-:-:S05]  /*0dd0*/  IADD3 R5, PT, PT, -R0, RZ, RZ ;  /* 0x000000ff00057210 */ /* 0x000fca0007ffe1ff */
[----:B------:R-:W-:-:S05]  /*0de0*/  IMAD R5, R8, R5, 0x100 ;  /* 0x0000010008057424 */ /* 0x000fca00078e0205 */
[----:B------:R-:W-:-:S04]  /*0df0*/  LOP3.LUT R6, R5, 0xffff, RZ, 0xc0, !PT ;  /* 0x0000ffff05067812 */ /* 0x000fc800078ec0ff */
[----:B------:R-:W-:Y:S01]  /*0e00*/  VIMNMX.U32 R3, PT, PT, R3, R6, PT ;  /* 0x0000000603037248 */ /* 0x000fe20003fe0000 */
[----:B--2---:R-:W-:Y:S06]  /*0e10*/  @P0 BRA `(.L_x_5) ;  /* 0x0000017800680947 */ /* 0x004fec0003800000 */
[----:B------:R-:W0:Y:S02]  /*0e20*/  LDCU UR4, c[0x3][0xa0] ;  /* 0x00c01400ff0477ac */ /* 0x000e240008000800 */
[----:B0-----:R-:W-:-:S07]  /*0e30*/  MOV R5, UR4 ;  /* 0x0000000400057c02 */ /* 0x001fce0008000f00 */
.L_x_153:
[----:B------:R-:W-:Y:S01]  /*0e40*/  ISETP.NE.AND P0, PT, R3, RZ, PT ;  /* 0x000000ff0300720c */ /* 0x000fe20003f05270 */
[----:B------:R-:W-:Y:S01]  /*0e50*/  BSSY.RECONVERGENT B0, `(.L_x_6) ;  /* 0x00000cf000007945 */ /* 0x000fe20003800200 */
[----:B0-----:R-:W-:Y:S01]  /*0e60*/  MOV R66, R5 ;  /* 0x0000000500427202 */ /* 0x001fe20000000f00 */
[----:B------:R-:W-:-:S10]  /*0e70*/  IMAD.MOV.U32 R10, RZ, RZ, RZ ;  /* 0x000000ffff0a7224 */ /* 0x000fd400078e00ff */
[----:B-12--5:R-:W-:Y:S05]  /*0e80*/  @!P0 BRA `(.L_x_7) ;  /* 0x0000000c002c8947 */ /* 0x026fea0003800000 */
[----:B------:R-:W0:Y:S02]  /*0e90*/  LDC.64 R6, c[0x0][0x398] ;  /* 0x0000e600ff067b82 */ /* 0x000e240000000a00 */
[----:B0-----:R-:W-:-:S05]  /*0ea0*/  IMAD.WIDE.U32 R6, R4, 0x20, R6 ;  /* 0x0000002004067825 */ /* 0x001fca00078e0006 */
[----:B------:R0:W5:Y:S04]  /*0eb0*/  LDG.E R21, desc[UR6][R6.64] ;  /* 0x0000000606157981 */ /* 0x000168000c1e1900 */
[----:B------:R0:W5:Y:S04]  /*0ec0*/  LDG.E R22, desc[UR6][R6.64+0x4] ;  /* 0x0000040606167981 */ /* 0x000168000c1e1900 */
[----:B------:R0:W5:Y:S04]  /*0ed0*/  LDG.E R23, desc[UR6][R6.64+0x8] ;  /* 0x0000080606177981 */ /* 0x000168000c1e1900 */
[----:B------:R0:W5:Y:S04]  /*0ee0*/  LDG.E R24, desc[UR6][R6.64+0xc] ;  /* 0x00000c0606187981 */ /* 0x000168000c1e1900 */
[----:B------:R0:W5:Y:S04]  /*0ef0*/  LDG.E R25, desc[UR6][R6.64+0x10] ;  /* 0x0000100606197981 */ /* 0x000168000c1e1900 */
[----:B------:R0:W5:Y:S04]  /*0f00*/  LDG.E R26, desc[UR6][R6.64+0x14] ;  /* 0x00001406061a7981 */ /* 0x000168000c1e1900 */
[----:B------:R0:W5:Y:S04]  /*0f10*/  LDG.E R27, desc[UR6][R6.64+0x18] ;  /* 0x00001806061b7981 */ /* 0x000168000c1e1900 */
[----:B------:R0:W5:Y:S01]  /*0f20*/  LDG.E R28, desc[UR6][R6.64+0x1c] ;  /* 0x00001c06061c7981 */ /* 0x000162000c1e1900 */
[----:B------:R-:W-:Y:S01]  /*0f30*/  ISETP.GE.U32.AND P0, PT, R3, 0x4, PT ;  /* 0x000000040300780c */ /* 0x000fe20003f06070 */
[----:B------:R-:W-:Y:S01]  /*0f40*/  BSSY.RECONVERGENT B2, `(.L_x_8) ;  /* 0x0000070000027945 */ /* 0x000fe20003800200 */
[----:B------:R-:W-:-:S11]  /*0f50*/  CS2R R8, SRZ ;  /* 0x0000000000087805 */ /* 0x000fd6000001ff00 */
[----:B0-----:R-:W-:Y:S05]  /*0f60*/  @!P0 BRA `(.L_x_9) ;  /* 0x0000000400b48947 */ /* 0x001fea0003800000 */
[----:B------:R-:W-:Y:S01]  /*0f70*/  LOP3.LUT R9, R3, 0xfffc, RZ, 0xc0, !PT ;  /* 0x0000fffc03097812 */ /* 0x000fe200078ec0ff */
[----:B------:R-:W-:Y:S01]  /*0f80*/  HFMA2 R7, -RZ, RZ, 0, 0 ;  /* 0x00000000ff077431 */ /* 0x000fe200000001ff */
[----:B------:R-:W-:Y:S01]  /*0f90*/  BSSY.RECONVERGENT B3, `(.L_x_10) ;  /* 0x0000069000037945 */ /* 0x000fe20003800200 */
[----:B------:R-:W-:Y:S02]  /*0fa0*/  MOV R10, RZ ;  /* 0x000000ff000a7202 */ /* 0x000fe40000000f00 */
[----:B------:R-:W-:-:S07]  /*0fb0*/  IADD3 R29, PT, PT, -R9, RZ, RZ ;  /* 0x000000ff091d7210 */ /* 0x000fce0007ffe1ff */
.L_x_11:
[----:B------:R-:W-:Y:S01]  /*0fc0*/  IMAD R6, R0, UR16, R7 ;  /* 0x0000001000067c24 */ /* 0x000fe2000f8e0207 */
[----:B------:R-:W-:Y:S02]  /*0fd0*/  IADD3 R29, PT, PT, R29, 0x4, RZ ;  /* 0x000000041d1d7810 */ /* 0x000fe40007ffe0ff */
[----:B------:R-:W-:Y:S01]  /*0fe0*/  IADD3 R7, PT, PT, R7, 0x4, RZ ;  /* 0x0000000407077810 */ /* 0x000fe20007ffe0ff */
[C---:B------:R-:W-:Y:S01]  /*0ff0*/  VIADD R18, R6.reuse, 0x3 ;  /* 0x0000000306127836 */ /* 0x040fe20000000000 */
[----:B------:R-:W-:Y:S02]  /*1000*/  SHF.R.U32.HI R8, RZ, 0x5, R6 ;  /* 0x00000005ff087819 */ /* 0x000fe40000011606 */
[----:B------:R-:W-:Y:S02]  /*1010*/  IADD3 R12, PT, PT, R6, 0x1, RZ ;  /* 0x00000001060c7810 */ /* 0x000fe40007ffe0ff */
[----:B------:R-:W-:Y:S02]  /*1020*/  IADD3 R8, PT, PT, -R8, 0x7, RZ ;  /* 0x0000000708087810 */ /* 0x000fe40007ffe1ff */
[----:B------:R-:W-:-:S02]  /*1030*/  SHF.R.U32.HI R11, RZ, 0x5, R12 ;  /* 0x00000005ff0b7819 */ /* 0x000fc4000001160c */
[----:B------:R-:W-:Y:S02]  /*1040*/  SHF.L.U32 R8, R8, 0x2, RZ ;  /* 0x0000000208087819 */ /* 0x000fe400000006ff */
[----:B------:R-:W-:Y:S02]  /*1050*/  IADD3 R11, PT, PT, -R11, 0x7, RZ ;  /* 0x000000070b0b7810 */ /* 0x000fe40007ffe1ff */
[C---:B------:R-:W-:Y:S02]  /*1060*/  ISETP.EQ.AND P0, PT, R8.reuse, RZ, PT ;  /* 0x000000ff0800720c */ /* 0x040fe40003f02270 */
[C---:B------:R-:W-:Y:S02]  /*1070*/  ISETP.EQ.AND P4, PT, R8.reuse, 0x4, PT ;  /* 0x000000040800780c */ /* 0x040fe40003f82270 */
[----:B------:R-:W-:Y:S02]  /*1080*/  ISETP.EQ.AND P3, PT, R8, 0x8, PT ;  /* 0x000000080800780c */ /* 0x000fe40003f62270 */
[----:B------:R-:W-:-:S02]  /*1090*/  SHF.L.U32 R13, R11, 0x2, RZ ;  /* 0x000000020b0d7819 */ /* 0x000fc400000006ff */
[----:B------:R-:W-:Y:S02]  /*10a0*/  IADD3 R15, PT, PT, R6, 0x2, RZ ;  /* 0x00000002060f7810 */ /* 0x000fe40007ffe0ff */
[C---:B------:R-:W-:Y:S02]  /*10b0*/  ISETP.EQ.AND P1, PT, R13.reuse, RZ, PT ;  /* 0x000000ff0d00720c */ /* 0x040fe40003f22270 */
[----:B------:R-:W-:Y:S02]  /*10c0*/  SHF.R.U32.HI R14, RZ, 0x5, R15 ;  /* 0x00000005ff0e7819 */ /* 0x000fe4000001160f */
[----:B-----5:R-:W-:Y:S02]  /*10d0*/  @P0 MOV R11, R21 ;  /* 0x00000015000b0202 */ /* 0x020fe40000000f00 */
[----:B------:R-:W-:Y:S02]  /*10e0*/  ISETP.EQ.AND P5, PT, R8, 0xc, PT ;  /* 0x0000000c0800780c */ /* 0x000fe40003fa2270 */
[----:B------:R-:W-:-:S02]  /*10f0*/  ISETP.EQ.AND P6, PT, R13, 0x4, PT ;  /* 0x000000040d00780c */ /* 0x000fc40003fc2270 */
[----:B------:R-:W-:Y:S02]  /*1100*/  @P4 MOV R11, R22 ;  /* 0x00000016000b4202 */ /* 0x000fe40000000f00 */
[----:B------:R-:W-:Y:S02]  /*1110*/  ISETP.EQ.AND P2, PT, R8, 0x10, PT ;  /* 0x000000100800780c */ /* 0x000fe40003f42270 */
[C---:B------:R-:W-:Y:S02]  /*1120*/  ISETP.EQ.AND P4, PT, R13.reuse, 0x8, PT ;  /* 0x000000080d00780c */ /* 0x040fe40003f82270 */
[----:B------:R-:W-:Y:S02]  /*1130*/  @P3 MOV R11, R23 ;  /* 0x00000017000b3202 */ /* 0x000fe40000000f00 */
[----:B------:R-:W-:Y:S02]  /*1140*/  ISETP.EQ.AND P3, PT, R13, 0xc, PT ;  /* 0x0000000c0d00780c */ /* 0x000fe40003f62270 */
[----:B------:R-:W-:-:S02]  /*1150*/  IADD3 R14, PT, PT, -R14, 0x7, RZ ;  /* 0x000000070e0e7810 */ /* 0x000fc40007ffe1ff */
[----:B------:R-:W-:Y:S02]  /*1160*/  ISETP.EQ.AND P0, PT, R8, 0x14, PT ;  /* 0x000000140800780c */ /* 0x000fe40003f02270 */
[----:B------:R-:W-:Y:S02]  /*1170*/  SHF.L.U32 R16, R14, 0x2, RZ ;  /* 0x000000020e107819 */ /* 0x000fe400000006ff */
[----:B------:R-:W-:Y:S02]  /*1180*/  @P1 MOV R14, R21 ;  /* 0x00000015000e1202 */ /* 0x000fe40000000f00 */
[----:B------:R-:W-:Y:S02]  /*1190*/  ISETP.EQ.AND P1, PT, R16, RZ, PT ;  /* 0x000000ff1000720c */ /* 0x000fe40003f22270 */
[----:B------:R-:W-:Y:S01]  /*11a0*/  @P5 MOV R11, R24 ;  /* 0x00000018000b5202 */ /* 0x000fe20000000f00 */
[----:B------:R-:W-:Y:S01]  /*11b0*/  @P2 IMAD.MOV.U32 R11, RZ, RZ, R25 ;  /* 0x000000ffff0b2224 */ /* 0x000fe200078e0019 */
[----:B------:R-:W-:-:S02]  /*11c0*/  @P6 MOV R14, R22 ;  /* 0x00000016000e6202 */ /* 0x000fc40000000f00 */
[C---:B------:R-:W-:Y:S02]  /*11d0*/  ISETP.EQ.AND P5, PT, R16.reuse, 0x4, PT ;  /* 0x000000041000780c */ /* 0x040fe40003fa2270 */
[----:B------:R-:W-:Y:S02]  /*11e0*/  ISETP.EQ.AND P6, PT, R13, 0x10, PT ;  /* 0x000000100d00780c */ /* 0x000fe40003fc2270 */
[----:B------:R-:W-:Y:S02]  /*11f0*/  @P4 MOV R14, R23 ;  /* 0x00000017000e4202 */ /* 0x000fe40000000f00 */
[----:B------:R-:W-:Y:S02]  /*1200*/  ISETP.EQ.AND P2, PT, R16, 0x8, PT ;  /* 0x000000081000780c */ /* 0x000fe40003f42270 */
[----:B------:R-:W-:Y:S02]  /*1210*/  ISETP.EQ.AND P4, PT, R8, 0x18, PT ;  /* 0x000000180800780c */ /* 0x000fe40003f82270 */
[----:B------:R-:W-:-:S02]  /*1220*/  @P3 MOV R14, R24 ;  /* 0x00000018000e3202 */ /* 0x000fc40000000f00 */
[----:B------:R-:W-:Y:S02]  /*1230*/  SHF.R.U32.HI R17, RZ, 0x5, R18 ;  /* 0x00000005ff117819 */ /* 0x000fe40000011612 */
[----:B------:R-:W-:Y:S02]  /*1240*/  ISETP.EQ.AND P3, PT, R16, 0xc, PT ;  /* 0x0000000c1000780c */ /* 0x000fe40003f62270 */
[----:B------:R-:W-:Y:S02]  /*1250*/  IADD3 R19, PT, PT, -R17, 0x7, RZ ;  /* 0x0000000711137810 */ /* 0x000fe40007ffe1ff */
[----:B------:R-:W-:Y:S02]  /*1260*/  @P0 MOV R11, R26 ;  /* 0x0000001a000b0202 */ /* 0x000fe40000000f00 */
[----:B------:R-:W-:Y:S02]  /*1270*/  ISETP.EQ.AND P0, PT, R13, 0x14, PT ;  /* 0x000000140d00780c */ /* 0x000fe40003f02270 */
[----:B------:R-:W-:-:S02]  /*1280*/  SHF.L.U32 R19, R19, 0x2, RZ ;  /* 0x0000000213137819 */ /* 0x000fc400000006ff */
[----:B------:R-:W-:Y:S02]  /*1290*/  @P1 MOV R17, R21 ;  /* 0x0000001500111202 */ /* 0x000fe40000000f00 */
[C---:B------:R-:W-:Y:S02]  /*12a0*/  ISETP.EQ.AND P1, PT, R16.reuse, 0x10, PT ;  /* 0x000000101000780c */ /* 0x040fe40003f22270 */
[----:B------:R-:W-:Y:S01]  /*12b0*/  @P5 MOV R17, R22 ;  /* 0x0000001600115202 */ /* 0x000fe20000000f00 */
[----:B------:R-:W-:Y:S01]  /*12c0*/  @P2 IMAD.MOV.U32 R17, RZ, RZ, R23 ;  /* 0x000000ffff112224 */ /* 0x000fe200078e0017 */
[----:B------:R-:W-:Y:S02]  /*12d0*/  @P6 MOV R14, R25 ;  /* 0x00000019000e6202 */ /* 0x000fe40000000f00 */
[----:B------:R-:W-:Y:S02]  /*12e0*/  ISETP.EQ.AND P5, PT, R19, RZ, PT ;  /* 0x000000ff1300720c */ /* 0x000fe40003fa2270 */
[----:B------:R-:W-:-:S02]  /*12f0*/  ISETP.EQ.AND P6, PT, R16, 0x14, PT ;  /* 0x000000141000780c */ /* 0x000fc40003fc2270 */
[----:B------:R-:W-:Y:S02]  /*1300*/  @P4 MOV R11, R27 ;  /* 0x0000001b000b4202 */ /* 0x000fe40000000f00 */
[C---:B------:R-:W-:Y:S02]  /*1310*/  ISETP.EQ.AND P2, PT, R19.reuse, 0x4, PT ;  /* 0x000000041300780c */ /* 0x040fe40003f42270 */
[----:B------:R-:W-:Y:S02]  /*1320*/  ISETP.EQ.AND P4, PT, R8, 0x1c, PT ;  /* 0x0000001c0800780c */ /* 0x000fe40003f82270 */
[----:B------:R-:W-:Y:S02]  /*1330*/  @P3 MOV R17, R24 ;  /* 0x0000001800113202 */ /* 0x000fe40000000f00 */
[----:B------:R-:W-:Y:S02]  /*1340*/  ISETP.EQ.AND P3, PT, R19, 0x8, PT ;  /* 0x000000081300780c */ /* 0x000fe40003f62270 */
[----:B------:R-:W-:-:S02]  /*1350*/  @P0 MOV R14, R26 ;  /* 0x0000001a000e0202 */ /* 0x000fc40000000f00 */
[----:B------:R-:W-:Y:S02]  /*1360*/  ISETP.EQ.AND P0, PT, R13, 0x18, PT ;  /* 0x000000180d00780c */ /* 0x000fe40003f02270 */
[----:B------:R-:W-:Y:S02]  /*1370*/  @P1 MOV R17, R25 ;  /* 0x0000001900111202 */ /* 0x000fe40000000f00 */
[----:B------:R-:W-:Y:S01]  /*1380*/  ISETP.EQ.AND P1, PT, R19, 0xc, PT ;  /* 0x0000000c1300780c */ /* 0x000fe20003f22270 */
[----:B------:R-:W-:Y:S01]  /*1390*/  @P4 IMAD.MOV.U32 R11, RZ, RZ, R28 ;  /* 0x000000ffff0b4224 */ /* 0x000fe200078e001c */
[----:B------:R-:W-:Y:S02]  /*13a0*/  @P5 MOV R20, R21 ;  /* 0x0000001500145202 */ /* 0x000fe40000000f00 */
[----:B------:R-:W-:Y:S02]  /*13b0*/  @P6 MOV R17, R26 ;  /* 0x0000001a00116202 */ /* 0x000fe40000000f00 */
[----:B------:R-:W-:-:S02]  /*13c0*/  ISETP.EQ.AND P6, PT, R13, 0x1c, PT ;  /* 0x0000001c0d00780c */ /* 0x000fc40003fc2270 */
[----:B------:R-:W-:Y:S02]  /*13d0*/  @P2 MOV R20, R22 ;  /* 0x0000001600142202 */ /* 0x000fe40000000f00 */
[C---:B------:R-:W-:Y:S02]  /*13e0*/  ISETP.EQ.AND P4, PT, R16.reuse, 0x18, PT ;  /* 0x000000181000780c */ /* 0x040fe40003f82270 */
[----:B------:R-:W-:Y:S02]  /*13f0*/  @P3 MOV R20, R23 ;  /* 0x0000001700143202 */ /* 0x000fe40000000f00 */
[----:B------:R-:W-:Y:S02]  /*1400*/  ISETP.EQ.AND P3, PT, R16, 0x1c, PT ;  /* 0x0000001c1000780c */ /* 0x000fe40003f62270 */
[----:B------:R-:W-:Y:S02]  /*1410*/  LOP3.LUT R6, RZ, R6, RZ, 0x33, !PT ;  /* 0x00000006ff067212 */ /* 0x000fe400078e33ff */
[----:B------:R-:W-:-:S02]  /*1420*/  ISETP.EQ.AND P5, PT, R19, 0x10, PT ;  /* 0x000000101300780c */ /* 0x000fc40003fa2270 */
[C---:B------:R-:W-:Y:S02]  /*1430*/  ISETP.EQ.AND P2, PT, R19.reuse, 0x14, PT ;  /* 0x000000141300780c */ /* 0x040fe40003f42270 */
[----:B------:R-:W-:Y:S02]  /*1440*/  @P0 MOV R14, R27 ;  /* 0x0000001b000e0202 */ /* 0x000fe40000000f00 */
[C---:B------:R-:W-:Y:S02]  /*1450*/  ISETP.EQ.AND P0, PT, R19.reuse, 0x18, PT ;  /* 0x000000181300780c */ /* 0x040fe40003f02270 */
[----:B------:R-:W-:Y:S02]  /*1460*/  SHF.R.W.U32.HI R6, RZ, R6, R11 ;  /* 0x00000006ff067219 */ /* 0x000fe40000011e0b */
[----:B------:R-:W-:Y:S02]  /*1470*/  @P1 MOV R20, R24 ;  /* 0x0000001800141202 */ /* 0x000fe40000000f00 */
[----:B------:R-:W-:Y:S01]  /*1480*/  ISETP.EQ.AND P1, PT, R19, 0x1c, PT ;  /* 0x0000001c1300780c */ /* 0x000fe20003f22270 */
[----:B------:R-:W-:Y:S01]  /*1490*/  IMAD.SHL.U32 R6, R6, 0x2, RZ ;  /* 0x0000000206067824 */ /* 0x000fe200078e00ff */
[----:B------:R-:W-:-:S02]  /*14a0*/  LOP3.LUT R11, RZ, R12, RZ, 0x33, !PT ;  /* 0x0000000cff0b7212 */ /* 0x000fc400078e33ff */
[-C--:B------:R-:W-:Y:S02]  /*14b0*/  @P6 MOV R14, R28.reuse ;  /* 0x0000001c000e6202 */ /* 0x080fe40000000f00 */
[----:B------:R-:W-:Y:S02]  /*14c0*/  @P4 MOV R17, R27 ;  /* 0x0000001b00114202 */ /* 0x000fe40000000f00 */
[----:B------:R-:W-:Y:S02]  /*14d0*/  LOP3.LUT R12, RZ, R15, RZ, 0x33, !PT ;  /* 0x0000000fff0c7212 */ /* 0x000fe400078e33ff */
[----:B------:R-:W-:Y:S02]  /*14e0*/  @P3 MOV R17, R28 ;  /* 0x0000001c00113202 */ /* 0x000fe40000000f00 */
[----:B------:R-:W-:Y:S02]  /*14f0*/  SHF.R.W.U32.HI R8, RZ, R11, R14 ;  /* 0x0000000bff087219 */ /* 0x000fe40000011e0e */
[----:B------:R-:W-:-:S02]  /*1500*/  LOP3.LUT R11, R6, 0x2, RZ, 0xc0, !PT ;  /* 0x00000002060b7812 */ /* 0x000fc400078ec0ff */
[----:B------:R-:W-:Y:S02]  /*1510*/  @P5 MOV R20, R25 ;  /* 0x0000001900145202 */ /* 0x000fe40000000f00 */
[----:B------:R-:W-:Y:S02]  /*1520*/  SHF.R.W.U32.HI R6, RZ, R12, R17 ;  /* 0x0000000cff067219 */ /* 0x000fe40000011e11 */
[----:B------:R-:W-:Y:S02]  /*1530*/  @P2 MOV R20, R26 ;  /* 0x0000001a00142202 */ /* 0x000fe40000000f00 */
[----:B------:R-:W-:Y:S02]  /*1540*/  @P0 MOV R20, R27 ;  /* 0x0000001b00140202 */ /* 0x000fe40000000f00 */
[----:B------:R-:W-:Y:S02]  /*1550*/  LEA R11, R10, R11, 0x2 ;  /* 0x0000000b0a0b7211 */ /* 0x000fe400078e10ff */
[----:B------:R-:W-:-:S02]  /*1560*/  LOP3.LUT R8, R8, 0x1, RZ, 0xc0, !PT ;  /* 0x0000000108087812 */ /* 0x000fc400078ec0ff */
[----:B------:R-:W-:Y:S02]  /*1570*/  ISETP.NE.AND P0, PT, R29, RZ, PT ;  /* 0x000000ff1d00720c */ /* 0x000fe40003f05270 */
[----:B------:R-:W-:Y:S02]  /*1580*/  SHF.L.U32 R6, R6, 0x1, RZ ;  /* 0x0000000106067819 */ /* 0x000fe400000006ff */
[----:B------:R-:W-:Y:S02]  /*1590*/  LOP3.LUT R13, RZ, R18, RZ, 0x33, !PT ;  /* 0x00000012ff0d7212 */ /* 0x000fe400078e33ff */
[----:B------:R-:W-:Y:S02]  /*15a0*/  @P1 MOV R20, R28 ;  /* 0x0000001c00141202 */ /* 0x000fe40000000f00 */
[----:B------:R-:W-:Y:S02]  /*15b0*/  IADD3 R8, PT, PT, R11, R8, RZ ;  /* 0x000000080b087210 */ /* 0x000fe40007ffe0ff */
[----:B------:R-:W-:-:S02]  /*15c0*/  LOP3.LUT R11, R6, 0x2, RZ, 0xc0, !PT ;  /* 0x00000002060b7812 */ /* 0x000fc400078ec0ff */
[----:B------:R-:W-:-:S03]  /*15d0*/  SHF.R.W.U32.HI R10, RZ, R13, R20 ;  /* 0x0000000dff0a7219 */ /* 0x000fc60000011e14 */
[----:B------:R-:W-:Y:S01]  /*15e0*/  IMAD R8, R8, 0x4, R11 ;  /* 0x0000000408087824 */ /* 0x000fe200078e020b */
[----:B------:R-:W-:-:S04]  /*15f0*/  LOP3.LUT R13, R10, 0x1, RZ, 0xc0, !PT ;  /* 0x000000010a0d7812 */ /* 0x000fc800078ec0ff */
[----:B------:R-:W-:Y:S01]  /*1600*/  IADD3 R10, PT, PT, R8, R13, RZ ;  /* 0x0000000d080a7210 */ /* 0x000fe20007ffe0ff */
[----:B------:R-:W-:Y:S06]  /*1610*/  @P0 BRA `(.L_x_11) ;  /* 0xfffffff800680947 */ /* 0x000fec000383ffff */
[----:B------:R-:W-:Y:S05]  /*1620*/  BSYNC.RECONVERGENT B3 ;  /* 0x0000000000037941 */ /* 0x000fea0003800200 */
.L_x_10:
[----:B------:R-:W-:-:S07]  /*1630*/  SHF.L.U32 R8, R10, 0x1, RZ ;  /* 0x000000010a087819 */ /* 0x000fce00000006ff */
.L_x_9:
[----:B------:R-:W-:Y:S05]  /*1640*/  BSYNC.RECONVERGENT B2 ;  /* 0x0000000000027941 */ /* 0x000fea0003800200 */
.L_x_8:
[----:B------:R-:W-:-:S13]  /*1650*/  LOP3.LUT P0, R11, R3, 0x3, RZ, 0xc0, !PT ;  /* 0x00000003030b7812 */ /* 0x000fda000780c0ff */
[----:B------:R-:W-:Y:S05]  /*1660*/  @!P0 BRA `(.L_x_7) ;  /* 0x0000000400348947 */ /* 0x000fea0003800000 */
[----:B------:R-:W0:Y:S02]  /*1670*/  LDCU UR4, c[0x0][0x3ac] ;  /* 0x00007580ff0477ac */ /* 0x000e240008000800 */
[----:B0-----:R-:W-:-:S05]  /*1680*/  IMAD R9, R0, UR4, R9 ;  /* 0x0000000400097c24 */ /* 0x001fca000f8e0209 */
[----:B------:R-:W-:-:S04]  /*1690*/  SHF.R.U32.HI R6, RZ, 0x5, R9 ;  /* 0x00000005ff067819 */ /* 0x000fc80000011609 */
[----:B------:R-:W-:-:S04]  /*16a0*/  IADD3 R6, PT, PT, -R6, 0x7, RZ ;  /* 0x0000000706067810 */ /* 0x000fc80007ffe1ff */
[----:B------:R-:W-:-:S04]  /*16b0*/  SHF.L.U32 R6, R6, 0x2, RZ ;  /* 0x0000000206067819 */ /* 0x000fc800000006ff */
[C---:B------:R-:W-:Y:S02]  /*16c0*/  ISETP.EQ.AND P0, PT, R6.reuse, RZ, PT ;  /* 0x000000ff0600720c */ /* 0x040fe40003f02270 */
[C---:B------:R-:W-:Y:S02]  /*16d0*/  ISETP.EQ.AND P1, PT, R6.reuse, 0x4, PT ;  /* 0x000000040600780c */ /* 0x040fe40003f22270 */
[C---:B------:R-:W-:Y:S02]  /*16e0*/  ISETP.EQ.AND P2, PT, R6.reuse, 0x8, PT ;  /* 0x000000080600780c */ /* 0x040fe40003f42270 */
[----:B------:R-:W-:-:S07]  /*16f0*/  ISETP.EQ.AND P3, PT, R6, 0xc, PT ;  /* 0x0000000c0600780c */ /* 0x000fce0003f62270 */
[----:B-----5:R-:W-:Y:S02]  /*1700*/  @P0 MOV R7, R21 ;  /* 0x0000001500070202 */ /* 0x020fe40000000f00 */
[C---:B------:R-:W-:Y:S02]  /*1710*/  ISETP.EQ.AND P0, PT, R6.reuse, 0x10, PT ;  /* 0x000000100600780c */ /* 0x040fe40003f02270 */
[----:B------:R-:W-:Y:S02]  /*1720*/  @P1 MOV R7, R22 ;  /* 0x0000001600071202 */ /* 0x000fe40000000f00 */
[C---:B------:R-:W-:Y:S02]  /*1730*/  ISETP.EQ.AND P1, PT, R6.reuse, 0x14, PT ;  /* 0x000000140600780c */ /* 0x040fe40003f22270 */
[----:B------:R-:W-:Y:S01]  /*1740*/  @P2 MOV R7, R23 ;  /* 0x0000001700072202 */ /* 0x000fe20000000f00 */
[----:B------:R-:W-:Y:S01]  /*1750*/  @P3 IMAD.MOV.U32 R7, RZ, RZ, R24 ;  /* 0x000000ffff073224 */ /* 0x000fe200078e0018 */
[----:B------:R-:W-:-:S02]  /*1760*/  ISETP.EQ.AND P2, PT, R6, 0x18, PT ;  /* 0x000000180600780c */ /* 0x000fc40003f42270 */
[----:B------:R-:W-:Y:S02]  /*1770*/  ISETP.EQ.AND P3, PT, R6, 0x1c, PT ;  /* 0x0000001c0600780c */ /* 0x000fe40003f62270 */
[----:B------:R-:W-:Y:S02]  /*1780*/  LOP3.LUT R6, RZ, R9, RZ, 0x33, !PT ;  /* 0x00000009ff067212 */ /* 0x000fe400078e33ff */
[----:B------:R-:W-:Y:S02]  /*1790*/  @P0 MOV R7, R25 ;  /* 0x0000001900070202 */ /* 0x000fe40000000f00 */
[----:B------:R-:W-:Y:S02]  /*17a0*/  ISETP.NE.AND P0, PT, R11, 0x1, PT ;  /* 0x000000010b00780c */ /* 0x000fe40003f05270 */
[----:B------:R-:W-:-:S03]  /*17b0*/  @P1 MOV R7, R26 ;  /* 0x0000001a00071202 */ /* 0x000fc60000000f00 */
[----:B------:R-:W-:Y:S02]  /*17c0*/  @P2 MOV R7, R27 ;  /* 0x0000001b00072202 */ /* 0x000fe40000000f00 */
[----:B------:R-:W-:-:S04]  /*17d0*/  @P3 MOV R7, R28 ;  /* 0x0000001c00073202 */ /* 0x000fc80000000f00 */
[----:B------:R-:W-:-:S04]  /*17e0*/  SHF.R.W.U32.HI R6, RZ, R6, R7 ;  /* 0x00000006ff067219 */ /* 0x000fc80000011e07 */
[----:B------:R-:W-:-:S04]  /*17f0*/  LOP3.LUT R7, R6, 0x1, RZ, 0xc0, !PT ;  /* 0x0000000106077812 */ /* 0x000fc800078ec0ff */
[----:B------:R-:W-:Y:S01]  /*1800*/  IADD3 R10, PT, PT, R7, R8, RZ ;  /* 0x00000008070a7210 */ /* 0x000fe20007ffe0ff */
[----:B------:R-:W-:Y:S06]  /*1810*/  @!P0 BRA `(.L_x_7) ;  /* 0x0000000000c88947 */ /* 0x000fec0003800000 */
[----:B------:R-:W-:-:S04]  /*1820*/  IADD3 R6, PT, PT, R9, 0x1, RZ ;  /* 0x0000000109067810 */ /* 0x000fc80007ffe0ff */
[----:B------:R-:W-:-:S04]  /*1830*/  SHF.R.U32.HI R7, RZ, 0x5, R6 ;  /* 0x00000005ff077819 */ /* 0x000fc80000011606 */
[----:B------:R-:W-:-:S04]  /*1840*/  IADD3 R7, PT, PT, -R7, 0x7, RZ ;  /* 0x0000000707077810 */ /* 0x000fc80007ffe1ff */
[----:B------:R-:W-:-:S04]  /*1850*/  SHF.L.U32 R7, R7, 0x2, RZ ;  /* 0x0000000207077819 */ /* 0x000fc800000006ff */
[C---:B------:R-:W-:Y:S02]  /*1860*/  ISETP.EQ.AND P0, PT, R7.reuse, RZ, PT ;  /* 0x000000ff0700720c */ /* 0x040fe40003f02270 */
[C---:B------:R-:W-:Y:S02]  /*1870*/  ISETP.EQ.AND P1, PT, R7.reuse, 0x4, PT ;  /* 0x000000040700780c */ /* 0x040fe40003f22270 */
[C---:B------:R-:W-:Y:S02]  /*1880*/  ISETP.EQ.AND P2, PT, R7.reuse, 0x8, PT ;  /* 0x000000080700780c */ /* 0x040fe40003f42270 */
[----:B------:R-:W-:-:S07]  /*1890*/  ISETP.EQ.AND P3, PT, R7, 0xc, PT ;  /* 0x0000000c0700780c */ /* 0x000fce0003f62270 */
[----:B------:R-:W-:Y:S01]  /*18a0*/  @P0 IMAD.MOV.U32 R8, RZ, RZ, R21 ;  /* 0x000000ffff080224 */ /* 0x000fe200078e0015 */
[C---:B------:R-:W-:Y:S02]  /*18b0*/  ISETP.EQ.AND P0, PT, R7.reuse, 0x10, PT ;  /* 0x000000100700780c */ /* 0x040fe40003f02270 */
[----:B------:R-:W-:Y:S02]  /*18c0*/  @P1 MOV R8, R22 ;  /* 0x0000001600081202 */ /* 0x000fe40000000f00 */
[C---:B------:R-:W-:Y:S02]  /*18d0*/  ISETP.EQ.AND P1, PT, R7.reuse, 0x14, PT ;  /* 0x000000140700780c */ /* 0x040fe40003f22270 */
[----:B------:R-:W-:Y:S02]  /*18e0*/  @P2 MOV R8, R23 ;  /* 0x0000001700082202 */ /* 0x000fe40000000f00 */
[----:B------:R-:W-:Y:S02]  /*18f0*/  ISETP.EQ.AND P2, PT, R7, 0x18, PT ;  /* 0x000000180700780c */ /* 0x000fe40003f42270 */
[----:B------:R-:W-:-:S02]  /*1900*/  @P3 MOV R8, R24 ;  /* 0x0000001800083202 */ /* 0x000fc40000000f00 */
[----:B------:R-:W-:Y:S02]  /*1910*/  ISETP.EQ.AND P3, PT, R7, 0x1c, PT ;  /* 0x0000001c0700780c */ /* 0x000fe40003f62270 */
[----:B------:R-:W-:Y:S02]  /*1920*/  @P0 MOV R8, R25 ;  /* 0x0000001900080202 */ /* 0x000fe40000000f00 */
[----:B------:R-:W-:Y:S02]  /*1930*/  ISETP.NE.AND P0, PT, R11, 0x2, PT ;  /* 0x000000020b00780c */ /* 0x000fe40003f05270 */
[----:B------:R-:W-:Y:S02]  /*1940*/  @P1 MOV R8, R26 ;  /* 0x0000001a00081202 */ /* 0x000fe40000000f00 */
[----:B------:R-:W-:Y:S02]  /*1950*/  LOP3.LUT R7, RZ, R6, RZ, 0x33, !PT ;  /* 0x00000006ff077212 */ /* 0x000fe400078e33ff */
[----:B------:R-:W-:-:S03]  /*1960*/  @P2 MOV R8, R27 ;  /* 0x0000001b00082202 */ /* 0x000fc60000000f00 */
[----:B------:R-:W-:-:S04]  /*1970*/  @P3 MOV R8, R28 ;  /* 0x0000001c00083202 */ /* 0x000fc80000000f00 */
[----:B------:R-:W-:-:S04]  /*1980*/  SHF.R.W.U32.HI R6, RZ, R7, R8 ;  /* 0x00000007ff067219 */ /* 0x000fc80000011e08 */
[----:B------:R-:W-:-:S05]  /*1990*/  LOP3.LUT R7, R6, 0x1, RZ, 0xc0, !PT ;  /* 0x0000000106077812 */ /* 0x000fca00078ec0ff */
[----:B------:R-:W-:Y:S01]  /*19a0*/  IMAD R10, R10, 0x2, R7 ;  /* 0x000000020a0a7824 */ /* 0x000fe200078e0207 */
        /* <DEDUP_REMOVED lines=9> */
[----:B------:R-:W-:Y:S02]  /*1a40*/  @P0 MOV R8, R21 ;  /* 0x0000001500080202 */ /* 0x000fe40000000f00 */
[C---:B------:R-:W-:Y:S02]  /*1a50*/  ISETP.EQ.AND P0, PT, R7.reuse, 0x10, PT ;  /* 0x000000100700780c */ /* 0x040fe40003f02270 */
[----:B------:R-:W-:Y:S02]  /*1a60*/  @P1 MOV R8, R22 ;  /* 0x0000001600081202 */ /* 0x000fe40000000f00 */
[C---:B------:R-:W-:Y:S02]  /*1a70*/  ISETP.EQ.AND P1, PT, R7.reuse, 0x14, PT ;  /* 0x000000140700780c */ /* 0x040fe40003f22270 */
[----:B------:R-:W-:Y:S02]  /*1a80*/  @P2 MOV R8, R23 ;  /* 0x0000001700082202 */ /* 0x000fe40000000f00 */
[----:B------:R-:W-:-:S02]  /*1a90*/  ISETP.EQ.AND P2, PT, R7, 0x18, PT ;  /* 0x000000180700780c */ /* 0x000fc40003f42270 */
[----:B------:R-:W-:Y:S02]  /*1aa0*/  @P3 MOV R8, R24 ;  /* 0x0000001800083202 */ /* 0x000fe40000000f00 */
[----:B------:R-:W-:Y:S02]  /*1ab0*/  ISETP.EQ.AND P3, PT, R7, 0x1c, PT ;  /* 0x0000001c0700780c */ /* 0x000fe40003f62270 */
[----:B------:R-:W-:Y:S02]  /*1ac0*/  @P0 MOV R8, R25 ;  /* 0x0000001900080202 */ /* 0x000fe40000000f00 */
[----:B------:R-:W-:Y:S01]  /*1ad0*/  LOP3.LUT R7, RZ, R6, RZ, 0x33, !PT ;  /* 0x00000006ff077212 */ /* 0x000fe200078e33ff */
[----:B------:R-:W-:-:S04]  /*1ae0*/  @P1 IMAD.MOV.U32 R8, RZ, RZ, R26 ;  /* 0x000000ffff081224 */ /* 0x000fc800078e001a */
[----:B------:R-:W-:-:S04]  /*1af0*/  @P2 MOV R8, R27 ;  /* 0x0000001b00082202 */ /* 0x000fc80000000f00 */
[----:B------:R-:W-:-:S04]  /*1b00*/  @P3 MOV R8, R28 ;  /* 0x0000001c00083202 */ /* 0x000fc80000000f00 */
[----:B------:R-:W-:-:S04]  /*1b10*/  SHF.R.W.U32.HI R8, RZ, R7, R8 ;  /* 0x00000007ff087219 */ /* 0x000fc80000011e08 */
[----:B------:R-:W-:-:S04]  /*1b20*/  LOP3.LUT R7, R8, 0x1, RZ, 0xc0, !PT ;  /* 0x0000000108077812 */ /* 0x000fc800078ec0ff */
[----:B------:R-:W-:-:S07]  /*1b30*/  LEA R10, R10, R7, 0x1 ;  /* 0x000000070a0a7211 */ /* 0x000fce00078e08ff */
.L_x_7:
[----:B------:R-:W-:Y:S05]  /*1b40*/  BSYNC.RECONVERGENT B0 ;  /* 0x0000000000007941 */ /* 0x000fea0003800200 */
.L_x_6:
[----:B------:R-:W0:Y:S01]  /*1b50*/  LDCU UR4, c[0x0][0x3ac] ;  /* 0x00007580ff0477ac */ /* 0x000e220008000800 */
[----:B------:R-:W1:Y:S01]  /*1b60*/  LDC R11, c[0x0][0x360] ;  /* 0x0000d800ff0b7b82 */ /* 0x000e620000000800 */
[----:B------:R-:W-:Y:S01]  /*1b70*/  ISETP.NE.AND P0, PT, R10, RZ, PT ;  /* 0x000000ff0a00720c */ /* 0x000fe20003f05270 */
[----:B------:R-:W-:Y:S01]  /*1b80*/  BSSY.RECONVERGENT B0, `(.L_x_12) ;  /* 0x00016c0000007945 */ /* 0x000fe20003800200 */
[----:B------:R-:W-:-:S04]  /*1b90*/  MOV R6, 0xffffffff ;  /* 0xffffffff00067802 */ /* 0x000fc80000000f00 */
[----:B0-----:R-:W-:-:S07]  /*1ba0*/  SHF.L.U32 R12, R6, UR4, RZ ;  /* 0x00000004060c7c19 */ /* 0x001fce00080006ff */
[----:B------:R-:W-:Y:S05]  /*1bb0*/  @!P0 BRA `(.L_x_13) ;  /* 0x0000016800f08947 */ /* 0x000fea0003800000 */
[----:B------:R-:W1:Y:S01]  /*1bc0*/  S2R R6, SR_CTAID.X ;  /* 0x0000000000067919 */ /* 0x000e620000002500 */
[----:B------:R-:W-:Y:S01]  /*1bd0*/  ISETP.NE.AND P0, PT, R10, 0x1ff, PT ;  /* 0x000001ff0a00780c */ /* 0x000fe20003f05270 */
[----:B------:R-:W1:Y:S02]  /*1be0*/  S2R R7, SR_TID.X ;  /* 0x0000000000077919 */ /* 0x000e640000002100 */
[----:B-1----:R-:W-:-:S10]  /*1bf0*/  IMAD R11, R6, R11, R7 ;  /* 0x0000000b060b7224 */ /* 0x002fd400078e0207 */
[----:B------:R-:W-:Y:S05]  /*1c00*/  @P0 BRA `(.L_x_14) ;  /* 0x0000016400b40947 */ /* 0x000fea0003800000 */
[----:B------:R-:W0:Y:S01]  /*1c10*/  LDC.64 R68, c[0x0][0x388] ;  /* 0x0000e200ff447b82 */ /* 0x000e220000000a00 */
[----:B------:R-:W-:Y:S01]  /*1c20*/  LOP3.LUT R8, RZ, R12, RZ, 0x33, !PT ;  /* 0x0000000cff087212 */ /* 0x000fe200078e33ff */
[----:B------:R-:W1:Y:S04]  /*1c30*/  LDCU.128 UR12, c[0x3][0xe0] ;  /* 0x00c01c00ff0c77ac */ /* 0x000e680008000c00 */
[----:B-----5:R-:W-:Y:S01]  /*1c40*/  IMAD R27, R8, R11, RZ ;  /* 0x0000000b081b7224 */ /* 0x020fe200078e02ff */
[----:B------:R-:W2:Y:S01]  /*1c50*/  LDCU.128 UR20, c[0x3][0xf0] ;  /* 0x00c01e00ff1477ac */ /* 0x000ea20008000c00 */
[----:B------:R-:W3:Y:S01]  /*1c60*/  LDC.64 R28, c[0x0][0x380] ;  /* 0x0000e000ff1c7b82 */ /* 0x000ee20000000a00 */
[----:B------:R-:W4:Y:S01]  /*1c70*/  LDCU.64 UR4, c[0x3][0x88] ;  /* 0x00c01100ff0477ac */ /* 0x000f220008000a00 */
[----:B------:R-:W1:Y:S01]  /*1c80*/  LDCU.64 UR8, c[0x3][0x90] ;  /* 0x00c01200ff0877ac */ /* 0x000e620008000a00 */
[----:B------:R-:W2:Y:S01]  /*1c90*/  LDCU.64 UR10, c[0x3][0x98] ;  /* 0x00c01300ff0a77ac */ /* 0x000ea20008000a00 */
[----:B0-----:R-:W-:-:S05]  /*1ca0*/  IMAD.WIDE.U32 R26, R27, 0x60, R68 ;  /* 0x000000601b1a7825 */ /* 0x001fca00078e0044 */
[----:B------:R-:W2:Y:S01]  /*1cb0*/  LDG.E R9, desc[UR6][R26.64+0xbf84] ;  /* 0x00bf84061a097981 */ /* 0x000ea2000c1e1900 */
[----:B---3--:R-:W-:-:S03]  /*1cc0*/  IMAD.WIDE.U32 R28, R4, 0x40, R28 ;  /* 0x00000040041c7825 */ /* 0x008fc600078e001c */
[----:B------:R-:W3:Y:S04]  /*1cd0*/  LDG.E R10, desc[UR6][R26.64+0xbf80] ;  /* 0x00bf80061a0a7981 */ /* 0x000ee8000c1e1900 */
[----:B------:R-:W3:Y:S04]  /*1ce0*/  LDG.E R11, desc[UR6][R26.64+0xbf88] ;  /* 0x00bf88061a0b7981 */ /* 0x000ee8000c1e1900 */
[----:B------:R-:W3:Y:S04]  /*1cf0*/  LDG.E R12, desc[UR6][R26.64+0xbf8c] ;  /* 0x00bf8c061a0c7981 */ /* 0x000ee8000c1e1900 */
[----:B------:R-:W3:Y:S04]  /*1d00*/  LDG.E R13, desc[UR6][R26.64+0xbf90] ;  /* 0x00bf90061a0d7981 */ /* 0x000ee8000c1e1900 */
[----:B------:R-:W3:Y:S04]  /*1d10*/  LDG.E R14, desc[UR6][R26.64+0xbf94] ;  /* 0x00bf94061a0e7981 */ /* 0x000ee8000c1e1900 */
[----:B------:R-:W3:Y:S04]  /*1d20*/  LDG.E R15, desc[UR6][R26.64+0xbf98] ;  /* 0x00bf98061a0f7981 */ /* 0x000ee8000c1e1900 */
[----:B------:R-:W3:Y:S04]  /*1d30*/  LDG.E R16, desc[UR6][R26.64+0xbf9c] ;  /* 0x00bf9c061a107981 */ /* 0x000ee8000c1e1900 */
[----:B------:R0:W5:Y:S04]  /*1d40*/  LDG.E R107, desc[UR6][R26.64+0xbf40] ;  /* 0x00bf40061a6b7981 */ /* 0x000168000c1e1900 */
        /* <DEDUP_REMOVED lines=31> */
[----:B----4-:R-:W-:Y:S01]  /*1f40*/  MOV R57, UR4 ;  /* 0x0000000400397c02 */ /* 0x010fe20008000f00 */
[----:B-1----:R-:W-:Y:S01]  /*1f50*/  IMAD.U32 R60, RZ, RZ, UR9 ;  /* 0x00000009ff3c7e24 */ /* 0x002fe2000f8e00ff */
[----:B------:R-:W-:Y:S01]  /*1f60*/  MOV R58, UR5 ;  /* 0x00000005003a7c02 */ /* 0x000fe20008000f00 */
[----:B------:R-:W-:Y:S01]  /*1f70*/  BSSY.RECONVERGENT B2, `(.L_x_15) ;  /* 0x0001619000027945 */ /* 0x000fe20003800200 */
[----:B------:R-:W-:-:S02]  /*1f80*/  MOV R59, UR8 ;  /* 0x00000008003b7c02 */ /* 0x000fc40008000f00 */
[----:B--2---:R-:W-:Y:S02]  /*1f90*/  MOV R61, UR10 ;  /* 0x0000000a003d7c02 */ /* 0x004fe40008000f00 */
[----:B------:R-:W-:Y:S02]  /*1fa0*/  MOV R80, UR11 ;  /* 0x0000000b00507c02 */ /* 0x000fe40008000f00 */
[----:B------:R-:W-:-:S04]  /*1fb0*/  ISETP.NE.AND P0, PT, R9, UR13, PT ;  /* 0x0000000d09007c0c */ /* 0x000fc8000bf05270 */
[----:B---3--:R-:W-:Y:S01]  /*1fc0*/  ISETP.EQ.AND P0, PT, R10, UR12, !P0 ;  /* 0x0000000c0a007c0c */ /* 0x008fe2000c702270 */
[----:B------:R-:W1:Y:S03]  /*1fd0*/  LDCU.64 UR12, c[0x3][0x80] ;  /* 0x00c01000ff0c77ac */ /* 0x000e660008000a00 */
[----:B------:R-:W-:-:S04]  /*1fe0*/  ISETP.EQ.AND P0, PT, R11, UR14, P0 ;  /* 0x0000000e0b007c0c */ /* 0x000fc80008702270 */
[----:B------:R-:W-:-:S04]  /*1ff0*/  ISETP.EQ.AND P0, PT, R12, UR15, P0 ;  /* 0x0000000f0c007c0c */ /* 0x000fc80008702270 */
[----:B------:R-:W-:-:S04]  /*2000*/  ISETP.EQ.AND P0, PT, R13, UR20, P0 ;  /* 0x000000140d007c0c */ /* 0x000fc80008702270 */
[----:B------:R-:W-:-:S04]  /*2010*/  ISETP.EQ.AND P0, PT, R14, UR21, P0 ;  /* 0x000000150e007c0c */ /* 0x000fc80008702270 */
[----:B------:R-:W-:Y:S02]  /*2020*/  ISETP.EQ.AND P0, PT, R15, UR22, P0 ;  /* 0x000000160f007c0c */ /* 0x000fe40008702270 */
[----:B------:R-:W-:Y:S02]  /*2030*/  ISETP.EQ.AND P1, PT, R16, UR23, PT ;  /* 0x0000001710007c0c */ /* 0x000fe4000bf22270 */
[----:B-1----:R-:W-:Y:S02]  /*2040*/  MOV R82, UR13 ;  /* 0x0000000d00527c02 */ /* 0x002fe40008000f00 */
[----:B------:R-:W-:-:S09]  /*2050*/  MOV R65, UR12 ;  /* 0x0000000c00417c02 */ /* 0x000fd20008000f00 */
[----:B0-----:R-:W-:Y:S05]  /*2060*/  @P0 BRA P1, `(.L_x_16) ;  /* 0x0000016000240947 */ /* 0x001fea0000800000 */
[C---:B------:R-:W-:Y:S01]  /*2070*/  IMAD.WIDE.U32 R26, P0, R10.reuse, R9, RZ ;  /* 0x000000090a1a7225 */ /* 0x040fe200078000ff */
[----:B------:R-:W-:Y:S01]  /*2080*/  MOV R36, RZ ;  /* 0x000000ff00247202 */ /* 0x000fe20000000f00 */
[----:B------:R-:W0:Y:S01]  /*2090*/  LDC.64 R70, c[0x3][0xa0] ;  /* 0x00c02800ff467b82 */ /* 0x000e220000000a00 */
[----:B------:R-:W-:Y:S01]  /*20a0*/  BSSY.RECONVERGENT B3, `(.L_x_17) ;  /* 0x00000f5000037945 */ /* 0x000fe20003800200 */
[----:B------:R-:W-:Y:S01]  /*20b0*/  IMAD.WIDE.U32.X R28, P0, R10, R12, RZ, P0 ;  /* 0x0000000c0a1c7225 */ /* 0x000fe200000004ff */
[----:B------:R-:W-:-:S03]  /*20c0*/  IADD3 R37, PT, PT, R26, R26, RZ ;  /* 0x0000001a1a257210 */ /* 0x000fc60007ffe0ff */
[C---:B------:R-:W-:Y:S02]  /*20d0*/  IMAD.HI.U32 R38, P1, R10.reuse, R9, R26 ;  /* 0x000000090a267227 */ /* 0x040fe4000782001a */
[----:B------:R-:W1:Y:S02]  /*20e0*/  LDC.64 R72, c[0x3][0xa8] ;  /* 0x00c02a00ff487b82 */ /* 0x000e640000000a00 */
[----:B------:R-:W-:-:S04]  /*20f0*/  IMAD.WIDE.U32.X R30, P0, R10, R14, RZ, P0 ;  /* 0x0000000e0a1e7225 */ /* 0x000fc800000004ff */
[----:B------:R-:W-:Y:S02]  /*2100*/  IMAD.WIDE.U32.X R32, P1, R9, R11, R28, P1 ;  /* 0x0000000b09207225 */ /* 0x000fe4000082041c */
[----:B------:R-:W2:Y:S02]  /*2110*/  LDC.64 R74, c[0x3][0xb0] ;  /* 0x00c02c00ff4a7b82 */ /* 0x000ea40000000a00 */
[----:B------:R-:W-:-:S04]  /*2120*/  IMAD.WIDE.U32.X R28, R10, R16, RZ, P0 ;  /* 0x000000100a1c7225 */ /* 0x000fc800000e04ff */
[C---:B------:R-:W-:Y:S02]  /*2130*/  IMAD.WIDE.U32.X R30, P1, R9.reuse, R13, R30, P1 ;  /* 0x0000000d091e7225 */ /* 0x040fe4000082041e */
[----:B------:R-:W3:Y:S02]  /*2140*/  LDC.64 R76, c[0x3][0xb8] ;  /* 0x00c02e00ff4c7b82 */ /* 0x000ee40000000a00 */
[----:B------:R-:W-:-:S04]  /*2150*/  IMAD.WIDE.U32 R32, P0, R9, R11, R32 ;  /* 0x0000000b09207225 */ /* 0x000fc80007800020 */
[----:B------:R-:W-:-:S04]  /*2160*/  IMAD.WIDE.U32.X R28, P1, R9, R15, R28, P1 ;  /* 0x0000000f091c7225 */ /* 0x000fc8000082041c */
[----:B------:R-:W-:-:S04]  /*2170*/  IMAD.WIDE.U32.X R30, P0, R11, R12, R30, P0 ;  /* 0x0000000c0b1e7225 */ /* 0x000fc8000000041e */
[----:B------:R-:W-:-:S04]  /*2180*/  IMAD.WIDE.U32 R32, P2, R10, R12, R32 ;  /* 0x0000000c0a207225 */ /* 0x000fc80007840020 */
[----:B------:R-:W-:-:S04]  /*2190*/  IMAD.WIDE.U32.X R28, P0, R11, R14, R28, P0 ;  /* 0x0000000e0b1c7225 */ /* 0x000fc8000000041c */
[----:B------:R-:W-:-:S04]  /*21a0*/  IMAD.WIDE.U32.X R34, P2, R11, R12, R30, P2 ;  /* 0x0000000c0b227225 */ /* 0x000fc8000104041e */
[----:B------:R-:W-:Y:S01]  /*21b0*/  HFMA2 R31, -RZ, RZ, 0, 0 ;  /* 0x00000000ff1f7431 */ /* 0x000fe200000001ff */
[----:B------:R-:W-:Y:S01]  /*21c0*/  SEL R30, RZ, 0x1, !P1 ;  /* 0x00000001ff1e7807 */ /* 0x000fe20004800000 */
[----:B------:R-:W-:-:S04]  /*21d0*/  IMAD.WIDE.U32.X R28, P1, R12, R13, R28, P2 ;  /* 0x0000000d0c1c7225 */ /* 0x000fc8000102041c */
[----:B------:R-:W-:-:S04]  /*21e0*/  IMAD.WIDE.U32 R34, P2, R9, R13, R34 ;  /* 0x0000000d09227225 */ /* 0x000fc80007840022 */
[----:B------:R-:W-:-:S04]  /*21f0*/  IMAD.WIDE.U32.X R28, P2, R12, R13, R28, P2 ;  /* 0x0000000d0c1c7225 */ /* 0x000fc8000104041c */
[----:B------:R-:W-:-:S04]  /*2200*/  IMAD.WIDE.U32.X R30, R11, R16, R30, P0 ;  /* 0x000000100b1e7225 */ /* 0x000fc800000e041e */
[----:B------:R-:W-:-:S04]  /*2210*/  IMAD.WIDE.U32 R34, P0, R10, R14, R34 ;  /* 0x0000000e0a227225 */ /* 0x000fc80007800022 */
[----:B------:R-:W-:-:S04]  /*2220*/  IMAD.WIDE.U32.X R26, P0, R11, R14, R28, P0 ;  /* 0x0000000e0b1a7225 */ /* 0x000fc8000000041c */
[----:B------:R-:W-:-:S04]  /*2230*/  IMAD.WIDE.U32.X R30, P1, R12, R15, R30, P1 ;  /* 0x0000000f0c1e7225 */ /* 0x000fc8000082041e */
[----:B------:R-:W-:-:S04]  /*2240*/  IMAD.WIDE.U32 R26, P5, R9, R15, R26 ;  /* 0x0000000f091a7225 */ /* 0x000fc800078a001a */
[----:B------:R-:W-:-:S04]  /*2250*/  IMAD.WIDE.U32.X R30, P3, R13, R14, R30, P2 ;  /* 0x0000000e0d1e7225 */ /* 0x000fc8000106041e */
[----:B------:R-:W-:-:S04]  /*2260*/  IMAD.WIDE.U32 R28, P2, R10, R10, R36 ;  /* 0x0000000a0a1c7225 */ /* 0x000fc80007840024 */
[----:B------:R-:W-:Y:S01]  /*2270*/  IMAD.MOV.U32 R39, RZ, RZ, R32 ;  /* 0x000000ffff277224 */ /* 0x000fe200078e0020 */
[----:B------:R-:W-:Y:S01]  /*2280*/  MOV R32, R33 ;  /* 0x0000002100207202 */ /* 0x000fe20000000f00 */
[C---:B------:R-:W-:Y:S01]  /*2290*/  IMAD.WIDE.U32 R26, P6, R10.reuse, R16, R26 ;  /* 0x000000100a1a7225 */ /* 0x040fe200078c001a */
[----:B------:R-:W-:Y:S02]  /*22a0*/  MOV R33, R34 ;  /* 0x0000002200217202 */ /* 0x000fe40000000f00 */
[----:B------:R-:W-:Y:S01]  /*22b0*/  MOV R34, R35 ;  /* 0x0000002300227202 */ /* 0x000fe20000000f00 */
[C---:B------:R-:W-:Y:S01]  /*22c0*/  IMAD.WIDE.U32.X R38, P2, R10.reuse, R11, R38, P2 ;  /* 0x0000000b0a267225 */ /* 0x040fe20001040426 */
[----:B------:R-:W-:Y:S02]  /*22d0*/  MOV R35, R26 ;  /* 0x0000001a00237202 */ /* 0x000fe40000000f00 */
[----:B------:R-:W-:Y:S01]  /*22e0*/  SEL R26, RZ, 0x1, !P1 ;  /* 0x00000001ff1a7807 */ /* 0x000fe20004800000 */
[----:B------:R-:W-:-:S04]  /*22f0*/  IMAD.WIDE.U32.X R36, P2, R10, R13, R32, P2 ;  /* 0x0000000d0a247225 */ /* 0x000fc80001040420 */
[----:B------:R-:W-:-:S04]  /*2300*/  IMAD.WIDE.U32.X R34, P4, R10, R15, R34, P2 ;  /* 0x0000000f0a227225 */ /* 0x000fc80001080422 */
[----:B------:R-:W-:Y:S01]  /*2310*/  IMAD.WIDE.U32.X R30, P0, R13, R14, R30, P0 ;  /* 0x0000000e0d1e7225 */ /* 0x000fe2000000041e */
[----:B------:R-:W-:-:S03]  /*2320*/  IADD3.X R40, P1, PT, RZ, R27, RZ, P4, !PT ;  /* 0x0000001bff287210 */ /* 0x000fc6000273e4ff */
[----:B------:R-:W-:Y:S02]  /*2330*/  HFMA2 R27, -RZ, RZ, 0, 0 ;  /* 0x00000000ff1b7431 */ /* 0x000fe400000001ff */
[----:B------:R-:W-:-:S04]  /*2340*/  IMAD.WIDE.U32 R38, P2, R9, R9, R38 ;  /* 0x0000000909267225 */ /* 0x000fc80007840026 */
[----:B------:R-:W-:-:S04]  /*2350*/  IMAD.WIDE.U32.X R30, P5, R12, R15, R30, P5 ;  /* 0x0000000f0c1e7225 */ /* 0x000fc800028a041e */
[----:B------:R-:W-:-:S04]  /*2360*/  IMAD.WIDE.U32.X R36, P2, R9, R12, R36, P2 ;  /* 0x0000000c09247225 */ /* 0x000fc80001040424 */
[----:B------:R-:W-:-:S04]  /*2370*/  IMAD.WIDE.U32.X R32, P6, R11, R16, R30, P6 ;  /* 0x000000100b207225 */ /* 0x000fc800030c041e */
[----:B------:R-:W-:Y:S01]  /*2380*/  IMAD.WIDE.U32.X R30, R13, R16, R26, P3 ;  /* 0x000000100d1e7225 */ /* 0x000fe200018e041a */
[----:B------:R-:W-:Y:S02]  /*2390*/  IADD3.X R41, P1, PT, RZ, R32, RZ, P1, !PT ;  /* 0x00000020ff297210 */ /* 0x000fe40000f3e4ff */
[----:B------:R-:W-:Y:S01]  /*23a0*/  IADD3 RZ, P3, PT, RZ, R28, RZ ;  /* 0x0000001cffff7210 */ /* 0x000fe20007f7e0ff */
[----:B------:R-:W-:Y:S01]  /*23b0*/  IMAD.WIDE.U32 R26, P4, R10, R11, R38 ;  /* 0x0000000b0a1a7225 */ /* 0x000fe20007880026 */
[----:B------:R-:W-:-:S03]  /*23c0*/  SEL R5, RZ, 0x1, !P1 ;  /* 0x00000001ff057807 */ /* 0x000fc60004800000 */
[----:B------:R-:W-:-:S04]  /*23d0*/  IMAD.WIDE.U32.X R34, P2, R9, R14, R34, P2 ;  /* 0x0000000e09227225 */ /* 0x000fc80001040422 */
[----:B------:R-:W-:-:S04]  /*23e0*/  IMAD.WIDE.U32.X R36, P4, R11, R11, R36, P4 ;  /* 0x0000000b0b247225 */ /* 0x000fc80002080424 */
[----:B------:R-:W-:-:S04]  /*23f0*/  IMAD.WIDE.U32.X R30, P0, R14, R15, R30, P0 ;  /* 0x0000000f0e1e7225 */ /* 0x000fc8000000041e */
[----:B------:R-:W-:-:S04]  /*2400*/  IMAD.WIDE.U32.X R40, P2, R9, R16, R40, P2 ;  /* 0x0000001009287225 */ /* 0x000fc80001040428 */
[----:B------:R-:W-:Y:S01]  /*2410*/  IMAD.WIDE.U32.X R34, P4, R11, R13, R34, P4 ;  /* 0x0000000d0b227225 */ /* 0x000fe20002080422 */
[----:B------:R-:W-:-:S03]  /*2420*/  IADD3.X R5, PT, PT, RZ, R5, RZ, P2, !PT ;  /* 0x00000005ff057210 */ /* 0x000fc600017fe4ff */
[----:B------:R-:W-:-:S04]  /*2430*/  IMAD.WIDE.U32.X R30, P5, R14, R15, R30, P5 ;  /* 0x0000000f0e1e7225 */ /* 0x000fc800028a041e */
[----:B------:R-:W-:-:S04]  /*2440*/  IMAD.WIDE.U32.X R40, P4, R11, R15, R40, P4 ;  /* 0x0000000f0b287225 */ /* 0x000fc80002080428 */
[----:B------:R-:W-:Y:S01]  /*2450*/  IMAD R25, R28, -0x1b799c77, RZ ;  /* 0xe48663891c197824 */ /* 0x000fe200078e02ff */
[----:B------:R-:W-:Y:S01]  /*2460*/  IADD3.X R38, P4, PT, R5, R33, RZ, P4, !PT ;  /* 0x0000002105267210 */ /* 0x000fe2000279e4ff */
[----:B------:R-:W-:-:S04]  /*2470*/  IMAD.WIDE.U32 R36, P2, R9, R12, R36 ;  /* 0x0000000c09247225 */ /* 0x000fc80007840024 */
[----:B------:R-:W-:-:S04]  /*2480*/  IMAD.WIDE.U32.X R32, P6, R13, R16, R30, P6 ;  /* 0x000000100d207225 */ /* 0x000fc800030c041e */
[----:B0-----:R-:W-:Y:S01]  /*2490*/  IMAD.HI.U32 R42, P1, R25, R70, R28 ;  /* 0x00000046192a7227 */ /* 0x001fe2000782001c */
[----:B------:R-:W-:Y:S02]  /*24a0*/  SEL R28, RZ, 0x1, !P0 ;  /* 0x00000001ff1c7807 */ /* 0x000fe40004000000 */
[----:B------:R-:W-:Y:S01]  /*24b0*/  IADD3.X R39, P4, PT, RZ, R32, RZ, P4, !PT ;  /* 0x00000020ff277210 */ /* 0x000fe2000279e4ff */
[----:B------:R-:W-:Y:S01]  /*24c0*/  IMAD.WIDE.U32.X R34, P2, R12, R12, R34, P2 ;  /* 0x0000000c0c227225 */ /* 0x000fe20001040422 */
[----:B------:R-:W-:Y:S02]  /*24d0*/  MOV R29, RZ ;  /* 0x000000ff001d7202 */ /* 0x000fe40000000f00 */
[----:B------:R-:W-:Y:S01]  /*24e0*/  SEL R5, RZ, 0x1, !P4 ;  /* 0x00000001ff057807 */ /* 0x000fe20006000000 */
[----:B------:R-:W-:-:S04]  /*24f0*/  IMAD.WIDE.U32 R30, P0, R10, R13, R36 ;  /* 0x0000000d0a1e7225 */ /* 0x000fc80007800024 */
[----:B------:R-:W-:-:S04]  /*2500*/  IMAD.WIDE.U32.X R40, P2, R12, R14, R40, P2 ;  /* 0x0000000e0c287225 */ /* 0x000fc80001040428 */
[----:B------:R-:W-:-:S04]  /*2510*/  IMAD.WIDE.U32.X R34, P0, R11, R13, R34, P0 ;  /* 0x0000000d0b227225 */ /* 0x000fc80000000422 */
[----:B------:R-:W-:Y:S02]  /*2520*/  IMAD R43, R25, R71, RZ ;  /* 0x00000047192b7224 */ /* 0x000fe400078e02ff */
[----:B------:R-:W-:-:S03]  /*2530*/  IMAD.WIDE.U32.X R38, P2, R12, R16, R38, P2 ;  /* 0x000000100c267225 */ /* 0x000fc60001040426 */
[----:B------:R-:W-:Y:S01]  /*2540*/  IADD3.X R42, P3, PT, R43, R42, RZ, P3, !PT ;  /* 0x0000002a2b2a7210 */ /* 0x000fe20001f7e4ff */
[----:B------:R-:W-:-:S04]  /*2550*/  IMAD.WIDE.U32.X R28, R15, R16, R28, P5 ;  /* 0x000000100f1c7225 */ /* 0x000fc800028e041c */
[----:B------:R-:W-:-:S04]  /*2560*/  IMAD.WIDE.U32.X R40, P0, R13, R13, R40, P0 ;  /* 0x0000000d0d287225 */ /* 0x000fc80000000428 */
[----:B------:R-:W-:-:S04]  /*2570*/  IMAD.WIDE.U32.X R38, P0, R13, R15, R38, P0 ;  /* 0x0000000f0d267225 */ /* 0x000fc80000000426 */
[----:B------:R-:W-:Y:S02]  /*2580*/  IMAD.X R5, RZ, RZ, R5, P2 ;  /* 0x000000ffff057224 */ /* 0x000fe400010e0605 */
[----:B------:R-:W-:-:S03]  /*2590*/  IMAD.WIDE.U32.X R28, P6, R15, R16, R28, P6 ;  /* 0x000000100f1c7225 */ /* 0x000fc600030c041c */
[----:B------:R-:W-:Y:S01]  /*25a0*/  IADD3.X R36, P0, PT, R5, R33, RZ, P0, !PT ;  /* 0x0000002105247210 */ /* 0x000fe2000071e4ff */
[C---:B------:R-:W-:Y:S01]  /*25b0*/  IMAD.HI.U32 R43, P5, R25.reuse, R71, RZ ;  /* 0x00000047192b7227 */ /* 0x040fe200078a00ff */
[----:B------:R-:W-:Y:S02]  /*25c0*/  SEL R48, RZ, 0x1, !P6 ;  /* 0x00000001ff307807 */ /* 0x000fe40007000000 */
[----:B------:R-:W-:Y:S01]  /*25d0*/  IADD3.X R37, P0, PT, RZ, R28, RZ, P0, !PT ;  /* 0x0000001cff257210 */ /* 0x000fe2000071e4ff */
[----:B-1----:R-:W-:-:S04]  /*25e0*/  IMAD.WIDE.U32.X R26, P1, R25, R72, R26, P1 ;  /* 0x00000048191a7225 */ /* 0x002fc8000082041a */
[----:B------:R-:W-:Y:S02]  /*25f0*/  IMAD R57, R42, -0x1b799c77, RZ ;  /* 0xe48663892a397824 */ /* 0x000fe400078e02ff */
[----:B------:R-:W-:-:S04]  /*2600*/  IMAD.WIDE.U32 R34, P6, R9, R14, R34 ;  /* 0x0000000e09227225 */ /* 0x000fc800078c0022 */
[----:B------:R-:W-:-:S04]  /*2610*/  IMAD.HI.U32 R5, P2, R57, R70, R42 ;  /* 0x0000004639057227 */ /* 0x000fc8000784002a */
[----:B------:R-:W-:-:S04]  /*2620*/  IMAD.WIDE.U32 R44, P4, R57, R71, R26 ;  /* 0x00000047392c7225 */ /* 0x000fc8000788001a */
[----:B------:R-:W-:Y:S01]  /*2630*/  IMAD.WIDE.U32.X R32, P6, R12, R14, R40, P6 ;  /* 0x0000000e0c207225 */ /* 0x000fe200030c0428 */
[----:B------:R-:W-:Y:S02]  /*2640*/  IADD3.X R44, P3, PT, R5, R44, RZ, P3, !PT ;  /* 0x0000002c052c7210 */ /* 0x000fe40001f7e4ff */
[----:B------:R-:W-:Y:S01]  /*2650*/  SEL R5, RZ, 0x1, !P0 ;  /* 0x00000001ff057807 */ /* 0x000fe20004000000 */
[----:B------:R-:W-:-:S04]  /*2660*/  IMAD.WIDE.U32.X R42, P5, R25, R73, RZ, P5 ;  /* 0x00000049192a7225 */ /* 0x000fc800028a04ff */
[----:B------:R-:W-:-:S04]  /*2670*/  IMAD.WIDE.U32 R34, P0, R10, R15, R34 ;  /* 0x0000000f0a227225 */ /* 0x000fc80007800022 */
[----:B------:R-:W-:-:S04]  /*2680*/  IMAD.WIDE.U32.X R26, P6, R14, R14, R38, P6 ;  /* 0x0000000e0e1a7225 */ /* 0x000fc800030c0426 */
[----:B--2---:R-:W-:-:S04]  /*2690*/  IMAD.WIDE.U32.X R38, P1, R25, R74, R30, P1 ;  /* 0x0000004a19267225 */ /* 0x004fc8000082041e */
[----:B------:R-:W-:-:S04]  /*26a0*/  IMAD.WIDE.U32.X R30, P6, R14, R16, R36, P6 ;  /* 0x000000100e1e7225 */ /* 0x000fc800030c0424 */
[----:B------:R-:W-:Y:S01]  /*26b0*/  IMAD.WIDE.U32.X R42, P2, R57, R72, R42, P2 ;  /* 0x00000048392a7225 */ /* 0x000fe2000104042a */
[----:B------:R-:W-:-:S03]  /*26c0*/  IADD3.X R5, PT, PT, RZ, R5, RZ, P6, !PT ;  /* 0x00000005ff057210 */ /* 0x000fc600037fe4ff */
[----:B------:R-:W-:Y:S02]  /*26d0*/  IMAD R59, R44, -0x1b799c77, RZ ;  /* 0xe48663892c3b7824 */ /* 0x000fe400078e02ff */
[----:B---3--:R-:W-:-:S04]  /*26e0*/  IMAD.WIDE.U32.X R34, P1, R25, R76, R34, P1 ;  /* 0x0000004c19227225 */ /* 0x008fc80000820422 */
[----:B------:R-:W-:Y:S01]  /*26f0*/  IMAD.HI.U32 R45, P6, R59, R70, R44 ;  /* 0x000000463b2d7227 */ /* 0x000fe200078c002c */
[----:B------:R-:W-:-:S03]  /*2700*/  SEL R44, RZ, 0x1, !P1 ;  /* 0x00000001ff2c7807 */ /* 0x000fc60004800000 */
[----:B------:R-:W-:-:S04]  /*2710*/  IMAD.WIDE.U32 R42, P1, R59, R71, R42 ;  /* 0x000000473b2a7225 */ /* 0x000fc8000782002a */
[----:B------:R-:W-:Y:S01]  /*2720*/  IMAD.WIDE.U32.X R40, P4, R57, R73, R38, P4 ;  /* 0x0000004939287225 */ /* 0x000fe20002080426 */
[----:B------:R-:W-:-:S03]  /*2730*/  IADD3.X R46, P3, PT, R45, R42, RZ, P3, !PT ;  /* 0x0000002a2d2e7210 */ /* 0x000fc60001f7e4ff */
[----:B------:R-:W-:Y:S01]  /*2740*/  HFMA2 R45, -RZ, RZ, 0, 0 ;  /* 0x00000000ff2d7431 */ /* 0x000fe200000001ff */
[----:B------:R-:W-:Y:S01]  /*2750*/  MOV R47, R43 ;  /* 0x0000002b002f7202 */ /* 0x000fe20000000f00 */
[----:B------:R-:W-:-:S04]  /*2760*/  IMAD.WIDE.U32.X R36, P5, R25, R75, RZ, P5 ;  /* 0x0000004b19247225 */ /* 0x000fc800028a04ff */
[----:B------:R-:W-:-:S04]  /*2770*/  IMAD.WIDE.U32.X R42, P6, R59, R72, R40, P6 ;  /* 0x000000483b2a7225 */ /* 0x000fc800030c0428 */
[----:B------:R-:W-:-:S04]  /*2780*/  IMAD.WIDE.U32.X R40, P4, R57, R75, R34, P4 ;  /* 0x0000004b39287225 */ /* 0x000fc80002080422 */
[----:B------:R-:W-:Y:S02]  /*2790*/  IMAD R61, R46, -0x1b799c77, RZ ;  /* 0xe48663892e3d7824 */ /* 0x000fe400078e02ff */
[----:B------:R-:W-:-:S04]  /*27a0*/  IMAD.WIDE.U32.X R36, P2, R57, R74, R36, P2 ;  /* 0x0000004a39247225 */ /* 0x000fc80001040424 */
[----:B------:R-:W-:-:S04]  /*27b0*/  IMAD.WIDE.U32.X R34, R57, R77, R44, P4 ;  /* 0x0000004d39227225 */ /* 0x000fc800020e042c */
[----:B------:R-:W-:-:S04]  /*27c0*/  IMAD.WIDE.U32.X R38, R25, R77, RZ, P5 ;  /* 0x0000004d19267225 */ /* 0x000fc800028e04ff */
[----:B------:R-:W-:-:S04]  /*27d0*/  IMAD.WIDE.U32 R42, P4, R61, R71, R42 ;  /* 0x000000473d2a7225 */ /* 0x000fc8000788002a */
[----:B------:R-:W-:Y:S01]  /*27e0*/  IMAD.HI.U32 R47, P5, R61, R70, R46 ;  /* 0x000000463d2f7227 */ /* 0x000fe200078a002e */
[----:B------:R-:W-:-:S03]  /*27f0*/  MOV R45, R43 ;  /* 0x0000002b002d7202 */ /* 0x000fc60000000f00 */
[----:B------:R-:W-:Y:S02]  /*2800*/  HFMA2 R43, -RZ, RZ, 0, 0 ;  /* 0x00000000ff2b7431 */ /* 0x000fe400000001ff */
[----:B------:R-:W-:Y:S01]  /*2810*/  IMAD.WIDE.U32.X R36, P1, R59, R73, R36, P1 ;  /* 0x000000493b247225 */ /* 0x000fe20000820424 */
[----:B------:R-:W-:-:S03]  /*2820*/  IADD3.X R44, P3, PT, R47, R42, RZ, P3, !PT ;  /* 0x0000002a2f2c7210 */ /* 0x000fc60001f7e4ff */
[----:B------:R-:W-:-:S04]  /*2830*/  IMAD.WIDE.U32.X R38, P2, R57, R76, R38, P2 ;  /* 0x0000004c39267225 */ /* 0x000fc80001040426 */
[----:B------:R-:W-:Y:S01]  /*2840*/  IMAD.WIDE.U32.X R36, P5, R61, R72, R36, P5 ;  /* 0x000000483d247225 */ /* 0x000fe200028a0424 */
[----:B------:R-:W-:-:S03]  /*2850*/  SEL R42, RZ, 0x1, !P2 ;  /* 0x00000001ff2a7807 */ /* 0x000fc60005000000 */
[----:B------:R-:W-:-:S04]  /*2860*/  IMAD.WIDE.U32.X R38, P2, R59, R75, R38, P1 ;  /* 0x0000004b3b267225 */ /* 0x000fc80000840426 */
[----:B------:R-:W-:Y:S02]  /*2870*/  IMAD R25, R44, -0x1b799c77, RZ ;  /* 0xe48663892c197824 */ /* 0x000fe400078e02ff */
[----:B------:R-:W-:-:S04]  /*2880*/  IMAD.WIDE.U32.X R40, P6, R59, R74, R40, P6 ;  /* 0x0000004a3b287225 */ /* 0x000fc800030c0428 */
[----:B------:R-:W-:-:S04]  /*2890*/  IMAD.WIDE.U32.X R42, R59, R77, R42, P2 ;  /* 0x0000004d3b2a7225 */ /* 0x000fc800010e042a */
[----:B------:R-:W-:-:S04]  /*28a0*/  IMAD.HI.U32 R45, P1, R25, R70, R44 ;  /* 0x00000046192d7227 */ /* 0x000fc8000782002c */
[----:B------:R-:W-:-:S04]  /*28b0*/  IMAD.WIDE.U32 R36, P2, R25, R71, R36 ;  /* 0x0000004719247225 */ /* 0x000fc80007840024 */
[----:B------:R-:W-:Y:S01]  /*28c0*/  IMAD.WIDE.U32.X R40, P4, R61, R73, R40, P4 ;  /* 0x000000493d287225 */ /* 0x000fe20002080428 */
[----:B------:R-:W-:Y:S02]  /*28d0*/  IADD3.X R44, P3, PT, R45, R36, RZ, P3, !PT ;  /* 0x000000242d2c7210 */ /* 0x000fe40001f7e4ff */
[----:B------:R-:W-:Y:S01]  /*28e0*/  MOV R45, R37 ;  /* 0x00000025002d7202 */ /* 0x000fe20000000f00 */
[----:B------:R-:W-:-:S04]  /*28f0*/  IMAD.WIDE.U32.X R38, P5, R61, R74, R38, P5 ;  /* 0x0000004a3d267225 */ /* 0x000fc800028a0426 */
[----:B------:R-:W-:Y:S02]  /*2900*/  HFMA2 R37, -RZ, RZ, 0, 0 ;  /* 0x00000000ff257431 */ /* 0x000fe400000001ff */
[----:B------:R-:W-:-:S04]  /*2910*/  IMAD.WIDE.U32.X R34, P6, R59, R76, R34, P6 ;  /* 0x0000004c3b227225 */ /* 0x000fc800030c0422 */
[----:B------:R-:W-:Y:S01]  /*2920*/  IMAD.WIDE.U32.X R42, P5, R61, R76, R42, P5 ;  /* 0x0000004c3d2a7225 */ /* 0x000fe200028a042a */
[----:B------:R-:W-:-:S03]  /*2930*/  SEL R36, RZ, 0x1, !P6 ;  /* 0x00000001ff247807 */ /* 0x000fc60007000000 */
[----:B------:R-:W-:Y:S02]  /*2940*/  IMAD R57, R44, -0x1b799c77, RZ ;  /* 0xe48663892c397824 */ /* 0x000fe400078e02ff */
[----:B------:R-:W-:-:S04]  /*2950*/  IMAD.WIDE.U32.X R40, P1, R25, R72, R40, P1 ;  /* 0x0000004819287225 */ /* 0x000fc80000820428 */
[----:B------:R-:W-:Y:S01]  /*2960*/  IMAD.HI.U32 R45, P6, R57, R70, R44 ;  /* 0x00000046392d7227 */ /* 0x000fe200078c002c */
[----:B------:R-:W-:-:S03]  /*2970*/  SEL R44, RZ, 0x1, !P5 ;  /* 0x00000001ff2c7807 */ /* 0x000fc60006800000 */
[----:B------:R-:W-:-:S04]  /*2980*/  IMAD.WIDE.U32 R40, P5, R57, R71, R40 ;  /* 0x0000004739287225 */ /* 0x000fc800078a0028 */
[----:B------:R-:W-:Y:S01]  /*2990*/  IMAD.WIDE.U32.X R38, P2, R25, R73, R38, P2 ;  /* 0x0000004919267225 */ /* 0x000fe20001040426 */
[----:B------:R-:W-:-:S03]  /*29a0*/  IADD3.X R40, P3, PT, R45, R40, RZ, P3, !PT ;  /* 0x000000282d287210 */ /* 0x000fc60001f7e4ff */
[----:B------:R-:W-:-:S04]  /*29b0*/  IMAD.WIDE.U32.X R34, P4, R61, R75, R34, P4 ;  /* 0x0000004b3d227225 */ /* 0x000fc80002080422 */
[----:B------:R-:W-:-:S04]  /*29c0*/  IMAD.WIDE.U32.X R38, P6, R57, R72, R38, P6 ;  /* 0x0000004839267225 */ /* 0x000fc800030c0426 */
[----:B------:R-:W-:-:S04]  /*29d0*/  IMAD.WIDE.U32.X R42, P2, R25, R75, R42, P2 ;  /* 0x0000004b192a7225 */ /* 0x000fc8000104042a */
[----:B------:R-:W-:Y:S02]  /*29e0*/  IMAD.MOV.U32 R45, RZ, RZ, RZ ;  /* 0x000000ffff2d7224 */ /* 0x000fe400078e00ff */
[----:B------:R-:W-:Y:S02]  /*29f0*/  IMAD R59, R40, -0x1b799c77, RZ ;  /* 0xe4866389283b7824 */ /* 0x000fe400078e02ff */
[----:B------:R-:W-:-:S04]  /*2a00*/  IMAD.WIDE.U32.X R36, R61, R77, R36, P4 ;  /* 0x0000004d3d247225 */ /* 0x000fc800020e0424 */
[----:B------:R-:W-:-:S04]  /*2a10*/  IMAD.WIDE.U32.X R44, R25, R77, R44, P2 ;  /* 0x0000004d192c7225 */ /* 0x000fc800010e042c */
[----:B------:R-:W-:-:S04]  /*2a20*/  IMAD.WIDE.U32.X R34, P1, R25, R74, R34, P1 ;  /* 0x0000004a19227225 */ /* 0x000fc80000820422 */
[----:B------:R-:W-:-:S04]  /*2a30*/  IMAD.HI.U32 R41, P4, R59, R70, R40 ;  /* 0x000000463b297227 */ /* 0x000fc80007880028 */
[----:B------:R-:W-:-:S04]  /*2a40*/  IMAD.WIDE.U32 R38, P2, R59, R71, R38 ;  /* 0x000000473b267225 */ /* 0x000fc80007840026 */
[----:B------:R-:W-:Y:S01]  /*2a50*/  IMAD.WIDE.U32.X R34, P5, R57, R73, R34, P5 ;  /* 0x0000004939227225 */ /* 0x000fe200028a0422 */
[----:B------:R-:W-:Y:S02]  /*2a60*/  IADD3.X R40, P3, PT, R41, R38, RZ, P3, !PT ;  /* 0x0000002629287210 */ /* 0x000fe40001f7e4ff */
[----:B------:R-:W-:Y:S01]  /*2a70*/  MOV R41, R39 ;  /* 0x0000002700297202 */ /* 0x000fe20000000f00 */
[----:B------:R-:W-:-:S04]  /*2a80*/  IMAD.WIDE.U32.X R42, P6, R57, R74, R42, P6 ;  /* 0x0000004a392a7225 */ /* 0x000fc800030c042a */
[----:B------:R-:W-:-:S04]  /*2a90*/  IMAD.WIDE.U32.X R36, P1, R25, R76, R36, P1 ;  /* 0x0000004c19247225 */ /* 0x000fc80000820424 */
[----:B------:R-:W-:-:S04]  /*2aa0*/  IMAD.WIDE.U32.X R44, P6, R57, R76, R44, P6 ;  /* 0x0000004c392c7225 */ /* 0x000fc800030c042c */
[----:B------:R-:W-:Y:S02]  /*2ab0*/  IMAD R61, R40, -0x1b799c77, RZ ;  /* 0xe4866389283d7824 */ /* 0x000fe400078e02ff */
[----:B------:R-:W-:-:S04]  /*2ac0*/  IMAD.WIDE.U32.X R38, P4, R59, R72, R34, P4 ;  /* 0x000000483b267225 */ /* 0x000fc80002080422 */
[----:B------:R-:W-:Y:S01]  /*2ad0*/  HFMA2 R35, -RZ, RZ, 0, 0 ;  /* 0x00000000ff237431 */ /* 0x000fe200000001ff */
[----:B------:R-:W-:Y:S01]  /*2ae0*/  SEL R34, RZ, 0x1, !P1 ;  /* 0x00000001ff227807 */ /* 0x000fe20004800000 */
[----:B------:R-:W-:Y:S01]  /*2af0*/  IMAD.HI.U32 R25, P1, R61, R70, R40 ;  /* 0x000000463d197227 */ /* 0x000fe20007820028 */
[----:B------:R-:W-:Y:S02]  /*2b00*/  SEL R40, RZ, 0x1, !P6 ;  /* 0x00000001ff287807 */ /* 0x000fe40007000000 */
[----:B------:R-:W-:Y:S01]  /*2b10*/  MOV R41, RZ ;  /* 0x000000ff00297202 */ /* 0x000fe20000000f00 */
[----:B------:R-:W-:-:S04]  /*2b20*/  IMAD.WIDE.U32.X R36, P6, R57, R75, R36, P5 ;  /* 0x0000004b39247225 */ /* 0x000fc800028c0424 */
[----:B------:R-:W-:-:S04]  /*2b30*/  IMAD.WIDE.U32.X R42, P2, R59, R73, R42, P2 ;  /* 0x000000493b2a7225 */ /* 0x000fc8000104042a */
[----:B------:R-:W-:-:S04]  /*2b40*/  IMAD.WIDE.U32.X R32, P0, R11, R15, R32, P0 ;  /* 0x0000000f0b207225 */ /* 0x000fc80000000420 */
[----:B------:R-:W-:-:S04]  /*2b50*/  IMAD.WIDE.U32 R46, P5, R61, R71, R38 ;  /* 0x000000473d2e7225 */ /* 0x000fc800078a0026 */
[----:B------:R-:W-:Y:S01]  /*2b60*/  IMAD.WIDE.U32.X R38, R57, R77, R34, P6 ;  /* 0x0000004d39267225 */ /* 0x000fe200030e0422 */
[----:B------:R-:W-:-:S03]  /*2b70*/  IADD3.X R25, P3, PT, R25, R46, RZ, P3, !PT ;  /* 0x0000002e19197210 */ /* 0x000fc60001f7e4ff */
[----:B------:R-:W-:-:S04]  /*2b80*/  IMAD.WIDE.U32.X R36, P4, R59, R74, R36, P4 ;  /* 0x0000004a3b247225 */ /* 0x000fc80002080424 */
[----:B------:R-:W-:-:S04]  /*2b90*/  IMAD.WIDE.U32.X R44, P6, R59, R75, R44, P2 ;  /* 0x0000004b3b2c7225 */ /* 0x000fc800010c042c */
[----:B------:R-:W-:-:S04]  /*2ba0*/  IMAD.WIDE.U32.X R42, P1, R61, R72, R42, P1 ;  /* 0x000000483d2a7225 */ /* 0x000fc8000082042a */
[----:B------:R-:W-:Y:S01]  /*2bb0*/  IMAD.WIDE.U32 R34, P2, R9, R16, R32 ;  /* 0x0000001009227225 */ /* 0x000fe20007840020 */
[----:B------:R-:W-:-:S03]  /*2bc0*/  IADD3.X R47, P3, PT, R42, R47, RZ, P3, !PT ;  /* 0x0000002f2a2f7210 */ /* 0x000fc60001f7e4ff */
[----:B------:R-:W-:-:S04]  /*2bd0*/  IMAD.WIDE.U32.X R32, P0, R13, R15, R26, P0 ;  /* 0x0000000f0d207225 */ /* 0x000fc8000000041a */
[----:B------:R-:W-:-:S04]  /*2be0*/  IMAD.WIDE.U32.X R40, R59, R77, R40, P6 ;  /* 0x0000004d3b287225 */ /* 0x000fc800030e0428 */
[----:B------:R-:W-:Y:S01]  /*2bf0*/  IMAD.WIDE.U32.X R36, P6, R61, R73, R36, P5 ;  /* 0x000000493d247225 */ /* 0x000fe200028c0424 */
[----:B------:R-:W-:-:S03]  /*2c00*/  IADD3 R25, P5, PT, R25, R34, RZ ;  /* 0x0000002219197210 */ /* 0x000fc60007fbe0ff */
[----:B------:R-:W-:Y:S01]  /*2c10*/  IMAD.WIDE.U32.X R38, P4, R59, R76, R38, P4 ;  /* 0x0000004c3b267225 */ /* 0x000fe20002080426 */
[----:B------:R-:W-:-:S03]  /*2c20*/  IADD3.X R26, P5, PT, R47, R35, RZ, P5, !PT ;  /* 0x000000232f1a7210 */ /* 0x000fc60002fbe4ff */
[----:B------:R-:W-:Y:S01]  /*2c30*/  HFMA2 R35, -RZ, RZ, 0, 0 ;  /* 0x00000000ff237431 */ /* 0x000fe200000001ff */
[----:B------:R-:W-:Y:S01]  /*2c40*/  IADD3.X R27, P3, PT, R43, R36, RZ, P3, !PT ;  /* 0x000000242b1b7210 */ /* 0x000fe20001f7e4ff */
[----:B------:R-:W-:Y:S01]  /*2c50*/  IMAD.WIDE.U32.X R44, P1, R61, R74, R44, P1 ;  /* 0x0000004a3d2c7225 */ /* 0x000fe2000082042c */
[----:B------:R-:W-:-:S03]  /*2c60*/  SEL R34, RZ, 0x1, !P4 ;  /* 0x00000001ff227807 */ /* 0x000fc60006000000 */
[----:B------:R-:W-:Y:S01]  /*2c70*/  IMAD.WIDE.U32.X R32, P2, R12, R16, R32, P2 ;  /* 0x000000100c207225 */ /* 0x000fe20001040420 */
[----:B------:R-:W-:-:S03]  /*2c80*/  IADD3.X R37, P3, PT, R44, R37, RZ, P3, !PT ;  /* 0x000000252c257210 */ /* 0x000fc60001f7e4ff */
[----:B------:R-:W-:Y:S01]  /*2c90*/  IMAD.WIDE.U32.X R30, P0, R15, R15, R30, P0 ;  /* 0x0000000f0f1e7225 */ /* 0x000fe2000000041e */
[----:B------:R-:W-:-:S03]  /*2ca0*/  IADD3.X R27, P5, PT, R27, R32, RZ, P5, !PT ;  /* 0x000000201b1b7210 */ /* 0x000fc60002fbe4ff */
[----:B------:R-:W-:Y:S01]  /*2cb0*/  IMAD.WIDE.U32.X R38, P6, R61, R75, R38, P6 ;  /* 0x0000004b3d267225 */ /* 0x000fe200030c0426 */
[----:B------:R-:W-:Y:S02]  /*2cc0*/  IADD3.X R32, P0, PT, R5, R29, RZ, P0, !PT ;  /* 0x0000001d05207210 */ /* 0x000fe4000071e4ff */
[----:B------:R-:W-:Y:S01]  /*2cd0*/  IADD3.X R28, P5, PT, R37, R33, RZ, P5, !PT ;  /* 0x00000021251c7210 */ /* 0x000fe20002fbe4ff */
[----:B------:R-:W-:Y:S01]  /*2ce0*/  IMAD.WIDE.U32.X R40, P1, R61, R76, R40, P1 ;  /* 0x0000004c3d287225 */ /* 0x000fe20000820428 */
[----:B------:R-:W-:Y:S01]  /*2cf0*/  IADD3.X R29, P3, PT, R45, R38, RZ, P3, !PT ;  /* 0x000000262d1d7210 */ /* 0x000fe20001f7e4ff */
[----:B------:R-:W0:Y:S01]  /*2d00*/  LDC R5, c[0x3][0xa0] ;  /* 0x00c02800ff057b82 */ /* 0x000e220000000800 */
[----:B------:R-:W-:Y:S01]  /*2d10*/  IADD3.X R33, PT, PT, RZ, R48, RZ, P0, !PT ;  /* 0x00000030ff217210 */ /* 0x000fe200007fe4ff */
[----:B------:R-:W-:Y:S01]  /*2d20*/  IMAD.WIDE.U32.X R30, P2, R14, R16, R30, P2 ;  /* 0x000000100e1e7225 */ /* 0x000fe2000104041e */
[----:B------:R-:W-:Y:S02]  /*2d30*/  IADD3.X R39, P3, PT, R40, R39, RZ, P3, !PT ;  /* 0x0000002728277210 */ /* 0x000fe40001f7e4ff */
[----:B------:R-:W-:Y:S01]  /*2d40*/  SEL R37, RZ, 0x1, !P1 ;  /* 0x00000001ff257807 */ /* 0x000fe20004800000 */
[----:B------:R-:W-:Y:S01]  /*2d50*/  IMAD.WIDE.U32.X R34, R61, R77, R34, P6 ;  /* 0x0000004d3d227225 */ /* 0x000fe200030e0422 */
[----:B------:R-:W-:-:S03]  /*2d60*/  IADD3.X R29, P5, PT, R29, R30, RZ, P5, !PT ;  /* 0x0000001e1d1d7210 */ /* 0x000fc60002fbe4ff */
[----:B------:R-:W-:Y:S01]  /*2d70*/  IMAD.WIDE.U32.X R32, R16, R16, R32, P2 ;  /* 0x0000001010207225 */ /* 0x000fe200010e0420 */
[----:B------:R-:W-:Y:S02]  /*2d80*/  IADD3.X R30, P5, PT, R39, R31, RZ, P5, !PT ;  /* 0x0000001f271e7210 */ /* 0x000fe40002fbe4ff */
[----:B------:R-:W-:-:S04]  /*2d90*/  IADD3.X R31, P3, PT, R41, R34, RZ, P3, !PT ;  /* 0x00000022291f7210 */ /* 0x000fc80001f7e4ff */
[----:B------:R-:W-:-:S04]  /*2da0*/  IADD3.X R31, P5, PT, R31, R32, RZ, P5, !PT ;  /* 0x000000201f1f7210 */ /* 0x000fc80002fbe4ff */
[----:B------:R-:W-:-:S04]  /*2db0*/  IADD3.X R32, PT, PT, R33, R35, R37, P5, P3 ;  /* 0x0000002321207210 */ /* 0x000fc80002fe6425 */
[----:B------:R-:W-:-:S13]  /*2dc0*/  ISETP.GT.U32.AND P0, PT, R32, R77, PT ;  /* 0x0000004d2000720c */ /* 0x000fda0003f04070 */
[----:B------:R-:W-:Y:S05]  /*2dd0*/  @P0 BRA `(.L_x_18) ;  /* 0x0000000000640947 */ /* 0x000fea0003800000 */
[----:B------:R-:W-:-:S13]  /*2de0*/  ISETP.GE.U32.AND P0, PT, R32, R77, PT ;  /* 0x0000004d2000720c */ /* 0x000fda0003f06070 */
[----:B------:R-:W-:Y:S05]  /*2df0*/  @!P0 BRA `(.L_x_19) ;  /* 0x00000000007c8947 */ /* 0x000fea0003800000 */
        /* <DEDUP_REMOVED lines=18> */
[----:B------:R-:W-:-:S04]  /*2f20*/  ISETP.GE.U32.AND P0, PT, R25, R70, PT ;  /* 0x000000461900720c */ /* 0x000fc80003f06070 */
[----:B------:R-:W-:-:S04]  /*2f30*/  ISETP.LT.U32.OR P0, PT, R26, R71, !P0 ;  /* 0x000000471a00720c */ /* 0x000fc80004701470 */
[----:B------:R-:W-:-:S04]  /*2f40*/  ISETP.LE.U32.AND P0, PT, R26, R71, P0 ;  /* 0x000000471a00720c */ /* 0x000fc80000703070 */
[----:B------:R-:W-:-:S13]  /*2f50*/  ISETP.LT.U32.OR P0, PT, R27, R72, P0 ;  /* 0x000000481b00720c */ /* 0x000fda0000701470 */
[----:B------:R-:W-:Y:S05]  /*2f60*/  @P0 BRA `(.L_x_19) ;  /* 0x0000000000200947 */ /* 0x000fea0003800000 */
.L_x_18:
[----:B------:R-:W-:-:S04]  /*2f70*/  IADD3 R25, P0, PT, R25, -R70, RZ ;  /* 0x8000004619197210 */ /* 0x000fc80007f1e0ff */
[----:B------:R-:W-:-:S04]  /*2f80*/  IADD3.X R26, P0, PT, R26, ~R71, RZ, P0, !PT ;  /* 0x800000471a1a7210 */ /* 0x000fc8000071e4ff */
[----:B------:R-:W-:-:S04]  /*2f90*/  IADD3.X R27, P0, PT, R27, ~R72, RZ, P0, !PT ;  /* 0x800000481b1b7210 */ /* 0x000fc8000071e4ff */
[----:B------:R-:W-:-:S04]  /*2fa0*/  IADD3.X R28, P0, PT, R28, ~R73, RZ, P0, !PT ;  /* 0x800000491c1c7210 */ /* 0x000fc8000071e4ff */
[----:B------:R-:W-:-:S04]  /*2fb0*/  IADD3.X R29, P0, PT, R29, ~R74, RZ, P0, !PT ;  /* 0x8000004a1d1d7210 */ /* 0x000fc8000071e4ff */
[----:B------:R-:W-:-:S04]  /*2fc0*/  IADD3.X R30, P0, PT, R30, ~R75, RZ, P0, !PT ;  /* 0x8000004b1e1e7210 */ /* 0x000fc8000071e4ff */
[----:B------:R-:W-:-:S04]  /*2fd0*/  IADD3.X R31, P0, PT, R31, ~R76, RZ, P0, !PT ;  /* 0x8000004c1f1f7210 */ /* 0x000fc8000071e4ff */
[----:B------:R-:W-:-:S09]  /*2fe0*/  IADD3.X R32, PT, PT, R32, ~R77, RZ, P0, !PT ;  /* 0x8000004d20207210 */ /* 0x000fd200007fe4ff */
.L_x_19:
[----:B------:R-:W-:Y:S05]  /*2ff0*/  BSYNC.RECONVERGENT B3 ;  /* 0x0000000000037941 */ /* 0x000fea0003800200 */
.L_x_17:
[C---:B-----5:R-:W-:Y:S01]  /*3000*/  IMAD.WIDE.U32 R34, P0, R17.reuse, R26, RZ ;  /* 0x0000001a11227225 */ /* 0x060fe200078000ff */
[----:B------:R-:W-:Y:S03]  /*3010*/  BSSY.RECONVERGENT B3, `(.L_x_20) ;  /* 0x00000f2000037945 */ /* 0x000fe60003800200 */
[----:B------:R-:W-:-:S04]  /*3020*/  IMAD.WIDE.U32.X R36, P0, R17, R28, RZ, P0 ;  /* 0x0000001c11247225 */ /* 0x000fc800000004ff */
[----:B------:R-:W-:-:S04]  /*3030*/  IMAD.WIDE.U32 R34, P1, R18, R25, R34 ;  /* 0x0000001912227225 */ /* 0x000fc80007820022 */
[----:B------:R-:W-:-:S04]  /*3040*/  IMAD.WIDE.U32.X R38, P0, R17, R30, RZ, P0 ;  /* 0x0000001e11267225 */ /* 0x000fc800000004ff */
[----:B------:R-:W-:-:S04]  /*3050*/  IMAD.WIDE.U32.X R40, P1, R18, R27, R36, P1 ;  /* 0x0000001b12287225 */ /* 0x000fc80000820424 */
[----:B------:R-:W-:-:S04]  /*3060*/  IMAD.WIDE.U32.X R36, R17, R32, RZ, P0 ;  /* 0x0000002011247225 */ /* 0x000fc800000e04ff */
[----:B------:R-:W-:-:S04]  /*3070*/  IMAD.WIDE.U32.X R38, P1, R18, R29, R38, P1 ;  /* 0x0000001d12267225 */ /* 0x000fc80000820426 */
[----:B------:R-:W-:-:S04]  /*3080*/  IMAD.WIDE.U32 R40, P0, R19, R26, R40 ;  /* 0x0000001a13287225 */ /* 0x000fc80007800028 */
[----:B------:R-:W-:-:S04]  /*3090*/  IMAD.WIDE.U32.X R36, P1, R18, R31, R36, P1 ;  /* 0x0000001f12247225 */ /* 0x000fc80000820424 */
[----:B------:R-:W-:-:S04]  /*30a0*/  IMAD.WIDE.U32.X R42, P0, R19, R28, R38, P0 ;  /* 0x0000001c132a7225 */ /* 0x000fc80000000426 */
[----:B------:R-:W-:Y:S01]  /*30b0*/  IMAD.WIDE.U32 R38, P2, R20, R25, R40 ;  /* 0x0000001914267225 */ /* 0x000fe20007840028 */
[----:B------:R-:W-:Y:S02]  /*30c0*/  SEL R40, RZ, 0x1, !P1 ;  /* 0x00000001ff287807 */ /* 0x000fe40004800000 */
[----:B------:R-:W-:Y:S01]  /*30d0*/  MOV R41, RZ ;  /* 0x000000ff00297202 */ /* 0x000fe20000000f00 */
[----:B------:R-:W-:-:S04]  /*30e0*/  IMAD.WIDE.U32.X R36, P0, R19, R30, R36, P0 ;  /* 0x0000001e13247225 */ /* 0x000fc80000000424 */
[----:B------:R-:W-:-:S04]  /*30f0*/  IMAD.WIDE.U32.X R42, P2, R20, R27, R42, P2 ;  /* 0x0000001b142a7225 */ /* 0x000fc8000104042a */
[----:B------:R-:W-:-:S04]  /*3100*/  IMAD.WIDE.U32.X R36, P4, R20, R29, R36, P2 ;  /* 0x0000001d14247225 */ /* 0x000fc80001080424 */
[----:B------:R-:W-:-:S04]  /*3110*/  IMAD.WIDE.U32 R42, P5, R21, R26, R42 ;  /* 0x0000001a152a7225 */ /* 0x000fc800078a002a */
[----:B------:R-:W-:-:S04]  /*3120*/  IMAD.WIDE.U32.X R36, P5, R21, R28, R36, P5 ;  /* 0x0000001c15247225 */ /* 0x000fc800028a0424 */
[----:B------:R-:W-:-:S04]  /*3130*/  IMAD.WIDE.U32.X R40, R19, R32, R40, P0 ;  /* 0x0000002013287225 */ /* 0x000fc800000e0428 */
[----:B------:R-:W-:-:S04]  /*3140*/  IMAD.WIDE.U32 R42, P2, R22, R25, R42 ;  /* 0x00000019162a7225 */ /* 0x000fc8000784002a */
[----:B------:R-:W-:Y:S01]  /*3150*/  IMAD.WIDE.U32.X R44, P2, R22, R27, R36, P2 ;  /* 0x0000001b162c7225 */ /* 0x000fe20001040424 */
[----:B------:R-:W-:Y:S02]  /*3160*/  MOV R37, R34 ;  /* 0x0000002200257202 */ /* 0x000fe40000000f00 */
[----:B------:R-:W-:Y:S01]  /*3170*/  MOV R34, R35 ;  /* 0x0000002300227202 */ /* 0x000fe20000000f00 */
[----:B------:R-:W-:Y:S01]  /*3180*/  IMAD.WIDE.U32.X R40, P4, R20, R31, R40, P4 ;  /* 0x0000001f14287225 */ /* 0x000fe20002080428 */
[----:B------:R-:W-:Y:S02]  /*3190*/  MOV R35, R38 ;  /* 0x0000002600237202 */ /* 0x000fe40000000f00 */
[----:B------:R-:W-:Y:S01]  /*31a0*/  MOV R38, R39 ;  /* 0x0000002700267202 */ /* 0x000fe20000000f00 */
[----:B------:R-:W-:Y:S01]  /*31b0*/  IMAD.MOV.U32 R36, RZ, RZ, RZ ;  /* 0x000000ffff247224 */ /* 0x000fe200078e00ff */
[----:B------:R-:W-:Y:S01]  /*31c0*/  MOV R39, R42 ;  /* 0x0000002a00277202 */ /* 0x000fe20000000f00 */
[----:B------:R-:W-:Y:S01]  /*31d0*/  IMAD.WIDE.U32 R44, P0, R23, R26, R44 ;  /* 0x0000001a172c7225 */ /* 0x000fe2000780002c */
[----:B------:R-:W-:-:S03]  /*31e0*/  MOV R42, R43 ;  /* 0x0000002b002a7202 */ /* 0x000fc60000000f00 */
[----:B------:R-:W-:-:S04]  /*31f0*/  IMAD.WIDE.U32.X R40, P5, R21, R30, R40, P5 ;  /* 0x0000001e15287225 */ /* 0x000fc800028a0428 */
[----:B------:R-:W-:-:S04]  /*3200*/  IMAD.WIDE.U32 R36, P1, R17, R25, R36 ;  /* 0x0000001911247225 */ /* 0x000fc80007820024 */
[----:B------:R-:W-:-:S04]  /*3210*/  IMAD.WIDE.U32 R44, P3, R24, R25, R44 ;  /* 0x00000019182c7225 */ /* 0x000fc8000786002c */
[----:B------:R-:W-:Y:S01]  /*3220*/  IMAD.WIDE.U32.X R34, P1, R17, R27, R34, P1 ;  /* 0x0000001b11227225 */ /* 0x000fe20000820422 */
[----:B------:R-:W-:-:S03]  /*3230*/  MOV R43, R44 ;  /* 0x0000002c002b7202 */ /* 0x000fc60000000f00 */
[----:B------:R-:W-:-:S04]  /*3240*/  IMAD.WIDE.U32.X R40, P2, R22, R29, R40, P2 ;  /* 0x0000001d16287225 */ /* 0x000fc80001040428 */
[----:B------:R-:W-:-:S04]  /*3250*/  IMAD.WIDE.U32.X R38, P1, R17, R29, R38, P1 ;  /* 0x0000001d11267225 */ /* 0x000fc80000820426 */
[----:B------:R-:W-:-:S04]  /*3260*/  IMAD.WIDE.U32.X R40, P0, R23, R28, R40, P0 ;  /* 0x0000001c17287225 */ /* 0x000fc80000000428 */
[----:B------:R-:W-:-:S04]  /*3270*/  IMAD.WIDE.U32.X R42, P6, R17, R31, R42, P1 ;  /* 0x0000001f112a7225 */ /* 0x000fc800008c042a */
[----:B------:R-:W-:Y:S01]  /*3280*/  IMAD.WIDE.U32 R46, P1, R18, R26, R34 ;  /* 0x0000001a122e7225 */ /* 0x000fe20007820022 */
[----:B------:R-:W-:Y:S02]  /*3290*/  SEL R34, RZ, 0x1, !P4 ;  /* 0x00000001ff227807 */ /* 0x000fe40006000000 */
[----:B------:R-:W-:Y:S01]  /*32a0*/  IADD3.X R58, P4, PT, RZ, R45, RZ, P6, !PT ;  /* 0x0000002dff3a7210 */ /* 0x000fe2000379e4ff */
[----:B------:R-:W-:Y:S02]  /*32b0*/  IMAD.MOV.U32 R35, RZ, RZ, RZ ;  /* 0x000000ffff237224 */ /* 0x000fe400078e00ff */
[----:B------:R-:W-:-:S04]  /*32c0*/  IMAD.WIDE.U32.X R40, P3, R24, R27, R40, P3 ;  /* 0x0000001b18287225 */ /* 0x000fc80001860428 */
[----:B------:R-:W-:Y:S01]  /*32d0*/  IMAD.WIDE.U32.X R44, P1, R18, R28, R38, P1 ;  /* 0x0000001c122c7225 */ /* 0x000fe20000820426 */
[----:B------:R-:W-:-:S03]  /*32e0*/  IADD3.X R59, P4, PT, RZ, R40, RZ, P4, !PT ;  /* 0x00000028ff3b7210 */ /* 0x000fc6000279e4ff */
[----:B------:R-:W-:Y:S01]  /*32f0*/  IMAD.WIDE.U32.X R38, R21, R32, R34, P5 ;  /* 0x0000002015267225 */ /* 0x000fe200028e0422 */
[----:B------:R-:W-:-:S03]  /*3300*/  SEL R17, RZ, 0x1, !P4 ;  /* 0x00000001ff117807 */ /* 0x000fc60006000000 */
[----:B------:R-:W-:-:S04]  /*3310*/  IMAD.WIDE.U32 R34, P5, R19, R25, R46 ;  /* 0x0000001913227225 */ /* 0x000fc800078a002e */
[----:B------:R-:W-:-:S04]  /*3320*/  IMAD.WIDE.U32.X R42, P1, R18, R30, R42, P1 ;  /* 0x0000001e122a7225 */ /* 0x000fc8000082042a */
[----:B------:R-:W-:-:S04]  /*3330*/  IMAD.WIDE.U32.X R44, P5, R19, R27, R44, P5 ;  /* 0x0000001b132c7225 */ /* 0x000fc800028a042c */
[----:B------:R-:W-:-:S04]  /*3340*/  IMAD.WIDE.U32.X R38, P2, R22, R31, R38, P2 ;  /* 0x0000001f16267225 */ /* 0x000fc80001040426 */
[----:B------:R-:W-:Y:S01]  /*3350*/  IMAD.WIDE.U32.X R58, P1, R18, R32, R58, P1 ;  /* 0x00000020123a7225 */ /* 0x000fe2000082043a */
[----:B------:R-:W-:-:S03]  /*3360*/  SEL R18, RZ, 0x1, !P2 ;  /* 0x00000001ff127807 */ /* 0x000fc60005000000 */
[----:B------:R-:W-:Y:S01]  /*3370*/  IMAD.WIDE.U32.X R42, P5, R19, R29, R42, P5 ;  /* 0x0000001d132a7225 */ /* 0x000fe200028a042a */
[----:B------:R-:W-:Y:S02]  /*3380*/  IADD3.X R17, PT, PT, RZ, R17, RZ, P1, !PT ;  /* 0x00000011ff117210 */ /* 0x000fe40000ffe4ff */
[----:B------:R-:W-:Y:S01]  /*3390*/  IADD3 RZ, P1, PT, RZ, R36, RZ ;  /* 0x00000024ffff7210 */ /* 0x000fe20007f3e0ff */
[----:B------:R-:W-:-:S04]  /*33a0*/  IMAD.WIDE.U32.X R38, P0, R23, R30, R38, P0 ;  /* 0x0000001e17267225 */ /* 0x000fc80000000426 */
[----:B------:R-:W-:-:S04]  /*33b0*/  IMAD.WIDE.U32.X R58, P5, R19, R31, R58, P5 ;  /* 0x0000001f133a7225 */ /* 0x000fc800028a043a */
[----:B------:R-:W-:Y:S02]  /*33c0*/  HFMA2 R19, -RZ, RZ, 0, 0 ;  /* 0x00000000ff137431 */ /* 0x000fe400000001ff */
[----:B------:R-:W-:Y:S01]  /*33d0*/  IMAD.WIDE.U32 R44, P4, R20, R26, R44 ;  /* 0x0000001a142c7225 */ /* 0x000fe2000788002c */
[----:B------:R-:W-:-:S03]  /*33e0*/  IADD3.X R46, P5, PT, R17, R41, RZ, P5, !PT ;  /* 0x00000029112e7210 */ /* 0x000fc60002fbe4ff */
[----:B------:R-:W-:-:S04]  /*33f0*/  IMAD.WIDE.U32.X R40, P3, R24, R29, R38, P3 ;  /* 0x0000001d18287225 */ /* 0x000fc80001860426 */
[----:B------:R-:W-:Y:S01]  /*3400*/  IMAD.WIDE.U32.X R42, P4, R20, R28, R42, P4 ;  /* 0x0000001c142a7225 */ /* 0x000fe2000208042a */
[----:B------:R-:W-:-:S03]  /*3410*/  IADD3.X R47, P2, PT, RZ, R40, RZ, P5, !PT ;  /* 0x00000028ff2f7210 */ /* 0x000fc60002f5e4ff */
[----:B------:R-:W-:Y:S02]  /*3420*/  IMAD R57, R36, -0x1b799c77, RZ ;  /* 0xe486638924397824 */ /* 0x000fe400078e02ff */
[----:B------:R-:W-:-:S04]  /*3430*/  IMAD.WIDE.U32 R38, P6, R21, R25, R44 ;  /* 0x0000001915267225 */ /* 0x000fc800078c002c */
[----:B------:R-:W-:-:S04]  /*3440*/  IMAD.WIDE.U32.X R58, P4, R20, R30, R58, P4 ;  /* 0x0000001e143a7225 */ /* 0x000fc8000208043a */
[----:B------:R-:W-:-:S04]  /*3450*/  IMAD.HI.U32 R17, P5, R57, R70, R36 ;  /* 0x0000004639117227 */ /* 0x000fc800078a0024 */
[----:B------:R-:W-:Y:S02]  /*3460*/  IMAD R40, R57, R71, RZ ;  /* 0x0000004739287224 */ /* 0x000fe400078e02ff */
[----:B------:R-:W-:-:S04]  /*3470*/  IMAD.WIDE.U32.X R42, P6, R21, R27, R42, P6 ;  /* 0x0000001b152a7225 */ /* 0x000fc800030c042a */
[----:B------:R-:W-:-:S04]  /*3480*/  IMAD.WIDE.U32.X R46, P4, R20, R32, R46, P4 ;  /* 0x00000020142e7225 */ /* 0x000fc8000208042e */
[----:B------:R-:W-:Y:S01]  /*3490*/  IMAD.WIDE.U32.X R36, P6, R21, R29, R58, P6 ;  /* 0x0000001d15247225 */ /* 0x000fe200030c043a */
[----:B------:R-:W-:Y:S02]  /*34a0*/  IADD3.X R58, P1, PT, R40, R17, RZ, P1, !PT ;  /* 0x00000011283a7210 */ /* 0x000fe40000f3e4ff */
[----:B------:R-:W-:Y:S01]  /*34b0*/  SEL R17, RZ, 0x1, !P2 ;  /* 0x00000001ff117807 */ /* 0x000fe20005000000 */
[----:B------:R-:W-:-:S03]  /*34c0*/  IMAD.WIDE.U32.X R18, R23, R32, R18, P0 ;  /* 0x0000002017127225 */ /* 0x000fc600000e0412 */
[----:B------:R-:W-:Y:S01]  /*34d0*/  IADD3.X R17, PT, PT, RZ, R17, RZ, P4, !PT ;  /* 0x00000011ff117210 */ /* 0x000fe200027fe4ff */
[----:B------:R-:W-:-:S04]  /*34e0*/  IMAD.WIDE.U32.X R20, P0, R21, R31, R46, P6 ;  /* 0x0000001f15147225 */ /* 0x000fc8000300042e */
[----:B------:R-:W-:-:S04]  /*34f0*/  IMAD.HI.U32 R59, P2, R57, R71, RZ ;  /* 0x00000047393b7227 */ /* 0x000fc800078400ff */
[----:B------:R-:W-:Y:S01]  /*3500*/  IMAD.WIDE.U32.X R44, P5, R57, R72, R34, P5 ;  /* 0x00000048392c7225 */ /* 0x000fe200028a0422 */
[----:B------:R-:W-:-:S03]  /*3510*/  IADD3.X R34, P0, PT, R17, R41, RZ, P0, !PT ;  /* 0x0000002911227210 */ /* 0x000fc6000071e4ff */
[----:B------:R-:W-:-:S04]  /*3520*/  IMAD.WIDE.U32.X R18, P3, R24, R31, R18, P3 ;  /* 0x0000001f18127225 */ /* 0x000fc80001860412 */
[----:B------:R-:W-:Y:S01]  /*3530*/  IMAD R65, R58, -0x1b799c77, RZ ;  /* 0xe48663893a417824 */ /* 0x000fe200078e02ff */
[----:B------:R-:W-:Y:S01]  /*3540*/  SEL R33, RZ, 0x1, !P3 ;  /* 0x00000001ff217807 */ /* 0x000fe20005800000 */
[----:B------:R-:W-:Y:S01]  /*3550*/  IMAD.WIDE.U32 R42, P4, R22, R26, R42 ;  /* 0x0000001a162a7225 */ /* 0x000fe2000788002a */
[----:B------:R-:W-:-:S03]  /*3560*/  IADD3.X R35, P0, PT, RZ, R18, RZ, P0, !PT ;  /* 0x00000012ff237210 */ /* 0x000fc6000071e4ff */
[----:B------:R-:W-:Y:S01]  /*3570*/  IMAD.HI.U32 R59, P6, R65, R70, R58 ;  /* 0x00000046413b7227 */ /* 0x000fe200078c003a */
[----:B------:R-:W-:-:S03]  /*3580*/  SEL R18, RZ, 0x1, !P0 ;  /* 0x00000001ff127807 */ /* 0x000fc60004000000 */
[----:B------:R-:W-:-:S04]  /*3590*/  IMAD.WIDE.U32 R46, P3, R65, R71, R44 ;  /* 0x00000047412e7225 */ /* 0x000fc8000786002c */
[----:B------:R-:W-:Y:S01]  /*35a0*/  IMAD.WIDE.U32.X R36, P4, R22, R28, R36, P4 ;  /* 0x0000001c16247225 */ /* 0x000fe20002080424 */
[----:B------:R-:W-:-:S03]  /*35b0*/  IADD3.X R46, P1, PT, R59, R46, RZ, P1, !PT ;  /* 0x0000002e3b2e7210 */ /* 0x000fc60000f3e4ff */
[----:B------:R-:W-:-:S04]  /*35c0*/  IMAD.WIDE.U32.X R40, P2, R57, R73, RZ, P2 ;  /* 0x0000004939287225 */ /* 0x000fc800010404ff */
[----:B------:R-:W-:-:S04]  /*35d0*/  IMAD.WIDE.U32.X R20, P4, R22, R30, R20, P4 ;  /* 0x0000001e16147225 */ /* 0x000fc80002080414 */
[----:B------:R-:W-:-:S04]  /*35e0*/  IMAD.WIDE.U32 R42, P0, R23, R25, R42 ;  /* 0x00000019172a7225 */ /* 0x000fc8000780002a */
[----:B------:R-:W-:-:S04]  /*35f0*/  IMAD.WIDE.U32.X R38, P5, R57, R74, R38, P5 ;  /* 0x0000004a39267225 */ /* 0x000fc800028a0426 */
[----:B------:R-:W-:-:S04]  /*3600*/  IMAD.WIDE.U32.X R34, P4, R22, R32, R34, P4 ;  /* 0x0000002016227225 */ /* 0x000fc80002080422 */
[----:B------:R-:W-:Y:S01]  /*3610*/  IMAD.WIDE.U32.X R44, P6, R65, R72, R40, P6 ;  /* 0x00000048412c7225 */ /* 0x000fe200030c0428 */
[----:B------:R-:W-:-:S03]  /*3620*/  IADD3.X R18, PT, PT, RZ, R18, RZ, P4, !PT ;  /* 0x00000012ff127210 */ /* 0x000fc600027fe4ff */
[----:B------:R-:W-:Y:S02]  /*3630*/  IMAD R17, R46, -0x1b799c77, RZ ;  /* 0xe48663892e117824 */ /* 0x000fe400078e02ff */
[----:B------:R-:W-:-:S04]  /*3640*/  IMAD.WIDE.U32.X R40, P5, R57, R76, R42, P5 ;  /* 0x0000004c39287225 */ /* 0x000fc800028a042a */
        /* <DEDUP_REMOVED lines=12> */
[----:B------:R-:W-:-:S04]  /*3710*/  IMAD.WIDE.U32.X R42, R57, R77, RZ, P2 ;  /* 0x0000004d392a7225 */ /* 0x000fc800010e04ff */
[----:B------:R-:W-:-:S04]  /*3720*/  IMAD.WIDE.U32.X R38, R65, R77, R46, P3 ;  /* 0x0000004d41267225 */ /* 0x000fc800018e042e */
[----:B------:R-:W-:-:S04]  /*3730*/  IMAD.HI.U32 R61, P2, R67, R70, R60 ;  /* 0x00000046433d7227 */ /* 0x000fc8000784003c */
[----:B------:R-:W-:-:S04]  /*3740*/  IMAD.WIDE.U32 R46, P3, R67, R71, R58 ;  /* 0x00000047432e7225 */ /* 0x000fc8000786003a */
[----:B------:R-:W-:Y:S01]  /*3750*/  IMAD.WIDE.U32.X R44, P5, R17, R73, R44, P5 ;  /* 0x00000049112c7225 */ /* 0x000fe200028a042c */
[----:B------:R-:W-:Y:S02]  /*3760*/  IADD3.X R60, P1, PT, R61, R46, RZ, P1, !PT ;  /* 0x0000002e3d3c7210 */ /* 0x000fe40000f3e4ff */
[----:B------:R-:W-:Y:S01]  /*3770*/  MOV R61, R47 ;  /* 0x0000002f003d7202 */ /* 0x000fe20000000f00 */
[----:B------:R-:W-:-:S04]  /*3780*/  IMAD.WIDE.U32.X R42, P6, R65, R76, R42, P6 ;  /* 0x0000004c412a7225 */ /* 0x000fc800030c042a */
[----:B------:R-:W-:Y:S01]  /*3790*/  IMAD.WIDE.U32.X R58, P2, R67, R72, R44, P2 ;  /* 0x00000048433a7225 */ /* 0x000fe2000104042c */
[----:B------:R-:W-:-:S03]  /*37a0*/  SEL R46, RZ, 0x1, !P6 ;  /* 0x00000001ff2e7807 */ /* 0x000fc60007000000 */
[----:B------:R-:W-:-:S04]  /*37b0*/  IMAD.WIDE.U32.X R44, P6, R17, R75, R42, P5 ;  /* 0x0000004b112c7225 */ /* 0x000fc800028c042a */
[----:B------:R-:W-:Y:S02]  /*37c0*/  IMAD.MOV.U32 R47, RZ, RZ, RZ ;  /* 0x000000ffff2f7224 */ /* 0x000fe400078e00ff */
[----:B------:R-:W-:Y:S02]  /*37d0*/  IMAD R57, R60, -0x1b799c77, RZ ;  /* 0xe48663893c397824 */ /* 0x000fe400078e02ff */
[----:B------:R-:W-:-:S04]  /*37e0*/  IMAD.WIDE.U32.X R42, P4, R17, R74, R40, P4 ;  /* 0x0000004a112a7225 */ /* 0x000fc80002080428 */
[----:B------:R-:W-:-:S04]  /*37f0*/  IMAD.WIDE.U32.X R46, R17, R77, R46, P6 ;  /* 0x0000004d112e7225 */ /* 0x000fc800030e042e */
[----:B------:R-:W-:-:S04]  /*3800*/  IMAD.HI.U32 R61, P5, R57, R70, R60 ;  /* 0x00000046393d7227 */ /* 0x000fc800078a003c */
[----:B------:R-:W-:-:S04]  /*3810*/  IMAD.WIDE.U32 R58, P6, R57, R71, R58 ;  /* 0x00000047393a7225 */ /* 0x000fc800078c003a */
[----:B------:R-:W-:Y:S01]  /*3820*/  IMAD.WIDE.U32.X R42, P3, R67, R73, R42, P3 ;  /* 0x00000049432a7225 */ /* 0x000fe2000186042a */
[----:B------:R-:W-:-:S03]  /*3830*/  IADD3.X R58, P1, PT, R61, R58, RZ, P1, !PT ;  /* 0x0000003a3d3a7210 */ /* 0x000fc60000f3e4ff */
[----:B------:R-:W-:-:S04]  /*3840*/  IMAD.WIDE.U32.X R40, P2, R67, R74, R44, P2 ;  /* 0x0000004a43287225 */ /* 0x000fc8000104042c */
[----:B------:R-:W-:-:S04]  /*3850*/  IMAD.WIDE.U32.X R38, P4, R17, R76, R38, P4 ;  /* 0x0000004c11267225 */ /* 0x000fc80002080426 */
[----:B------:R-:W-:-:S04]  /*3860*/  IMAD.WIDE.U32.X R46, P2, R67, R76, R46, P2 ;  /* 0x0000004c432e7225 */ /* 0x000fc8000104042e */
[----:B------:R-:W-:Y:S02]  /*3870*/  IMAD R17, R58, -0x1b799c77, RZ ;  /* 0xe48663893a117824 */ /* 0x000fe400078e02ff */
[----:B------:R-:W-:Y:S01]  /*3880*/  IMAD.WIDE.U32.X R44, P5, R57, R72, R42, P5 ;  /* 0x00000048392c7225 */ /* 0x000fe200028a042a */
[----:B------:R-:W-:-:S03]  /*3890*/  SEL R42, RZ, 0x1, !P4 ;  /* 0x00000001ff2a7807 */ /* 0x000fc60006000000 */
[----:B------:R-:W-:Y:S02]  /*38a0*/  HFMA2 R43, -RZ, RZ, 0, 0 ;  /* 0x00000000ff2b7431 */ /* 0x000fe400000001ff */
[----:B------:R-:W-:Y:S01]  /*38b0*/  IMAD.HI.U32 R59, P4, R17, R70, R58 ;  /* 0x00000046113b7227 */ /* 0x000fe2000788003a */
[----:B------:R-:W-:-:S03]  /*38c0*/  SEL R58, RZ, 0x1, !P2 ;  /* 0x00000001ff3a7807 */ /* 0x000fc60005000000 */
[----:B------:R-:W-:-:S04]  /*38d0*/  IMAD.WIDE.U32 R44, P2, R17, R71, R44 ;  /* 0x00000047112c7225 */ /* 0x000fc8000784002c */
[----:B------:R-:W-:Y:S01]  /*38e0*/  IMAD.WIDE.U32.X R38, P3, R67, R75, R38, P3 ;  /* 0x0000004b43267225 */ /* 0x000fe20001860426 */
[----:B------:R-:W-:Y:S02]  /*38f0*/  IADD3.X R44, P1, PT, R59, R44, RZ, P1, !PT ;  /* 0x0000002c3b2c7210 */ /* 0x000fe40000f3e4ff */
[----:B------:R-:W-:Y:S01]  /*3900*/  MOV R59, RZ ;  /* 0x000000ff003b7202 */ /* 0x000fe20000000f00 */
[----:B------:R-:W-:-:S04]  /*3910*/  IMAD.WIDE.U32.X R40, P6, R57, R73, R40, P6 ;  /* 0x0000004939287225 */ /* 0x000fc800030c0428 */
[----:B------:R-:W-:-:S04]  /*3920*/  IMAD.WIDE.U32.X R42, R67, R77, R42, P3 ;  /* 0x0000004d432a7225 */ /* 0x000fc800018e042a */
[----:B------:R-:W-:-:S04]  /*3930*/  IMAD.WIDE.U32.X R46, P3, R57, R75, R46, P6 ;  /* 0x0000004b392e7225 */ /* 0x000fc8000306042e */
[----:B------:R-:W-:-:S04]  /*3940*/  IMAD.WIDE.U32.X R40, P6, R17, R72, R40, P4 ;  /* 0x0000004811287225 */ /* 0x000fc800020c0428 */
[----:B------:R-:W-:Y:S02]  /*3950*/  IMAD R65, R44, -0x1b799c77, RZ ;  /* 0xe48663892c417824 */ /* 0x000fe400078e02ff */
[----:B------:R-:W-:-:S04]  /*3960*/  IMAD.WIDE.U32.X R58, R57, R77, R58, P3 ;  /* 0x0000004d393a7225 */ /* 0x000fc800018e043a */
[----:B------:R-:W-:-:S04]  /*3970*/  IMAD.HI.U32 R61, P4, R65, R70, R44 ;  /* 0x00000046413d7227 */ /* 0x000fc8000788002c */
[----:B------:R-:W-:-:S04]  /*3980*/  IMAD.WIDE.U32.X R38, P5, R57, R74, R38, P5 ;  /* 0x0000004a39267225 */ /* 0x000fc800028a0426 */
        /* <DEDUP_REMOVED lines=9> */
[----:B------:R-:W-:Y:S01]  /*3a20*/  IMAD R57, R60, -0x1b799c77, RZ ;  /* 0xe48663893c397824 */ /* 0x000fe200078e02ff */
[----:B------:R-:W-:Y:S01]  /*3a30*/  SEL R22, RZ, 0x1, !P6 ;  /* 0x00000001ff167807 */ /* 0x000fe20007000000 */
[----:B------:R-:W-:-:S04]  /*3a40*/  IMAD.WIDE.U32.X R58, P4, R65, R72, R40, P4 ;  /* 0x00000048413a7225 */ /* 0x000fc80002080428 */
[----:B------:R-:W-:-:S04]  /*3a50*/  IMAD.WIDE.U32.X R40, P2, R17, R75, R42, P2 ;  /* 0x0000004b11287225 */ /* 0x000fc8000104042a */
[----:B------:R-:W-:-:S04]  /*3a60*/  IMAD.HI.U32 R67, P5, R57, R70, R60 ;  /* 0x0000004639437227 */ /* 0x000fc800078a003c */
[----:B------:R-:W-:-:S04]  /*3a70*/  IMAD.WIDE.U32.X R60, P3, R65, R73, R46, P3 ;  /* 0x00000049413c7225 */ /* 0x000fc8000186042e */
[----:B------:R-:W-:-:S04]  /*3a80*/  IMAD.WIDE.U32 R58, P6, R57, R71, R58 ;  /* 0x00000047393a7225 */ /* 0x000fc800078c003a */
[----:B------:R-:W-:Y:S01]  /*3a90*/  IMAD.WIDE.U32.X R44, R17, R77, R44, P2 ;  /* 0x0000004d112c7225 */ /* 0x000fe200010e042c */
[----:B------:R-:W-:-:S03]  /*3aa0*/  IADD3.X R17, P1, PT, R67, R58, RZ, P1, !PT ;  /* 0x0000003a43117210 */ /* 0x000fc60000f3e4ff */
[----:B------:R-:W-:-:S04]  /*3ab0*/  IMAD.WIDE.U32.X R42, P0, R23, R27, R36, P0 ;  /* 0x0000001b172a7225 */ /* 0x000fc80000000424 */
[----:B------:R-:W-:-:S04]  /*3ac0*/  IMAD.WIDE.U32.X R46, P4, R65, R74, R40, P4 ;  /* 0x0000004a412e7225 */ /* 0x000fc80002080428 */
[----:B------:R-:W-:-:S04]  /*3ad0*/  IMAD.WIDE.U32.X R40, P5, R57, R72, R60, P5 ;  /* 0x0000004839287225 */ /* 0x000fc800028a043c */
[----:B------:R-:W-:Y:S01]  /*3ae0*/  IMAD.WIDE.U32.X R36, P4, R65, R76, R44, P4 ;  /* 0x0000004c41247225 */ /* 0x000fe2000208042c */
[----:B------:R-:W-:-:S03]  /*3af0*/  IADD3.X R61, P1, PT, R40, R59, RZ, P1, !PT ;  /* 0x0000003b283d7210 */ /* 0x000fc60000f3e4ff */
[----:B------:R-:W-:-:S04]  /*3b00*/  IMAD.WIDE.U32 R44, P2, R24, R26, R42 ;  /* 0x0000001a182c7225 */ /* 0x000fc8000784002a */
[----:B------:R-:W-:-:S04]  /*3b10*/  IMAD.WIDE.U32.X R42, P0, R23, R29, R20, P0 ;  /* 0x0000001d172a7225 */ /* 0x000fc80000000414 */
[----:B------:R-:W-:Y:S01]  /*3b20*/  IMAD.WIDE.U32.X R58, P3, R65, R75, R38, P3 ;  /* 0x0000004b413a7225 */ /* 0x000fe20001860426 */
[----:B------:R-:W-:-:S03]  /*3b30*/  SEL R38, RZ, 0x1, !P4 ;  /* 0x00000001ff267807 */ /* 0x000fc60006000000 */
[----:B------:R-:W-:Y:S01]  /*3b40*/  HFMA2 R39, -RZ, RZ, 0, 0 ;  /* 0x00000000ff277431 */ /* 0x000fe200000001ff */
[----:B------:R-:W-:Y:S01]  /*3b50*/  IADD3 R20, P4, PT, R17, R44, RZ ;  /* 0x0000002c11147210 */ /* 0x000fe20007f9e0ff */
[----:B------:R-:W-:-:S03]  /*3b60*/  IMAD.WIDE.U32.X R46, P6, R57, R73, R46, P6 ;  /* 0x00000049392e7225 */ /* 0x000fc600030c042e */
[----:B------:R-:W-:Y:S01]  /*3b70*/  IADD3.X R17, P4, PT, R61, R45, RZ, P4, !PT ;  /* 0x0000002d3d117210 */ /* 0x000fe2000279e4ff */
[----:B------:R-:W-:Y:S01]  /*3b80*/  IMAD.WIDE.U32.X R34, P0, R23, R31, R34, P0 ;  /* 0x0000001f17227225 */ /* 0x000fe20000000422 */
[----:B------:R-:W-:Y:S02]  /*3b90*/  MOV R23, RZ ;  /* 0x000000ff00177202 */ /* 0x000fe40000000f00 */
[----:B------:R-:W-:Y:S01]  /*3ba0*/  IADD3.X R21, P1, PT, R41, R46, RZ, P1, !PT ;  /* 0x0000002e29157210 */ /* 0x000fe20000f3e4ff */
[----:B------:R-:W-:-:S04]  /*3bb0*/  IMAD.WIDE.U32.X R58, P5, R57, R74, R58, P5 ;  /* 0x0000004a393a7225 */ /* 0x000fc800028a043a */
[----:B------:R-:W-:Y:S01]  /*3bc0*/  IMAD.WIDE.U32.X R42, P2, R24, R28, R42, P2 ;  /* 0x0000001c182a7225 */ /* 0x000fe2000104042a */
[----:B------:R-:W-:-:S03]  /*3bd0*/  IADD3.X R47, P1, PT, R58, R47, RZ, P1, !PT ;  /* 0x0000002f3a2f7210 */ /* 0x000fc60000f3e4ff */
[----:B------:R-:W-:Y:S01]  /*3be0*/  IMAD.WIDE.U32.X R40, R65, R77, R22, P3 ;  /* 0x0000004d41287225 */ /* 0x000fe200018e0416 */
[----:B------:R-:W-:Y:S02]  /*3bf0*/  IADD3.X R22, P4, PT, R21, R42, RZ, P4, !PT ;  /* 0x0000002a15167210 */ /* 0x000fe4000279e4ff */
[----:B------:R-:W-:Y:S01]  /*3c00*/  IADD3.X R18, P3, PT, R18, R19, RZ, P0, !PT ;  /* 0x0000001312127210 */ /* 0x000fe2000077e4ff */
[----:B------:R-:W-:Y:S01]  /*3c10*/  IMAD.WIDE.U32.X R36, P6, R57, R75, R36, P6 ;  /* 0x0000004b39247225 */ /* 0x000fe200030c0424 */
[----:B------:R-:W-:Y:S02]  /*3c20*/  IADD3.X R21, P0, PT, R47, R43, RZ, P4, !PT ;  /* 0x0000002b2f157210 */ /* 0x000fe4000271e4ff */
[----:B------:R-:W-:Y:S01]  /*3c30*/  IADD3.X R19, PT, PT, RZ, R33, RZ, P3, !PT ;  /* 0x00000021ff137210 */ /* 0x000fe20001ffe4ff */
[----:B------:R-:W-:Y:S01]  /*3c40*/  IMAD.WIDE.U32.X R40, P5, R57, R76, R40, P5 ;  /* 0x0000004c39287225 */ /* 0x000fe200028a0428 */
[----:B------:R-:W-:-:S03]  /*3c50*/  IADD3.X R59, P1, PT, R59, R36, RZ, P1, !PT ;  /* 0x000000243b3b7210 */ /* 0x000fc60000f3e4ff */
[----:B------:R-:W-:Y:S01]  /*3c60*/  IMAD.WIDE.U32.X R34, P2, R24, R30, R34, P2 ;  /* 0x0000001e18227225 */ /* 0x000fe20001040422 */
[----:B------:R-:W-:-:S03]  /*3c70*/  IADD3.X R23, P1, PT, R40, R37, RZ, P1, !PT ;  /* 0x0000002528177210 */ /* 0x000fc60000f3e4ff */
[----:B------:R-:W-:Y:S01]  /*3c80*/  IMAD.WIDE.U32.X R38, R57, R77, R38, P6 ;  /* 0x0000004d39267225 */ /* 0x000fe200030e0426 */
[----:B------:R-:W-:-:S03]  /*3c90*/  IADD3.X R42, P0, PT, R59, R34, RZ, P0, !PT ;  /* 0x000000223b2a7210 */ /* 0x000fc6000071e4ff */
[----:B------:R-:W-:Y:S01]  /*3ca0*/  IMAD.WIDE.U32.X R18, R24, R32, R18, P2 ;  /* 0x0000002018127225 */ /* 0x000fe200010e0412 */
[----:B------:R-:W-:Y:S02]  /*3cb0*/  IADD3.X R23, P0, PT, R23, R35, RZ, P0, !PT ;  /* 0x0000002317177210 */ /* 0x000fe4000071e4ff */
[----:B------:R-:W-:Y:S02]  /*3cc0*/  IADD3.X R33, P1, PT, R41, R38, RZ, P1, !PT ;  /* 0x0000002629217210 */ /* 0x000fe40000f3e4ff */
[----:B------:R-:W-:Y:S02]  /*3cd0*/  SEL R41, RZ, 0x1, !P5 ;  /* 0x00000001ff297807 */ /* 0x000fe40006800000 */
        /* <DEDUP_REMOVED lines=29> */
.L_x_21:
[----:B------:R-:W-:-:S04]  /*3eb0*/  IADD3 R20, P0, PT, R20, -R70, RZ ;  /* 0x8000004614147210 */ /* 0x000fc80007f1e0ff */
[----:B------:R-:W-:-:S04]  /*3ec0*/  IADD3.X R17, P0, PT, R17, ~R71, RZ, P0, !PT ;  /* 0x8000004711117210 */ /* 0x000fc8000071e4ff */
[----:B------:R-:W-:-:S04]  /*3ed0*/  IADD3.X R22, P0, PT, R22, ~R72, RZ, P0, !PT ;  /* 0x8000004816167210 */ /* 0x000fc8000071e4ff */
[----:B------:R-:W-:-:S04]  /*3ee0*/  IADD3.X R21, P0, PT, R21, ~R73, RZ, P0, !PT ;  /* 0x8000004915157210 */ /* 0x000fc8000071e4ff */
[----:B------:R-:W-:-:S04]  /*3ef0*/  IADD3.X R42, P0, PT, R42, ~R74, RZ, P0, !PT ;  /* 0x8000004a2a2a7210 */ /* 0x000fc8000071e4ff */
[----:B------:R-:W-:-:S04]  /*3f00*/  IADD3.X R23, P0, PT, R23, ~R75, RZ, P0, !PT ;  /* 0x8000004b17177210 */ /* 0x000fc8000071e4ff */
[----:B------:R-:W-:-:S05]  /*3f10*/  IADD3.X R24, P0, PT, R24, ~R76, RZ, P0, !PT ;  /* 0x8000004c18187210 */ /* 0x000fca000071e4ff */
[----:B------:R-:W-:-:S08]  /*3f20*/  IMAD.X R41, R41, 0x1, ~R77, P0 ;  /* 0x0000000129297824 */ /* 0x000fd000000e0e4d */
.L_x_22:
[----:B------:R-:W-:Y:S05]  /*3f30*/  BSYNC.RECONVERGENT B3 ;  /* 0x0000000000037941 */ /* 0x000fea0003800200 */
.L_x_20:
[-C--:B------:R-:W-:Y:S01]  /*3f40*/  IMAD.WIDE.U32 R18, P0, R9, R55.reuse, RZ ;  /* 0x0000003709127225 */ /* 0x080fe200078000ff */
        /* <DEDUP_REMOVED lines=18> */
[----:B------:R-:W-:-:S04]  /*4070*/  IMAD.WIDE.U32 R44, P2, R10, R52, R44 ;  /* 0x000000340a2c7225 */ /* 0x000fc8000784002c */
[----:B------:R-:W-:-:S04]  /*4080*/  IMAD.WIDE.U32.X R46, P2, R11, R52, R34, P2 ;  /* 0x000000340b2e7225 */ /* 0x000fc80001040422 */
[----:B------:R-:W-:Y:S01]  /*4090*/  HFMA2 R34, -RZ, RZ, 0, 0 ;  /* 0x00000000ff227431 */ /* 0x000fe200000001ff */
[----:B------:R-:W-:Y:S01]  /*40a0*/  MOV R35, R18 ;  /* 0x0000001200237202 */ /* 0x000fe20000000f00 */
[----:B------:R-:W-:Y:S01]  /*40b0*/  IMAD.WIDE.U32.X R38, R16, R53, R38, P0 ;  /* 0x0000003510267225 */ /* 0x000fe200000e0426 */
[----:B------:R-:W-:Y:S02]  /*40c0*/  MOV R18, R19 ;  /* 0x0000001300127202 */ /* 0x000fe40000000f00 */
[----:B------:R-:W-:Y:S01]  /*40d0*/  MOV R19, R36 ;  /* 0x0000002400137202 */ /* 0x000fe20000000f00 */
[----:B------:R-:W-:Y:S01]  /*40e0*/  IMAD.WIDE.U32 R46, P0, R9, R49, R46 ;  /* 0x00000031092e7225 */ /* 0x000fe2000780002e */
[----:B------:R-:W-:Y:S02]  /*40f0*/  MOV R36, R37 ;  /* 0x0000002500247202 */ /* 0x000fe40000000f00 */
[----:B------:R-:W-:Y:S01]  /*4100*/  MOV R37, R44 ;  /* 0x0000002c00257202 */ /* 0x000fe20000000f00 */
[----:B------:R-:W-:-:S04]  /*4110*/  IMAD.WIDE.U32.X R38, P4, R15, R54, R38, P4 ;  /* 0x000000360f267225 */ /* 0x000fc80002080426 */
[----:B------:R-:W-:-:S04]  /*4120*/  IMAD.WIDE.U32 R34, P1, R10, R55, R34 ;  /* 0x000000370a227225 */ /* 0x000fc80007820022 */
[----:B------:R-:W-:-:S04]  /*4130*/  IMAD.WIDE.U32 R46, P3, R10, R50, R46 ;  /* 0x000000320a2e7225 */ /* 0x000fc8000786002e */
[----:B------:R-:W-:-:S04]  /*4140*/  IMAD.WIDE.U32.X R38, P5, R14, R51, R38, P5 ;  /* 0x000000330e267225 */ /* 0x000fc800028a0426 */
[----:B------:R-:W-:-:S04]  /*4150*/  IMAD.WIDE.U32.X R18, P1, R11, R55, R18, P1 ;  /* 0x000000370b127225 */ /* 0x000fc80000820412 */
[----:B------:R-:W-:Y:S01]  /*4160*/  IMAD.MOV.U32 R44, RZ, RZ, R45 ;  /* 0x000000ffff2c7224 */ /* 0x000fe200078e002d */
[----:B------:R-:W-:Y:S01]  /*4170*/  MOV R45, R46 ;  /* 0x0000002e002d7202 */ /* 0x000fe20000000f00 */
[----:B------:R-:W-:-:S04]  /*4180*/  IMAD.WIDE.U32.X R36, P1, R13, R55, R36, P1 ;  /* 0x000000370d247225 */ /* 0x000fc80000820424 */
[----:B------:R-:W-:-:S04]  /*4190*/  IMAD.WIDE.U32.X R38, P2, R13, R52, R38, P2 ;  /* 0x000000340d267225 */ /* 0x000fc80001040426 */
[----:B------:R-:W-:-:S04]  /*41a0*/  IMAD.WIDE.U32.X R44, P6, R15, R55, R44, P1 ;  /* 0x000000370f2c7225 */ /* 0x000fc800008c042c */
[----:B------:R-:W-:-:S04]  /*41b0*/  IMAD.WIDE.U32 R58, P1, R9, R56, R18 ;  /* 0x00000038093a7225 */ /* 0x000fc80007820012 */
[----:B------:R-:W-:Y:S01]  /*41c0*/  HFMA2 R19, -RZ, RZ, 0, 0 ;  /* 0x00000000ff137431 */ /* 0x000fe200000001ff */
[----:B------:R-:W-:Y:S01]  /*41d0*/  SEL R18, RZ, 0x1, !P4 ;  /* 0x00000001ff127807 */ /* 0x000fe20006000000 */
[----:B------:R-:W-:Y:S01]  /*41e0*/  IMAD.WIDE.U32.X R38, P0, R12, R49, R38, P0 ;  /* 0x000000310c267225 */ /* 0x000fe20000000426 */
[----:B------:R-:W-:-:S03]  /*41f0*/  IADD3.X R60, P4, PT, RZ, R47, RZ, P6, !PT ;  /* 0x0000002fff3c7210 */ /* 0x000fc6000379e4ff */
[----:B------:R-:W-:-:S04]  /*4200*/  IMAD.WIDE.U32.X R46, P1, R12, R56, R36, P1 ;  /* 0x000000380c2e7225 */ /* 0x000fc80000820424 */
[----:B------:R-:W-:-:S04]  /*4210*/  IMAD.WIDE.U32.X R38, P3, R11, R50, R38, P3 ;  /* 0x000000320b267225 */ /* 0x000fc80001860426 */
[----:B------:R-:W-:Y:S01]  /*4220*/  IMAD.WIDE.U32.X R36, R16, R51, R18, P5 ;  /* 0x0000003310247225 */ /* 0x000fe200028e0412 */
[----:B------:R-:W-:-:S03]  /*4230*/  IADD3.X R61, P4, PT, RZ, R38, RZ, P4, !PT ;  /* 0x00000026ff3d7210 */ /* 0x000fc6000279e4ff */
[----:B------:R-:W-:Y:S01]  /*4240*/  IMAD.WIDE.U32 R18, P5, R10, R53, R58 ;  /* 0x000000350a127225 */ /* 0x000fe200078a003a */
[----:B------:R-:W-:-:S03]  /*4250*/  SEL R33, RZ, 0x1, !P4 ;  /* 0x00000001ff217807 */ /* 0x000fc60006000000 */
[----:B------:R-:W-:-:S04]  /*4260*/  IMAD.WIDE.U32.X R44, P1, R14, R56, R44, P1 ;  /* 0x000000380e2c7225 */ /* 0x000fc8000082042c */
[----:B------:R-:W-:-:S04]  /*4270*/  IMAD.WIDE.U32.X R46, P5, R11, R53, R46, P5 ;  /* 0x000000350b2e7225 */ /* 0x000fc800028a042e */
[----:B------:R-:W-:-:S04]  /*4280*/  IMAD.WIDE.U32.X R36, P2, R15, R52, R36, P2 ;  /* 0x000000340f247225 */ /* 0x000fc80001040424 */
[----:B------:R-:W-:-:S04]  /*4290*/  IMAD.WIDE.U32.X R60, P1, R16, R56, R60, P1 ;  /* 0x00000038103c7225 */ /* 0x000fc8000082043c */
[----:B------:R-:W-:Y:S01]  /*42a0*/  IMAD.WIDE.U32.X R44, P5, R13, R53, R44, P5 ;  /* 0x000000350d2c7225 */ /* 0x000fe200028a042c */
[----:B------:R-:W-:Y:S02]  /*42b0*/  IADD3.X R33, PT, PT, RZ, R33, RZ, P1, !PT ;  /* 0x00000021ff217210 */ /* 0x000fe40000ffe4ff */
[----:B------:R-:W-:Y:S01]  /*42c0*/  IADD3 RZ, P1, PT, RZ, R34, RZ ;  /* 0x00000022ffff7210 */ /* 0x000fe20007f3e0ff */
[----:B------:R-:W-:-:S04]  /*42d0*/  IMAD.WIDE.U32.X R36, P0, R14, R49, R36, P0 ;  /* 0x000000310e247225 */ /* 0x000fc80000000424 */
[----:B------:R-:W-:-:S04]  /*42e0*/  IMAD.WIDE.U32.X R60, P5, R15, R53, R60, P5 ;  /* 0x000000350f3c7225 */ /* 0x000fc800028a043c */
[----:B------:R-:W-:Y:S01]  /*42f0*/  IMAD.WIDE.U32 R46, P4, R9, R54, R46 ;  /* 0x00000036092e7225 */ /* 0x000fe2000788002e */
[----:B------:R-:W-:-:S03]  /*4300*/  IADD3.X R56, P5, PT, R33, R39, RZ, P5, !PT ;  /* 0x0000002721387210 */ /* 0x000fc60002fbe4ff */
[----:B------:R-:W-:-:S04]  /*4310*/  IMAD.WIDE.U32.X R38, P3, R13, R50, R36, P3 ;  /* 0x000000320d267225 */ /* 0x000fc80001860424 */
[----:B------:R-:W-:-:S04]  /*4320*/  IMAD.WIDE.U32 R36, P6, R10, R51, R46 ;  /* 0x000000330a247225 */ /* 0x000fc800078c002e */
[----:B------:R-:W-:Y:S01]  /*4330*/  IMAD.WIDE.U32.X R46, P4, R12, R54, R44, P4 ;  /* 0x000000360c2e7225 */ /* 0x000fe2000208042c */
[----:B------:R-:W-:Y:S02]  /*4340*/  SEL R44, RZ, 0x1, !P2 ;  /* 0x00000001ff2c7807 */ /* 0x000fe40005000000 */
[----:B------:R-:W-:Y:S01]  /*4350*/  IADD3.X R57, P2, PT, RZ, R38, RZ, P5, !PT ;  /* 0x00000026ff397210 */ /* 0x000fe20002f5e4ff */
[----:B------:R-:W-:Y:S01]  /*4360*/  IMAD R65, R34, -0x1b799c77, RZ ;  /* 0xe486638922417824 */ /* 0x000fe200078e02ff */
[----:B------:R-:W-:Y:S01]  /*4370*/  MOV R45, RZ ;  /* 0x000000ff002d7202 */ /* 0x000fe20000000f00 */
[----:B------:R-:W-:Y:S01]  /*4380*/  IMAD.WIDE.U32.X R60, P4, R14, R54, R60, P4 ;  /* 0x000000360e3c7225 */ /* 0x000fe2000208043c */
[----:B------:R-:W-:-:S03]  /*4390*/  SEL R33, RZ, 0x1, !P2 ;  /* 0x00000001ff217807 */ /* 0x000fc60005000000 */
[----:B------:R-:W-:-:S04]  /*43a0*/  IMAD.WIDE.U32.X R46, P6, R11, R51, R46, P6 ;  /* 0x000000330b2e7225 */ /* 0x000fc800030c042e */
[----:B------:R-:W-:-:S04]  /*43b0*/  IMAD.HI.U32 R34, P5, R65, R70, R34 ;  /* 0x0000004641227227 */ /* 0x000fc800078a0022 */
[----:B------:R-:W-:Y:S02]  /*43c0*/  IMAD R59, R65, R71, RZ ;  /* 0x00000047413b7224 */ /* 0x000fe400078e02ff */
[----:B------:R-:W-:-:S03]  /*43d0*/  IMAD.WIDE.U32.X R56, P4, R16, R54, R56, P4 ;  /* 0x0000003610387225 */ /* 0x000fc60002080438 */
[----:B------:R-:W-:Y:S01]  /*43e0*/  IADD3.X R58, P1, PT, R59, R34, RZ, P1, !PT ;  /* 0x000000223b3a7210 */ /* 0x000fe20000f3e4ff */
[----:B------:R-:W-:Y:S01]  /*43f0*/  IMAD.WIDE.U32.X R60, P6, R13, R51, R60, P6 ;  /* 0x000000330d3c7225 */ /* 0x000fe200030c043c */
[----:B------:R-:W-:-:S03]  /*4400*/  IADD3.X R33, PT, PT, RZ, R33, RZ, P4, !PT ;  /* 0x00000021ff217210 */ /* 0x000fc600027fe4ff */
[----:B------:R-:W-:-:S04]  /*4410*/  IMAD.WIDE.U32.X R44, R16, R49, R44, P0 ;  /* 0x00000031102c7225 */ /* 0x000fc800000e042c */
[----:B------:R-:W-:-:S04]  /*4420*/  IMAD.WIDE.U32.X R34, P0, R15, R51, R56, P6 ;  /* 0x000000330f227225 */ /* 0x000fc80003000438 */
[----:B------:R-:W-:-:S04]  /*4430*/  IMAD.WIDE.U32.X R54, P5, R65, R72, R18, P5 ;  /* 0x0000004841367225 */ /* 0x000fc800028a0412 */
[----:B------:R-:W-:-:S04]  /*4440*/  IMAD.HI.U32 R59, P2, R65, R71, RZ ;  /* 0x00000047413b7227 */ /* 0x000fc800078400ff */
[----:B------:R-:W-:Y:S01]  /*4450*/  IMAD.WIDE.U32.X R18, P3, R15, R50, R44, P3 ;  /* 0x000000320f127225 */ /* 0x000fe2000186042c */
[----:B------:R-:W-:-:S03]  /*4460*/  IADD3.X R44, P0, PT, R33, R39, RZ, P0, !PT ;  /* 0x00000027212c7210 */ /* 0x000fc6000071e4ff */
        /* <DEDUP_REMOVED lines=22> */
[----:B------:R-:W-:Y:S02]  /*45d0*/  IADD3.X R60, P1, PT, R57, R46, RZ, P1, !PT ;  /* 0x0000002e393c7210 */ /* 0x000fe40000f3e4ff */
[----:B------:R-:W-:Y:S01]  /*45e0*/  MOV R61, R47 ;  /* 0x0000002f003d7202 */ /* 0x000fe20000000f00 */
[----:B------:R-:W-:-:S04]  /*45f0*/  IMAD.WIDE.U32.X R36, P2, R65, R75, RZ, P2 ;  /* 0x0000004b41247225 */ /* 0x000fc800010404ff */
[----:B------:R-:W-:-:S04]  /*4600*/  IMAD.WIDE.U32.X R58, P4, R33, R72, R54, P4 ;  /* 0x00000048213a7225 */ /* 0x000fc80002080436 */
[----:B------:R-:W-:-:S04]  /*4610*/  IMAD.WIDE.U32.X R44, P3, R51, R75, R44, P3 ;  /* 0x0000004b332c7225 */ /* 0x000fc8000186042c */
[----:B------:R-:W-:Y:S02]  /*4620*/  IMAD.MOV.U32 R57, RZ, RZ, RZ ;  /* 0x000000ffff397224 */ /* 0x000fe400078e00ff */
        /* <DEDUP_REMOVED lines=26> */
[----:B------:R-:W-:Y:S02]  /*47d0*/  SEL R46, RZ, 0x1, !P4 ;  /* 0x00000001ff2e7807 */ /* 0x000fe40006000000 */
[----:B------:R-:W-:Y:S01]  /*47e0*/  MOV R47, RZ ;  /* 0x000000ff002f7202 */ /* 0x000fe20000000f00 */
[----:B------:R-:W-:Y:S01]  /*47f0*/  IMAD.HI.U32 R59, P4, R33, R70, R58 ;  /* 0x00000046213b7227 */ /* 0x000fe2000788003a */
[----:B------:R-:W-:-:S03]  /*4800*/  SEL R58, RZ, 0x1, !P2 ;  /* 0x00000001ff3a7807 */ /* 0x000fc60005000000 */
[----:B------:R-:W-:-:S04]  /*4810*/  IMAD.WIDE.U32 R60, P2, R33, R71, R54 ;  /* 0x00000047213c7225 */ /* 0x000fc80007840036 */
[----:B------:R-:W-:Y:S01]  /*4820*/  IMAD.WIDE.U32.X R36, P3, R67, R75, R36, P3 ;  /* 0x0000004b43247225 */ /* 0x000fe20001860424 */
[----:B------:R-:W-:-:S03]  /*4830*/  IADD3.X R60, P1, PT, R59, R60, RZ, P1, !PT ;  /* 0x0000003c3b3c7210 */ /* 0x000fc60000f3e4ff */
[----:B------:R-:W-:Y:S02]  /*4840*/  HFMA2 R59, -RZ, RZ, 0, 0 ;  /* 0x00000000ff3b7431 */ /* 0x000fe400000001ff */
        /* <DEDUP_REMOVED lines=16> */
[----:B------:R-:W-:Y:S02]  /*4950*/  IMAD R51, R60, -0x1b799c77, RZ ;  /* 0xe48663893c337824 */ /* 0x000fe400078e02ff */
[----:B------:R-:W-:-:S04]  /*4960*/  IMAD.WIDE.U32.X R44, P6, R33, R76, R44, P6 ;  /* 0x0000004c212c7225 */ /* 0x000fc800030c042c */
[----:B------:R-:W-:Y:S01]  /*4970*/  IMAD.WIDE.U32.X R58, P4, R65, R72, R36, P4 ;  /* 0x00000048413a7225 */ /* 0x000fe20002080424 */
[----:B------:R-:W-:-:S03]  /*4980*/  SEL R36, RZ, 0x1, !P6 ;  /* 0x00000001ff247807 */ /* 0x000fc60007000000 */
[----:B------:R-:W-:-:S04]  /*4990*/  IMAD.WIDE.U32.X R46, P2, R33, R75, R46, P2 ;  /* 0x0000004b212e7225 */ /* 0x000fc8000104042e */
[----:B------:R-:W-:-:S04]  /*49a0*/  IMAD.HI.U32 R37, P5, R51, R70, R60 ;  /* 0x0000004633257227 */ /* 0x000fc800078a003c */
[----:B------:R-:W-:-:S04]  /*49b0*/  IMAD.WIDE.U32.X R60, P3, R65, R73, R56, P3 ;  /* 0x00000049413c7225 */ /* 0x000fc80001860438 */
[----:B------:R-:W-:-:S04]  /*49c0*/  IMAD.WIDE.U32.X R56, R33, R77, R54, P2 ;  /* 0x0000004d21387225 */ /* 0x000fc800010e0436 */
[----:B------:R-:W-:-:S04]  /*49d0*/  IMAD.WIDE.U32 R80, P6, R51, R71, R58 ;  /* 0x0000004733507225 */ /* 0x000fc800078c003a */
[----:B------:R-:W-:Y:S01]  /*49e0*/  IMAD.WIDE.U32.X R54, P0, R11, R49, R38, P0 ;  /* 0x000000310b367225 */ /* 0x000fe20000000426 */
[----:B------:R-:W-:Y:S02]  /*49f0*/  IADD3.X R33, P1, PT, R37, R80, RZ, P1, !PT ;  /* 0x0000005025217210 */ /* 0x000fe40000f3e4ff */
[----:B------:R-:W-:Y:S01]  /*4a00*/  MOV R37, RZ ;  /* 0x000000ff00257202 */ /* 0x000fe20000000f00 */
[----:B------:R-:W-:-:S04]  /*4a10*/  IMAD.WIDE.U32.X R58, P4, R65, R74, R46, P4 ;  /* 0x0000004a413a7225 */ /* 0x000fc8000208042e */
[----:B------:R-:W-:-:S04]  /*4a20*/  IMAD.WIDE.U32.X R38, P4, R65, R76, R56, P4 ;  /* 0x0000004c41267225 */ /* 0x000fc80002080438 */
[----:B------:R-:W-:-:S04]  /*4a30*/  IMAD.WIDE.U32.X R46, P5, R51, R72, R60, P5 ;  /* 0x00000048332e7225 */ /* 0x000fc800028a043c */
[----:B------:R-:W-:Y:S01]  /*4a40*/  IMAD.WIDE.U32 R56, P2, R9, R50, R54 ;  /* 0x0000003209387225 */ /* 0x000fe20007840036 */
[----:B------:R-:W-:-:S03]  /*4a50*/  IADD3.X R81, P1, PT, R46, R81, RZ, P1, !PT ;  /* 0x000000512e517210 */ /* 0x000fc60000f3e4ff */
        /* <DEDUP_REMOVED lines=8> */
[----:B------:R-:W-:-:S03]  /*4ae0*/  IADD3.X R35, P1, PT, R47, R58, RZ, P1, !PT ;  /* 0x0000003a2f237210 */ /* 0x000fc60000f3e4ff */
[----:B------:R-:W-:Y:S01]  /*4af0*/  IMAD.WIDE.U32.X R54, P2, R12, R50, R54, P2 ;  /* 0x000000320c367225 */ /* 0x000fe20001040436 */
[----:B------:R-:W-:-:S03]  /*4b00*/  IADD3.X R59, P1, PT, R60, R59, RZ, P1, !PT ;  /* 0x0000003b3c3b7210 */ /* 0x000fc60000f3e4ff */
[----:B------:R-:W-:-:S04]  /*4b10*/  IMAD.WIDE.U32.X R52, P0, R15, R49, R52, P0 ;  /* 0x000000310f347225 */ /* 0x000fc80000000434 */
[----:B------:R-:W-:Y:S01]  /*4b20*/  IMAD.WIDE.U32.X R46, R65, R77, R36, P3 ;  /* 0x0000004d412e7225 */ /* 0x000fe200018e0424 */
[----:B------:R-:W-:Y:S02]  /*4b30*/  IADD3.X R37, P4, PT, R35, R54, RZ, P4, !PT ;  /* 0x0000003623257210 */ /* 0x000fe4000279e4ff */
[----:B------:R-:W-:Y:S01]  /*4b40*/  IADD3.X R18, P3, PT, R18, R19, RZ, P0, !PT ;  /* 0x0000001312127210 */ /* 0x000fe2000077e4ff */
[----:B------:R-:W-:Y:S01]  /*4b50*/  IMAD.WIDE.U32.X R38, P6, R51, R75, R38, P6 ;  /* 0x0000004b33267225 */ /* 0x000fe200030c0426 */
[----:B------:R-:W-:-:S03]  /*4b60*/  IADD3.X R40, P0, PT, R59, R55, RZ, P4, !PT ;  /* 0x000000373b287210 */ /* 0x000fc6000271e4ff */
[----:B------:R-:W-:Y:S01]  /*4b70*/  IMAD.WIDE.U32.X R46, P5, R51, R76, R46, P5 ;  /* 0x0000004c332e7225 */ /* 0x000fe200028a042e */
[----:B------:R-:W-:-:S03]  /*4b80*/  IADD3.X R61, P1, PT, R61, R38, RZ, P1, !PT ;  /* 0x000000263d3d7210 */ /* 0x000fc60000f3e4ff */
[----:B------:R-:W-:Y:S01]  /*4b90*/  IMAD.WIDE.U32.X R52, P2, R14, R50, R52, P2 ;  /* 0x000000320e347225 */ /* 0x000fe20001040434 */
[----:B------:R-:W-:-:S03]  /*4ba0*/  IADD3.X R39, P1, PT, R46, R39, RZ, P1, !PT ;  /* 0x000000272e277210 */ /* 0x000fc60000f3e4ff */
[----:B------:R-:W-:Y:S01]  /*4bb0*/  IMAD.X R19, RZ, RZ, R43, P3 ;  /* 0x000000ffff137224 */ /* 0x000fe200018e062b */
[----:B------:R-:W-:Y:S01]  /*4bc0*/  IADD3.X R43, P0, PT, R61, R52, RZ, P0, !PT ;  /* 0x000000343d2b7210 */ /* 0x000fe2000071e4ff */
[----:B------:R-:W-:-:S03]  /*4bd0*/  IMAD.WIDE.U32.X R44, R51, R77, R44, P6 ;  /* 0x0000004d332c7225 */ /* 0x000fc600030e042c */
[----:B------:R-:W-:Y:S01]  /*4be0*/  IADD3.X R46, P0, PT, R39, R53, RZ, P0, !PT ;  /* 0x00000035272e7210 */ /* 0x000fe2000071e4ff */
[----:B------:R-:W-:Y:S01]  /*4bf0*/  IMAD.WIDE.U32.X R18, R16, R50, R18, P2 ;  /* 0x0000003210127225 */ /* 0x000fe200010e0412 */
        /* <DEDUP_REMOVED lines=31> */
.L_x_24:
        /* <DEDUP_REMOVED lines=8> */
.L_x_25:
[----:B------:R-:W-:Y:S05]  /*4e70*/  BSYNC.RECONVERGENT B3 ;  /* 0x0000000000037941 */ /* 0x000fea0003800200 */
.L_x_23:
[C---:B------:R-:W-:Y:S01]  /*4e80*/  IMAD.WIDE.U32 R18, P0, R33.reuse, R26, RZ ;  /* 0x0000001a21127225 */ /* 0x040fe200078000ff */
        /* <DEDUP_REMOVED lines=25> */
[----:B------:R-:W-:-:S04]  /*5020*/  IMAD.WIDE.U32 R52, P0, R35, R26, R52 ;  /* 0x0000001a23347225 */ /* 0x000fc80007800034 */
[----:B------:R-:W-:-:S04]  /*5030*/  IMAD.WIDE.U32.X R48, P4, R40, R31, R48, P4 ;  /* 0x0000001f28307225 */ /* 0x000fc80002080430 */
[----:B------:R-:W-:-:S04]  /*5040*/  IMAD.WIDE.U32 R38, P1, R33, R25, R38 ;  /* 0x0000001921267225 */ /* 0x000fc80007820026 */
[----:B------:R-:W-:-:S04]  /*5050*/  IMAD.WIDE.U32 R52, P3, R36, R25, R52 ;  /* 0x0000001924347225 */ /* 0x000fc80007860034 */
[----:B------:R-:W-:Y:S01]  /*5060*/  IMAD.MOV.U32 R44, RZ, RZ, R45 ;  /* 0x000000ffff2c7224 */ /* 0x000fe200078e002d */
[----:B------:R-:W-:Y:S01]  /*5070*/  MOV R45, R50 ;  /* 0x00000032002d7202 */ /* 0x000fe20000000f00 */
[----:B------:R-:W-:Y:S01]  /*5080*/  IMAD.WIDE.U32.X R48, P5, R43, R30, R48, P5 ;  /* 0x0000001e2b307225 */ /* 0x000fe200028a0430 */
[----:B------:R-:W-:Y:S02]  /*5090*/  MOV R50, R51 ;  /* 0x0000003300327202 */ /* 0x000fe40000000f00 */
[----:B------:R-:W-:Y:S01]  /*50a0*/  MOV R51, R52 ;  /* 0x0000003400337202 */ /* 0x000fe20000000f00 */
[----:B------:R-:W-:-:S04]  /*50b0*/  IMAD.WIDE.U32.X R18, P1, R33, R27, R18, P1 ;  /* 0x0000001b21127225 */ /* 0x000fc80000820412 */
        /* <DEDUP_REMOVED lines=34> */
[----:B------:R-:W-:-:S04]  /*52e0*/  IMAD.HI.U32 R38, P5, R65, R70, R38 ;  /* 0x0000004641267227 */ /* 0x000fc800078a0026 */
[----:B------:R-:W-:Y:S02]  /*52f0*/  IMAD R59, R65, R71, RZ ;  /* 0x00000047413b7224 */ /* 0x000fe400078e02ff */
[----:B------:R-:W-:-:S03]  /*5300*/  IMAD.WIDE.U32.X R52, P6, R43, R27, R52, P6 ;  /* 0x0000001b2b347225 */ /* 0x000fc600030c0434 */
[----:B------:R-:W-:Y:S01]  /*5310*/  IADD3.X R58, P1, PT, R59, R38, RZ, P1, !PT ;  /* 0x000000263b3a7210 */ /* 0x000fe20000f3e4ff */
[----:B------:R-:W-:-:S04]  /*5320*/  IMAD.WIDE.U32.X R54, P4, R40, R32, R54, P4 ;  /* 0x0000002028367225 */ /* 0x000fc80002080436 */
[----:B------:R-:W-:Y:S01]  /*5330*/  IMAD.WIDE.U32.X R56, P6, R43, R29, R56, P6 ;  /* 0x0000001d2b387225 */ /* 0x000fe200030c0438 */
[----:B------:R-:W-:-:S03]  /*5340*/  IADD3.X R33, PT, PT, RZ, R33, RZ, P4, !PT ;  /* 0x00000021ff217210 */ /* 0x000fc600027fe4ff */
[----:B------:R-:W-:-:S04]  /*5350*/  IMAD.WIDE.U32.X R38, R35, R32, R50, P0 ;  /* 0x0000002023267225 */ /* 0x000fc800000e0432 */
[----:B------:R-:W-:-:S04]  /*5360*/  IMAD.WIDE.U32.X R54, P0, R43, R31, R54, P6 ;  /* 0x0000001f2b367225 */ /* 0x000fc80003000436 */
[----:B------:R-:W-:Y:S01]  /*5370*/  IMAD.HI.U32 R59, P2, R65, R71, RZ ;  /* 0x00000047413b7227 */ /* 0x000fe200078400ff */
[----:B------:R-:W-:-:S03]  /*5380*/  IADD3.X R50, P0, PT, R33, R49, RZ, P0, !PT ;  /* 0x0000003121327210 */ /* 0x000fc6000071e4ff */
[----:B------:R-:W-:-:S04]  /*5390*/  IMAD.WIDE.U32.X R18, P5, R65, R72, R18, P5 ;  /* 0x0000004841127225 */ /* 0x000fc800028a0412 */
        /* <DEDUP_REMOVED lines=11> */
[----:B------:R-:W-:-:S04]  /*5450*/  IMAD.WIDE.U32 R52, P0, R35, R25, R52 ;  /* 0x0000001923347225 */ /* 0x000fc80007800034 */
[----:B------:R-:W-:-:S04]  /*5460*/  IMAD.WIDE.U32.X R18, P4, R46, R30, R54, P4 ;  /* 0x0000001e2e127225 */ /* 0x000fc80002080436 */
[----:B------:R-:W-:-:S04]  /*5470*/  IMAD.WIDE.U32.X R44, P5, R65, R74, R44, P5 ;  /* 0x0000004a412c7225 */ /* 0x000fc800028a042c */
[----:B------:R-:W-:-:S04]  /*5480*/  IMAD.WIDE.U32.X R46, P4, R46, R32, R50, P4 ;  /* 0x000000202e2e7225 */ /* 0x000fc80002080432 */
[----:B------:R-:W-:-:S04]  /*5490*/  IMAD.WIDE.U32.X R56, P6, R43, R72, R56, P6 ;  /* 0x000000482b387225 */ /* 0x000fc800030c0438 */
[----:B------:R-:W-:Y:S02]  /*54a0*/  IMAD R67, R58, -0x1b799c77, RZ ;  /* 0xe48663893a437824 */ /* 0x000fe400078e02ff */
[----:B------:R-:W-:-:S04]  /*54b0*/  IMAD.WIDE.U32.X R50, P5, R65, R76, R52, P5 ;  /* 0x0000004c41327225 */ /* 0x000fc800028a0434 */
[----:B------:R-:W-:Y:S02]  /*54c0*/  IMAD.X R33, RZ, RZ, R33, P4 ;  /* 0x000000ffff217224 */ /* 0x000fe400020e0621 */
        /* <DEDUP_REMOVED lines=49> */
[----:B------:R-:W-:-:S04]  /*57e0*/  IMAD.WIDE.U32.X R44, P5, R43, R74, R44, P5 ;  /* 0x0000004a2b2c7225 */ /* 0x000fc800028a042c */
[----:B------:R-:W-:-:S04]  /*57f0*/  IMAD.HI.U32 R61, P4, R67, R70, R54 ;  /* 0x00000046433d7227 */ /* 0x000fc80007880036 */
[----:B------:R-:W-:-:S04]  /*5800*/  IMAD.WIDE.U32.X R58, R43, R77, R58, P3 ;  /* 0x0000004d2b3a7225 */ /* 0x000fc800018e043a */
[----:B------:R-:W-:-:S04]  /*5810*/  IMAD.WIDE.U32 R54, P3, R67, R71, R50 ;  /* 0x0000004743367225 */ /* 0x000fc80007860032 */
[----:B------:R-:W-:Y:S01]  /*5820*/  IMAD.WIDE.U32.X R50, P2, R65, R73, R44, P2 ;  /* 0x0000004941327225 */ /* 0x000fe2000104042c */
[----:B------:R-:W-:Y:S02]  /*5830*/  IADD3.X R60, P1, PT, R61, R54, RZ, P1, !PT ;  /* 0x000000363d3c7210 */ /* 0x000fe40000f3e4ff */
[----:B------:R-:W-:Y:S01]  /*5840*/  MOV R61, R55 ;  /* 0x00000037003d7202 */ /* 0x000fe20000000f00 */
[----:B------:R-:W-:-:S04]  /*5850*/  IMAD.WIDE.U32.X R56, P6, R65, R74, R56, P6 ;  /* 0x0000004a41387225 */ /* 0x000fc800030c0438 */
[----:B------:R-:W-:-:S04]  /*5860*/  IMAD.WIDE.U32.X R52, P5, R43, R76, R52, P5 ;  /* 0x0000004c2b347225 */ /* 0x000fc800028a0434 */
[----:B------:R-:W-:Y:S01]  /*5870*/  IMAD.WIDE.U32.X R44, P6, R65, R76, R58, P6 ;  /* 0x0000004c412c7225 */ /* 0x000fe200030c043a */
[----:B------:R-:W-:-:S03]  /*5880*/  SEL R54, RZ, 0x1, !P5 ;  /* 0x00000001ff367807 */ /* 0x000fc60006800000 */
[----:B------:R-:W-:Y:S01]  /*5890*/  IMAD.WIDE.U32.X R58, P4, R67, R72, R50, P4 ;  /* 0x00000048433a7225 */ /* 0x000fe20002080432 */
[----:B------:R-:W-:-:S03]  /*58a0*/  SEL R34, RZ, 0x1, !P6 ;  /* 0x00000001ff227807 */ /* 0x000fc60007000000 */
[----:B------:R-:W-:Y:S02]  /*58b0*/  IMAD R43, R60, -0x1b799c77, RZ ;  /* 0xe48663893c2b7824 */ /* 0x000fe400078e02ff */
[----:B------:R-:W-:-:S04]  /*58c0*/  IMAD.WIDE.U32.X R50, P2, R65, R75, R52, P2 ;  /* 0x0000004b41327225 */ /* 0x000fc80001040434 */
[----:B------:R-:W-:Y:S02]  /*58d0*/  IMAD.MOV.U32 R55, RZ, RZ, RZ ;  /* 0x000000ffff377224 */ /* 0x000fe400078e00ff */
[----:B------:R-:W-:-:S04]  /*58e0*/  IMAD.HI.U32 R79, P5, R66, R43, R60 ;  /* 0x0000002b424f7227 */ /* 0x000fc800078a003c */
[----:B------:R-:W-:-:S04]  /*58f0*/  IMAD.WIDE.U32.X R54, R65, R77, R54, P2 ;  /* 0x0000004d41367225 */ /* 0x000fc800010e0436 */
[----:B------:R-:W-:-:S04]  /*5900*/  IMAD.WIDE.U32.X R60, P3, R67, R73, R56, P3 ;  /* 0x00000049433c7225 */ /* 0x000fc80001860438 */
[----:B------:R-:W-:-:S04]  /*5910*/  IMAD.WIDE.U32.X R52, P0, R35, R27, R48, P0 ;  /* 0x0000001b23347225 */ /* 0x000fc80000000430 */
[----:B------:R-:W-:-:S04]  /*5920*/  IMAD.WIDE.U32.X R56, P4, R67, R74, R50, P4 ;  /* 0x0000004a43387225 */ /* 0x000fc80002080432 */
[----:B------:R-:W-:-:S04]  /*5930*/  IMAD.WIDE.U32.X R48, P4, R67, R76, R54, P4 ;  /* 0x0000004c43307225 */ /* 0x000fc80002080436 */
[----:B------:R-:W-:Y:S01]  /*5940*/  IMAD.WIDE.U32 R58, P6, R43, R71, R58 ;  /* 0x000000472b3a7225 */ /* 0x000fe200078c003a */
[----:B------:R-:W-:-:S03]  /*5950*/  SEL R38, RZ, 0x1, !P4 ;  /* 0x00000001ff267807 */ /* 0x000fc60006000000 */
[----:B------:R-:W-:-:S04]  /*5960*/  IMAD.WIDE.U32 R54, P2, R36, R26, R52 ;  /* 0x0000001a24367225 */ /* 0x000fc80007840034 */
[----:B------:R-:W-:-:S04]  /*5970*/  IMAD.WIDE.U32.X R52, P0, R35, R29, R18, P0 ;  /* 0x0000001d23347225 */ /* 0x000fc80000000412 */
[----:B------:R-:W-:Y:S01]  /*5980*/  IMAD.WIDE.U32.X R50, P5, R43, R72, R60, P5 ;  /* 0x000000482b327225 */ /* 0x000fe200028a043c */
[----:B------:R-:W-:-:S03]  /*5990*/  IADD3.X R61, P1, PT, R79, R58, RZ, P1, !PT ;  /* 0x0000003a4f3d7210 */ /* 0x000fc60000f3e4ff */
[----:B------:R-:W-:-:S04]  /*59a0*/  IMAD.WIDE.U32.X R46, P0, R35, R31, R46, P0 ;  /* 0x0000001f232e7225 */ /* 0x000fc8000000042e */
[----:B------:R-:W-:Y:S01]  /*59b0*/  HFMA2 R35, -RZ, RZ, 0, 0 ;  /* 0x00000000ff237431 */ /* 0x000fe200000001ff */
[----:B------:R-:W-:Y:S01]  /*59c0*/  IADD3.X R59, P1, PT, R50, R59, RZ, P1, !PT ;  /* 0x0000003b323b7210 */ /* 0x000fe20000f3e4ff */
[----:B------:R-:W-:Y:S01]  /*59d0*/  IMAD.WIDE.U32.X R44, P3, R67, R75, R44, P3 ;  /* 0x0000004b432c7225 */ /* 0x000fe2000186042c */
[----:B------:R-:W-:-:S03]  /*59e0*/  IADD3 R18, P4, PT, R61, R54, RZ ;  /* 0x000000363d127210 */ /* 0x000fc60007f9e0ff */
[----:B------:R-:W-:Y:S01]  /*59f0*/  IMAD.WIDE.U32.X R56, P6, R43, R73, R56, P6 ;  /* 0x000000492b387225 */ /* 0x000fe200030c0438 */
[----:B------:R-:W-:-:S03]  /*5a00*/  IADD3.X R19, P4, PT, R59, R55, RZ, P4, !PT ;  /* 0x000000373b137210 */ /* 0x000fc6000279e4ff */
[----:B------:R-:W-:Y:S01]  /*5a10*/  IMAD.WIDE.U32.X R54, P5, R43, R74, R44, P5 ;  /* 0x0000004a2b367225 */ /* 0x000fe200028a042c */
[----:B------:R-:W-:-:S03]  /*5a20*/  IADD3.X R59, P1, PT, R51, R56, RZ, P1, !PT ;  /* 0x00000038333b7210 */ /* 0x000fc60000f3e4ff */
[----:B------:R-:W-:Y:S01]  /*5a30*/  IMAD.WIDE.U32.X R52, P2, R36, R28, R52, P2 ;  /* 0x0000001c24347225 */ /* 0x000fe20001040434 */
[----:B------:R-:W-:-:S03]  /*5a40*/  IADD3.X R57, P1, PT, R54, R57, RZ, P1, !PT ;  /* 0x0000003936397210 */ /* 0x000fc60000f3e4ff */
[----:B------:R-:W-:Y:S01]  /*5a50*/  IMAD.WIDE.U32.X R44, R67, R77, R34, P3 ;  /* 0x0000004d432c7225 */ /* 0x000fe200018e0422 */
[----:B------:R-:W-:Y:S02]  /*5a60*/  IADD3.X R34, P3, PT, R33, R39, RZ, P0, !PT ;  /* 0x0000002721227210 */ /* 0x000fe4000077e4ff */
[----:B------:R-:W-:Y:S01]  /*5a70*/  MOV R39, RZ ;  /* 0x000000ff00277202 */ /* 0x000fe20000000f00 */
[----:B------:R-:W-:Y:S01]  /*5a80*/  IMAD.WIDE.U32.X R50, P6, R43, R75, R48, P6 ;  /* 0x0000004b2b327225 */ /* 0x000fe200030c0430 */
[----:B------:R-:W-:Y:S02]  /*5a90*/  IADD3.X R49, P4, PT, R59, R52, RZ, P4, !PT ;  /* 0x000000343b317210 */ /* 0x000fe4000279e4ff */
[----:B------:R-:W-:Y:S01]  /*5aa0*/  IADD3.X R35, PT, PT, RZ, R37, RZ, P3, !PT ;  /* 0x00000025ff237210 */ /* 0x000fe20001ffe4ff */
[----:B------:R-:W-:Y:S01]  /*5ab0*/  IMAD.WIDE.U32.X R44, P5, R43, R76, R44, P5 ;  /* 0x0000004c2b2c7225 */ /* 0x000fe200028a042c */
[----:B------:R-:W-:Y:S02]  /*5ac0*/  IADD3.X R56, P0, PT, R57, R53, RZ, P4, !PT ;  /* 0x0000003539387210 */ /* 0x000fe4000271e4ff */
[----:B------:R-:W-:Y:S01]  /*5ad0*/  IADD3.X R55, P1, PT, R55, R50, RZ, P1, !PT ;  /* 0x0000003237377210 */ /* 0x000fe20000f3e4ff */
[----:B------:R-:W-:Y:S01]  /*5ae0*/  IMAD.WIDE.U32.X R46, P2, R36, R30, R46, P2 ;  /* 0x0000001e242e7225 */ /* 0x000fe2000104042e */
[----:B------:R-:W-:-:S02]  /*5af0*/  SEL R111, RZ, 0x1, !P5 ;  /* 0x00000001ff6f7807 */ /* 0x000fc40006800000 */
[----:B------:R-:W-:Y:S01]  /*5b00*/  IADD3.X R51, P1, PT, R44, R51, RZ, P1, !PT ;  /* 0x000000332c337210 */ /* 0x000fe20000f3e4ff */
        /* <DEDUP_REMOVED lines=34> */
.L_x_27:
        /* <DEDUP_REMOVED lines=8> */
.L_x_28:
[----:B------:R-:W-:Y:S05]  /*5db0*/  BSYNC.RECONVERGENT B3 ;  /* 0x0000000000037941 */ /* 0x000fea0003800200 */
.L_x_26:
[----:B------:R-:W-:Y:S01]  /*5dc0*/  ISETP.NE.AND P0, PT, R106, R17, PT ;  /* 0x000000116a00720c */ /* 0x000fe20003f05270 */
[----:B------:R-:W-:Y:S03]  /*5dd0*/  BSSY.RELIABLE B3, `(.L_x_29) ;  /* 0x0000928000037945 */ /* 0x000fe60003800100 */
[----:B------:R-:W-:-:S04]  /*5de0*/  ISETP.NE.OR P0, PT, R107, R20, P0 ;  /* 0x000000146b00720c */ /* 0x000fc80000705670 */
[----:B------:R-:W-:-:S04]  /*5df0*/  ISETP.NE.OR P0, PT, R91, R22, P0 ;  /* 0x000000165b00720c */ /* 0x000fc80000705670 */
[----:B------:R-:W-:-:S04]  /*5e00*/  ISETP.NE.OR P0, PT, R90, R21, P0 ;  /* 0x000000155a00720c */ /* 0x000fc80000705670 */
[----:B------:R-:W-:-:S04]  /*5e10*/  ISETP.NE.OR P0, PT, R89, R42, P0 ;  /* 0x0000002a5900720c */ /* 0x000fc80000705670 */
[----:B------:R-:W-:-:S04]  /*5e20*/  ISETP.NE.OR P0, PT, R64, R23, P0 ;  /* 0x000000174000720c */ /* 0x000fc80000705670 */
[----:B------:R-:W-:-:S04]  /*5e30*/  ISETP.NE.OR P0, PT, R63, R24, P0 ;  /* 0x000000183f00720c */ /* 0x000fc80000705670 */
[----:B------:R-:W-:-:S13]  /*5e40*/  ISETP.NE.OR P0, PT, R62, R41, P0 ;  /* 0x000000293e00720c */ /* 0x000fda0000705670 */
[----:B------:R-:W-:Y:S05]  /*5e50*/  @P0 BRA `(.L_x_30) ;  /* 0x00000090007c0947 */ /* 0x000fea0003800000 */
[----:B------:R-:W-:-:S04]  /*5e60*/  ISETP.NE.AND P0, PT, R87, R19, PT ;  /* 0x000000135700720c */ /* 0x000fc80003f05270 */
[----:B------:R-:W-:-:S04]  /*5e70*/  ISETP.NE.OR P0, PT, R78, R18, P0 ;  /* 0x000000124e00720c */ /* 0x000fc80000705670 */
[----:B------:R-:W-:-:S04]  /*5e80*/  ISETP.NE.OR P0, PT, R86, R49, P0 ;  /* 0x000000315600720c */ /* 0x000fc80000705670 */
[----:B------:R-:W-:-:S04]  /*5e90*/  ISETP.NE.OR P0, PT, R95, R56, P0 ;  /* 0x000000385f00720c */ /* 0x000fc80000705670 */
[----:B------:R-:W-:-:S04]  /*5ea0*/  ISETP.NE.OR P0, PT, R94, R108, P0 ;  /* 0x0000006c5e00720c */ /* 0x000fc80000705670 */
[----:B------:R-:W-:-:S04]  /*5eb0*/  ISETP.NE.OR P0, PT, R92, R109, P0 ;  /* 0x0000006d5c00720c */ /* 0x000fc80000705670 */
[----:B------:R-:W-:-:S04]  /*5ec0*/  ISETP.NE.OR P0, PT, R102, R110, P0 ;  /* 0x0000006e6600720c */ /* 0x000fc80000705670 */
[----:B------:R-:W-:-:S13]  /*5ed0*/  ISETP.NE.OR P0, PT, R96, R111, P0 ;  /* 0x0000006f6000720c */ /* 0x000fda0000705670 */
[----:B------:R-:W-:Y:S05]  /*5ee0*/  @!P0 BREAK.RELIABLE B3 ;  /* 0x0000000000038942 */ /* 0x000fea0003800100 */
[----:B------:R-:W-:Y:S05]  /*5ef0*/  @P0 BRA `(.L_x_30) ;  /* 0x0000009000540947 */ /* 0x000fea0003800000 */
[C---:B------:R-:W-:Y:S01]  /*5f00*/  IMAD.WIDE.U32 R18, P0, R107.reuse, R106, RZ ;  /* 0x0000006a6b127225 */ /* 0x040fe200078000ff */
[----:B------:R-:W-:Y:S03]  /*5f10*/  BSSY.RECONVERGENT B4, `(.L_x_31) ;  /* 0x00000f0000047945 */ /* 0x000fe60003800200 */
[----:B------:R-:W-:-:S04]  /*5f20*/  IMAD.WIDE.U32.X R20, P0, R107, R90, RZ, P0 ;  /* 0x0000005a6b147225 */ /* 0x000fc800000004ff */
[C---:B------:R-:W-:Y:S01]  /*5f30*/  IMAD.HI.U32 R30, P1, R107.reuse, R106, R18 ;  /* 0x0000006a6b1e7227 */ /* 0x040fe20007820012 */
[----:B------:R-:W-:Y:S02]  /*5f40*/  IADD3 R19, PT, PT, R18, R18, RZ ;  /* 0x0000001212137210 */ /* 0x000fe40007ffe0ff */
[----:B------:R-:W-:Y:S01]  /*5f50*/  MOV R18, RZ ;  /* 0x000000ff00127202 */ /* 0x000fe20000000f00 */
[----:B------:R-:W-:-:S04]  /*5f60*/  IMAD.WIDE.U32.X R22, P0, R107, R64, RZ, P0 ;  /* 0x000000406b167225 */ /* 0x000fc800000004ff */
[----:B------:R-:W-:-:S04]  /*5f70*/  IMAD.WIDE.U32.X R24, P1, R106, R91, R20, P1 ;  /* 0x0000005b6a187225 */ /* 0x000fc80000820414 */
[----:B------:R-:W-:-:S04]  /*5f80*/  IMAD.WIDE.U32.X R20, R107, R62, RZ, P0 ;  /* 0x0000003e6b147225 */ /* 0x000fc800000e04ff */
[----:B------:R-:W-:-:S04]  /*5f90*/  IMAD.WIDE.U32.X R22, P1, R106, R89, R22, P1 ;  /* 0x000000596a167225 */ /* 0x000fc80000820416 */
        /* <DEDUP_REMOVED lines=18> */
[----:B------:R-:W-:Y:S01]  /*60c0*/  HFMA2 R19, -RZ, RZ, 0, 0 ;  /* 0x00000000ff137431 */ /* 0x000fe200000001ff */
[----:B------:R-:W-:Y:S01]  /*60d0*/  SEL R18, RZ, 0x1, !P5 ;  /* 0x00000001ff127807 */ /* 0x000fe20006800000 */
[----:B------:R-:W-:Y:S01]  /*60e0*/  IMAD.MOV.U32 R31, RZ, RZ, R24 ;  /* 0x000000ffff1f7224 */ /* 0x000fe200078e0018 */
[----:B------:R-:W-:Y:S01]  /*60f0*/  MOV R24, R25 ;  /* 0x0000001900187202 */ /* 0x000fe20000000f00 */
[C---:B------:R-:W-:Y:S01]  /*6100*/  IMAD.WIDE.U32 R20, P4, R107.reuse, R62, R20 ;  /* 0x0000003e6b147225 */ /* 0x040fe20007880014 */
[----:B------:R-:W-:Y:S02]  /*6110*/  MOV R25, R26 ;  /* 0x0000001a00197202 */ /* 0x000fe40000000f00 */
[----:B------:R-:W-:Y:S01]  /*6120*/  MOV R26, R27 ;  /* 0x0000001b001a7202 */ /* 0x000fe20000000f00 */
[----:B------:R-:W-:Y:S01]  /*6130*/  IMAD.WIDE.U32.X R30, P6, R107, R91, R30, P2 ;  /* 0x0000005b6b1e7225 */ /* 0x000fe200010c041e */
[----:B------:R-:W-:-:S03]  /*6140*/  MOV R27, R20 ;  /* 0x00000014001b7202 */ /* 0x000fc60000000f00 */
[----:B------:R-:W-:-:S04]  /*6150*/  IMAD.WIDE.U32.X R22, P2, R89, R64, R22, P0 ;  /* 0x0000004059167225 */ /* 0x000fc80000040416 */
[----:B------:R-:W-:-:S04]  /*6160*/  IMAD.WIDE.U32.X R24, P6, R107, R89, R24, P6 ;  /* 0x000000596b187225 */ /* 0x000fc800030c0418 */
[----:B------:R-:W-:-:S04]  /*6170*/  IMAD.WIDE.U32.X R22, P3, R90, R63, R22, P3 ;  /* 0x0000003f5a167225 */ /* 0x000fc80001860416 */
[----:B------:R-:W-:-:S04]  /*6180*/  IMAD.WIDE.U32.X R26, P6, R107, R63, R26, P6 ;  /* 0x0000003f6b1a7225 */ /* 0x000fc800030c041a */
[----:B------:R-:W-:Y:S01]  /*6190*/  IMAD.WIDE.U32 R30, P0, R106, R106, R30 ;  /* 0x0000006a6a1e7225 */ /* 0x000fe2000780001e */
[----:B------:R-:W-:Y:S02]  /*61a0*/  IADD3.X R20, P5, PT, RZ, R21, RZ, P6, !PT ;  /* 0x00000015ff147210 */ /* 0x000fe400037be4ff */
[----:B------:R-:W-:Y:S01]  /*61b0*/  IADD3 RZ, P6, PT, RZ, R28, RZ ;  /* 0x0000001cffff7210 */ /* 0x000fe20007fde0ff */
        /* <DEDUP_REMOVED lines=9> */
[----:B------:R-:W-:-:S04]  /*6250*/  IMAD.WIDE.U32.X R20, P0, R106, R62, R20, P0 ;  /* 0x0000003e6a147225 */ /* 0x000fc80000000414 */
[----:B------:R-:W-:Y:S01]  /*6260*/  IMAD.WIDE.U32.X R26, P1, R91, R89, R26, P1 ;  /* 0x000000595b1a7225 */ /* 0x000fe2000082041a */
[----:B------:R-:W-:-:S03]  /*6270*/  IADD3.X R17, PT, PT, RZ, R17, RZ, P0, !PT ;  /* 0x00000011ff117210 */ /* 0x000fc600007fe4ff */
[----:B------:R-:W-:Y:S02]  /*6280*/  IMAD R39, R28, -0x1b799c77, RZ ;  /* 0xe48663891c277824 */ /* 0x000fe400078e02ff */
[----:B------:R-:W-:-:S04]  /*6290*/  IMAD.WIDE.U32.X R18, P3, R64, R63, R18, P3 ;  /* 0x0000003f40127225 */ /* 0x000fc80001860412 */
[----:B------:R-:W-:-:S04]  /*62a0*/  IMAD.WIDE.U32.X R32, P1, R91, R63, R20, P1 ;  /* 0x0000003f5b207225 */ /* 0x000fc80000820414 */
[----:B------:R-:W-:Y:S01]  /*62b0*/  IMAD.HI.U32 R28, P0, R39, R70, R28 ;  /* 0x00000046271c7227 */ /* 0x000fe2000780001c */
[----:B------:R-:W-:-:S03]  /*62c0*/  IADD3.X R22, P1, PT, R17, R23, RZ, P1, !PT ;  /* 0x0000001711167210 */ /* 0x000fc60000f3e4ff */
[----:B------:R-:W-:Y:S02]  /*62d0*/  IMAD R35, R39, R71, RZ ;  /* 0x0000004727237224 */ /* 0x000fe400078e02ff */
[----:B------:R-:W-:-:S03]  /*62e0*/  IMAD.WIDE.U32 R24, P5, R106, R90, R24 ;  /* 0x0000005a6a187225 */ /* 0x000fc600078a0018 */
[----:B------:R-:W-:Y:S01]  /*62f0*/  IADD3.X R34, P6, PT, R35, R28, RZ, P6, !PT ;  /* 0x0000001c23227210 */ /* 0x000fe200037de4ff */
[----:B------:R-:W-:Y:S01]  /*6300*/  IMAD.WIDE.U32.X R20, P4, R89, R62, R18, P4 ;  /* 0x0000003e59147225 */ /* 0x000fe20002080412 */
[----:B------:R-:W-:Y:S02]  /*6310*/  SEL R18, RZ, 0x1, !P2 ;  /* 0x00000001ff127807 */ /* 0x000fe40005000000 */
[----:B------:R-:W-:Y:S01]  /*6320*/  MOV R19, RZ ;  /* 0x000000ff00137202 */ /* 0x000fe20000000f00 */
[----:B------:R-:W-:Y:S01]  /*6330*/  IMAD.WIDE.U32.X R26, P5, R90, R90, R26, P5 ;  /* 0x0000005a5a1a7225 */ /* 0x000fe200028a041a */
[----:B------:R-:W-:-:S03]  /*6340*/  IADD3.X R23, P1, PT, RZ, R20, RZ, P1, !PT ;  /* 0x00000014ff177210 */ /* 0x000fc60000f3e4ff */
[----:B------:R-:W-:Y:S01]  /*6350*/  IMAD.WIDE.U32 R28, P2, R107, R89, R24 ;  /* 0x000000596b1c7225 */ /* 0x000fe20007840018 */
[----:B------:R-:W-:-:S03]  /*6360*/  SEL R17, RZ, 0x1, !P1 ;  /* 0x00000001ff117807 */ /* 0x000fc60004800000 */
[----:B------:R-:W-:-:S04]  /*6370*/  IMAD.WIDE.U32.X R32, P5, R90, R64, R32, P5 ;  /* 0x000000405a207225 */ /* 0x000fc800028a0420 */
[----:B------:R-:W-:-:S04]  /*6380*/  IMAD.WIDE.U32.X R26, P2, R91, R89, R26, P2 ;  /* 0x000000595b1a7225 */ /* 0x000fc8000104041a */
[----:B------:R-:W-:-:S04]  /*6390*/  IMAD.WIDE.U32.X R18, R63, R62, R18, P3 ;  /* 0x0000003e3f127225 */ /* 0x000fc800018e0412 */
[----:B------:R-:W-:-:S04]  /*63a0*/  IMAD.WIDE.U32.X R22, P3, R90, R62, R22, P5 ;  /* 0x0000003e5a167225 */ /* 0x000fc80002860416 */
        /* <DEDUP_REMOVED lines=8> */
[----:B------:R-:W-:-:S03]  /*6430*/  IMAD.WIDE.U32.X R30, P0, R39, R72, R30, P0 ;  /* 0x00000048271e7225 */ /* 0x000fc6000000041e */
[----:B------:R-:W-:Y:S01]  /*6440*/  SEL R17, RZ, 0x1, !P2 ;  /* 0x00000001ff117807 */ /* 0x000fe20005000000 */
[----:B------:R-:W-:Y:S02]  /*6450*/  IMAD R41, R34, -0x1b799c77, RZ ;  /* 0xe486638922297824 */ /* 0x000fe400078e02ff */
[----:B------:R-:W-:-:S04]  /*6460*/  IMAD.WIDE.U32 R26, P4, R106, R64, R26 ;  /* 0x000000406a1a7225 */ /* 0x000fc8000788001a */
[----:B------:R-:W-:-:S04]  /*6470*/  IMAD.HI.U32 R35, P5, R41, R70, R34 ;  /* 0x0000004629237227 */ /* 0x000fc800078a0022 */
[----:B------:R-:W-:-:S04]  /*6480*/  IMAD.WIDE.U32 R32, P3, R41, R71, R30 ;  /* 0x0000004729207225 */ /* 0x000fc8000786001e */
[----:B------:R-:W-:Y:S01]  /*6490*/  IMAD.WIDE.U32.X R24, P4, R90, R64, R24, P4 ;  /* 0x000000405a187225 */ /* 0x000fe20002080418 */
[----:B------:R-:W-:-:S03]  /*64a0*/  IADD3.X R32, P6, PT, R35, R32, RZ, P6, !PT ;  /* 0x0000002023207210 */ /* 0x000fc600037de4ff */
[----:B------:R-:W-:Y:S02]  /*64b0*/  HFMA2 R35, -RZ, RZ, 0, 0 ;  /* 0x00000000ff237431 */ /* 0x000fe400000001ff */
[----:B------:R-:W-:-:S04]  /*64c0*/  IMAD.WIDE.U32.X R30, P1, R39, R73, RZ, P1 ;  /* 0x00000049271e7225 */ /* 0x000fc800008204ff */
[----:B------:R-:W-:-:S04]  /*64d0*/  IMAD.WIDE.U32 R26, P2, R107, R63, R26 ;  /* 0x0000003f6b1a7225 */ /* 0x000fc8000784001a */
[----:B------:R-:W-:-:S04]  /*64e0*/  IMAD.WIDE.U32.X R22, P4, R64, R64, R22, P4 ;  /* 0x0000004040167225 */ /* 0x000fc80002080416 */
[----:B------:R-:W-:-:S04]  /*64f0*/  IMAD.WIDE.U32.X R28, P0, R39, R74, R28, P0 ;  /* 0x0000004a271c7225 */ /* 0x000fc8000000041c */
[----:B------:R-:W-:-:S04]  /*6500*/  IMAD.WIDE.U32.X R30, P5, R41, R72, R30, P5 ;  /* 0x00000048291e7225 */ /* 0x000fc800028a041e */
[----:B------:R-:W-:-:S04]  /*6510*/  IMAD.WIDE.U32.X R20, P4, R64, R62, R20, P4 ;  /* 0x0000003e40147225 */ /* 0x000fc80002080414 */
[----:B------:R-:W-:Y:S01]  /*6520*/  IMAD.WIDE.U32.X R26, P0, R39, R76, R26, P0 ;  /* 0x0000004c271a7225 */ /* 0x000fe2000000041a */
[----:B------:R-:W-:-:S03]  /*6530*/  IADD3.X R17, PT, PT, RZ, R17, RZ, P4, !PT ;  /* 0x00000011ff117210 */ /* 0x000fc600027fe4ff */
[----:B------:R-:W-:Y:S01]  /*6540*/  IMAD R43, R32, -0x1b799c77, RZ ;  /* 0xe4866389202b7824 */ /* 0x000fe200078e02ff */
[----:B------:R-:W-:Y:S01]  /*6550*/  SEL R34, RZ, 0x1, !P0 ;  /* 0x00000001ff227807 */ /* 0x000fe20004000000 */
[----:B------:R-:W-:-:S04]  /*6560*/  IMAD.WIDE.U32.X R24, P2, R91, R63, R24, P2 ;  /* 0x0000003f5b187225 */ /* 0x000fc80001040418 */
[----:B------:R-:W-:-:S04]  /*6570*/  IMAD.HI.U32 R33, P4, R43, R70, R32 ;  /* 0x000000462b217227 */ /* 0x000fc80007880020 */
[----:B------:R-:W-:-:S03]  /*6580*/  IMAD.WIDE.U32 R30, P0, R43, R71, R30 ;  /* 0x000000472b1e7225 */ /* 0x000fc6000780001e */
[----:B------:R-:W-:Y:S01]  /*6590*/  IADD3.X R36, P6, PT, R33, R30, RZ, P6, !PT ;  /* 0x0000001e21247210 */ /* 0x000fe200037de4ff */
[----:B------:R-:W-:Y:S01]  /*65a0*/  IMAD.WIDE.U32.X R32, P3, R41, R73, R28, P3 ;  /* 0x0000004929207225 */ /* 0x000fe2000186041c */
[----:B------:R-:W-:-:S03]  /*65b0*/  MOV R37, R31 ;  /* 0x0000001f00257202 */ /* 0x000fc60000000f00 */
[----:B------:R-:W-:-:S04]  /*65c0*/  IMAD.WIDE.U32.X R28, P1, R39, R75, RZ, P1 ;  /* 0x0000004b271c7225 */ /* 0x000fc800008204ff */
[----:B------:R-:W-:-:S04]  /*65d0*/  IMAD.WIDE.U32.X R30, R39, R77, RZ, P1 ;  /* 0x0000004d271e7225 */ /* 0x000fc800008e04ff */
        /* <DEDUP_REMOVED lines=16> */
[----:B------:R-:W-:-:S04]  /*66e0*/  IMAD.WIDE.U32.X R26, P1, R43, R74, R26, P1 ;  /* 0x0000004a2b1a7225 */ /* 0x000fc8000082041a */
[----:B------:R-:W-:-:S04]  /*66f0*/  IMAD.HI.U32 R41, P5, R39, R70, R36 ;  /* 0x0000004627297227 */ /* 0x000fc800078a0024 */
[----:B------:R-:W-:-:S04]  /*6700*/  IMAD.WIDE.U32.X R32, R43, R77, R32, P0 ;  /* 0x0000004d2b207225 */ /* 0x000fc800000e0420 */
        /* <DEDUP_REMOVED lines=35> */
[----:B------:R-:W-:-:S04]  /*6940*/  IMAD.WIDE.U32.X R32, P3, R43, R73, R32, P3 ;  /* 0x000000492b207225 */ /* 0x000fc80001860420 */
[----:B------:R-:W-:-:S04]  /*6950*/  IMAD.HI.U32 R45, P5, R39, R70, R30 ;  /* 0x00000046272d7227 */ /* 0x000fc800078a001e */
[----:B------:R-:W-:-:S04]  /*6960*/  IMAD.WIDE.U32 R34, P1, R39, R71, R34 ;  /* 0x0000004727227225 */ /* 0x000fc80007820022 */
[----:B------:R-:W-:Y:S01]  /*6970*/  IMAD.MOV.U32 R29, RZ, RZ, RZ ;  /* 0x000000ffff1d7224 */ /* 0x000fe200078e00ff */
[----:B------:R-:W-:Y:S01]  /*6980*/  IADD3.X R45, P6, PT, R45, R34, RZ, P6, !PT ;  /* 0x000000222d2d7210 */ /* 0x000fe200037de4ff */
[----:B------:R-:W-:-:S04]  /*6990*/  IMAD.WIDE.U32.X R26, P0, R43, R74, R26, P0 ;  /* 0x0000004a2b1a7225 */ /* 0x000fc8000000041a */
[----:B------:R-:W-:-:S04]  /*69a0*/  IMAD.WIDE.U32.X R32, P5, R39, R72, R32, P5 ;  /* 0x0000004827207225 */ /* 0x000fc800028a0420 */
[----:B------:R-:W-:Y:S01]  /*69b0*/  IMAD.WIDE.U32.X R28, R41, R77, R28, P4 ;  /* 0x0000004d291c7225 */ /* 0x000fe200020e041c */
[----:B------:R-:W-:Y:S02]  /*69c0*/  IADD3.X R47, P6, PT, R32, R35, RZ, P6, !PT ;  /* 0x00000023202f7210 */ /* 0x000fe400037de4ff */
[----:B------:R-:W-:Y:S01]  /*69d0*/  MOV R41, RZ ;  /* 0x000000ff00297202 */ /* 0x000fe20000000f00 */
[----:B------:R-:W-:-:S04]  /*69e0*/  IMAD.WIDE.U32.X R34, P1, R39, R73, R26, P1 ;  /* 0x0000004927227225 */ /* 0x000fc8000082041a */
[----:B------:R-:W-:Y:S01]  /*69f0*/  IMAD.WIDE.U32.X R30, P0, R43, R76, R28, P0 ;  /* 0x0000004c2b1e7225 */ /* 0x000fe2000000041c */
[----:B------:R-:W-:-:S03]  /*6a00*/  IADD3.X R33, P6, PT, R33, R34, RZ, P6, !PT ;  /* 0x0000002221217210 */ /* 0x000fc600037de4ff */
[----:B------:R-:W-:Y:S01]  /*6a10*/  IMAD.WIDE.U32 R26, P4, R106, R62, R24 ;  /* 0x0000003e6a1a7225 */ /* 0x000fe20007880018 */
[----:B------:R-:W-:-:S03]  /*6a20*/  SEL R32, RZ, 0x1, !P0 ;  /* 0x00000001ff207807 */ /* 0x000fc60004000000 */
[----:B------:R-:W-:Y:S01]  /*6a30*/  IMAD.WIDE.U32.X R24, P2, R89, R63, R22, P2 ;  /* 0x0000003f59187225 */ /* 0x000fe20001040416 */
[----:B------:R-:W-:-:S03]  /*6a40*/  IADD3 R23, P0, PT, R45, R26, RZ ;  /* 0x0000001a2d177210 */ /* 0x000fc60007f1e0ff */
[----:B------:R-:W-:Y:S01]  /*6a50*/  IMAD.WIDE.U32.X R36, P3, R43, R75, R36, P3 ;  /* 0x0000004b2b247225 */ /* 0x000fe20001860424 */
[----:B------:R-:W-:-:S03]  /*6a60*/  IADD3.X R18, P0, PT, R47, R27, RZ, P0, !PT ;  /* 0x0000001b2f127210 */ /* 0x000fc6000071e4ff */
[----:B------:R-:W-:-:S04]  /*6a70*/  IMAD.WIDE.U32.X R28, P4, R90, R62, R24, P4 ;  /* 0x0000003e5a1c7225 */ /* 0x000fc80002080418 */
[----:B------:R-:W-:-:S04]  /*6a80*/  IMAD.WIDE.U32.X R36, P5, R39, R74, R36, P5 ;  /* 0x0000004a27247225 */ /* 0x000fc800028a0424 */
[----:B------:R-:W-:Y:S01]  /*6a90*/  IMAD.WIDE.U32.X R24, P2, R63, R63, R20, P2 ;  /* 0x0000003f3f187225 */ /* 0x000fe20001040414 */
[----:B------:R-:W-:-:S03]  /*6aa0*/  IADD3.X R21, P0, PT, R33, R28, RZ, P0, !PT ;  /* 0x0000001c21157210 */ /* 0x000fc6000071e4ff */
[----:B------:R-:W-:Y:S01]  /*6ab0*/  HFMA2 R33, -RZ, RZ, 0, 0 ;  /* 0x00000000ff217431 */ /* 0x000fe200000001ff */
[----:B------:R-:W-:Y:S01]  /*6ac0*/  IADD3.X R35, P6, PT, R36, R35, RZ, P6, !PT ;  /* 0x0000002324237210 */ /* 0x000fe200037de4ff */
[----:B------:R-:W-:Y:S01]  /*6ad0*/  IMAD.WIDE.U32.X R40, R43, R77, R40, P3 ;  /* 0x0000004d2b287225 */ /* 0x000fe200018e0428 */
[----:B------:R-:W-:Y:S02]  /*6ae0*/  IADD3.X R26, P2, PT, R17, R19, RZ, P2, !PT ;  /* 0x00000013111a7210 */ /* 0x000fe4000175e4ff */
[----:B------:R-:W-:Y:S01]  /*6af0*/  IADD3.X R20, P0, PT, R35, R29, RZ, P0, !PT ;  /* 0x0000001d23147210 */ /* 0x000fe2000071e4ff */
[----:B------:R-:W-:Y:S01]  /*6b00*/  IMAD.WIDE.U32.X R30, P1, R39, R75, R30, P1 ;  /* 0x0000004b271e7225 */ /* 0x000fe2000082041e */
[----:B------:R-:W-:-:S03]  /*6b10*/  IADD3.X R27, PT, PT, RZ, R38, RZ, P2, !PT ;  /* 0x00000026ff1b7210 */ /* 0x000fc600017fe4ff */
        /* <DEDUP_REMOVED lines=39> */
.L_x_32:
        /* <DEDUP_REMOVED lines=8> */
.L_x_33:
[----:B------:R-:W-:Y:S05]  /*6e10*/  BSYNC.RECONVERGENT B4 ;  /* 0x0000000000047941 */ /* 0x000fea0003800200 */
.L_x_31:
[C---:B------:R-:W-:Y:S01]  /*6e20*/  IMAD.WIDE.U32 R26, P0, R78.reuse, R87, RZ ;  /* 0x000000574e1a7225 */ /* 0x040fe200078000ff */
[----:B------:R-:W-:Y:S03]  /*6e30*/  BSSY.RECONVERGENT B4, `(.L_x_34) ;  /* 0x00000f0000047945 */ /* 0x000fe60003800200 */
[----:B------:R-:W-:-:S04]  /*6e40*/  IMAD.WIDE.U32.X R28, P0, R78, R95, RZ, P0 ;  /* 0x0000005f4e1c7225 */ /* 0x000fc800000004ff */
[----:B------:R-:W-:Y:S01]  /*6e50*/  IMAD.HI.U32 R38, P1, R78, R87, R26 ;  /* 0x000000574e267227 */ /* 0x000fe2000782001a */
[----:B------:R-:W-:-:S03]  /*6e60*/  IADD3 R27, PT, PT, R26, R26, RZ ;  /* 0x0000001a1a1b7210 */ /* 0x000fc60007ffe0ff */
[----:B------:R-:W-:Y:S02]  /*6e70*/  HFMA2 R26, -RZ, RZ, 0, 0 ;  /* 0x00000000ff1a7431 */ /* 0x000fe400000001ff */
        /* <DEDUP_REMOVED lines=9> */
[----:B------:R-:W-:Y:S01]  /*6f10*/  IMAD.WIDE.U32.X R34, P2, R86, R95, R30, P2 ;  /* 0x0000005f56227225 */ /* 0x000fe2000104041e */
[----:B------:R-:W-:Y:S02]  /*6f20*/  SEL R30, RZ, 0x1, !P1 ;  /* 0x00000001ff1e7807 */ /* 0x000fe40004800000 */
[----:B------:R-:W-:Y:S01]  /*6f30*/  MOV R31, RZ ;  /* 0x000000ff001f7202 */ /* 0x000fe20000000f00 */
        /* <DEDUP_REMOVED lines=86> */
[----:B------:R-:W-:-:S04]  /*74a0*/  IMAD.WIDE.U32 R38, P0, R51, R71, R38 ;  /* 0x0000004733267225 */ /* 0x000fc80007800026 */
[----:B------:R-:W-:Y:S01]  /*74b0*/  IMAD.WIDE.U32.X R30, P2, R94, R102, R30, P2 ;  /* 0x000000665e1e7225 */ /* 0x000fe2000104041e */
[----:B------:R-:W-:Y:S02]  /*74c0*/  IADD3.X R44, P6, PT, R41, R38, RZ, P6, !PT ;  /* 0x00000026292c7210 */ /* 0x000fe400037de4ff */
[----:B------:R-:W-:Y:S01]  /*74d0*/  MOV R45, R39 ;  /* 0x00000027002d7202 */ /* 0x000fe20000000f00 */
[----:B------:R-:W-:-:S04]  /*74e0*/  IMAD.WIDE.U32.X R40, P3, R49, R73, R36, P3 ;  /* 0x0000004931287225 */ /* 0x000fc80001860424 */
        /* <DEDUP_REMOVED lines=50> */
[----:B------:R-:W-:Y:S01]  /*7810*/  IMAD R47, R38, -0x1b799c77, RZ ;  /* 0xe4866389262f7824 */ /* 0x000fe200078e02ff */
[----:B------:R-:W-:Y:S01]  /*7820*/  SEL R36, RZ, 0x1, !P5 ;  /* 0x00000001ff247807 */ /* 0x000fe20006800000 */
[----:B------:R-:W-:-:S04]  /*7830*/  IMAD.WIDE.U32.X R44, P1, R49, R76, R44, P1 ;  /* 0x0000004c312c7225 */ /* 0x000fc8000082042c */
[----:B------:R-:W-:-:S04]  /*7840*/  IMAD.WIDE.U32.X R42, P0, R51, R72, R42, P0 ;  /* 0x00000048332a7225 */ /* 0x000fc8000000042a */
[----:B------:R-:W-:Y:S01]  /*7850*/  IMAD.HI.U32 R39, P5, R47, R70, R38 ;  /* 0x000000462f277227 */ /* 0x000fe200078a0026 */
[----:B------:R-:W-:-:S03]  /*7860*/  SEL R38, RZ, 0x1, !P1 ;  /* 0x00000001ff267807 */ /* 0x000fc60004800000 */
[----:B------:R-:W-:-:S04]  /*7870*/  IMAD.WIDE.U32.X R34, P4, R49, R75, R34, P4 ;  /* 0x0000004b31227225 */ /* 0x000fc80002080422 */
[----:B------:R-:W-:-:S04]  /*7880*/  IMAD.WIDE.U32.X R40, P3, R51, R73, R40, P3 ;  /* 0x0000004933287225 */ /* 0x000fc80001860428 */
[----:B------:R-:W-:-:S04]  /*7890*/  IMAD.WIDE.U32 R42, P1, R47, R71, R42 ;  /* 0x000000472f2a7225 */ /* 0x000fc8000782002a */
[----:B------:R-:W-:Y:S01]  /*78a0*/  IMAD.MOV.U32 R37, RZ, RZ, RZ ;  /* 0x000000ffff257224 */ /* 0x000fe200078e00ff */
[----:B------:R-:W-:Y:S01]  /*78b0*/  IADD3.X R39, P6, PT, R39, R42, RZ, P6, !PT ;  /* 0x0000002a27277210 */ /* 0x000fe200037de4ff */
[----:B------:R-:W-:-:S04]  /*78c0*/  IMAD.WIDE.U32.X R34, P0, R51, R74, R34, P0 ;  /* 0x0000004a33227225 */ /* 0x000fc80000000422 */
[----:B------:R-:W-:-:S04]  /*78d0*/  IMAD.WIDE.U32.X R40, P5, R47, R72, R40, P5 ;  /* 0x000000482f287225 */ /* 0x000fc800028a0428 */
[----:B------:R-:W-:Y:S01]  /*78e0*/  IMAD.WIDE.U32.X R36, R49, R77, R36, P4 ;  /* 0x0000004d31247225 */ /* 0x000fe200020e0424 */
[----:B------:R-:W-:-:S03]  /*78f0*/  IADD3.X R49, P6, PT, R40, R43, RZ, P6, !PT ;  /* 0x0000002b28317210 */ /* 0x000fc600037de4ff */
[----:B------:R-:W-:-:S04]  /*7900*/  IMAD.WIDE.U32.X R42, P1, R47, R73, R34, P1 ;  /* 0x000000492f2a7225 */ /* 0x000fc80000820422 */
[----:B------:R-:W-:Y:S01]  /*7910*/  IMAD.WIDE.U32.X R36, P0, R51, R76, R36, P0 ;  /* 0x0000004c33247225 */ /* 0x000fe20000000424 */
[----:B------:R-:W-:-:S03]  /*7920*/  IADD3.X R53, P6, PT, R41, R42, RZ, P6, !PT ;  /* 0x0000002a29357210 */ /* 0x000fc600037de4ff */
[----:B------:R-:W-:Y:S01]  /*7930*/  IMAD.WIDE.U32 R34, P4, R87, R96, R32 ;  /* 0x0000006057227225 */ /* 0x000fe20007880020 */
[----:B------:R-:W-:-:S03]  /*7940*/  SEL R42, RZ, 0x1, !P0 ;  /* 0x00000001ff2a7807 */ /* 0x000fc60004000000 */
[----:B------:R-:W-:Y:S01]  /*7950*/  IMAD.WIDE.U32.X R44, P3, R51, R75, R44, P3 ;  /* 0x0000004b332c7225 */ /* 0x000fe2000186042c */
[----:B------:R-:W-:Y:S02]  /*7960*/  IADD3 R33, P0, PT, R39, R34, RZ ;  /* 0x0000002227217210 */ /* 0x000fe40007f1e0ff */
[----:B------:R-:W-:Y:S01]  /*7970*/  MOV R39, RZ ;  /* 0x000000ff00277202 */ /* 0x000fe20000000f00 */
[----:B------:R-:W-:Y:S01]  /*7980*/  IMAD.WIDE.U32.X R30, P4, R95, R96, R30, P4 ;  /* 0x000000605f1e7225 */ /* 0x000fe2000208041e */
[----:B------:R-:W-:-:S03]  /*7990*/  IADD3.X R34, P0, PT, R49, R35, RZ, P0, !PT ;  /* 0x0000002331227210 */ /* 0x000fc6000071e4ff */
[----:B------:R-:W-:Y:S01]  /*79a0*/  IMAD.WIDE.U32.X R44, P5, R47, R74, R44, P5 ;  /* 0x0000004a2f2c7225 */ /* 0x000fe200028a042c */
[----:B------:R-:W-:-:S03]  /*79b0*/  IADD3.X R35, P0, PT, R53, R30, RZ, P0, !PT ;  /* 0x0000001e35237210 */ /* 0x000fc6000071e4ff */
[----:B------:R-:W-:Y:S01]  /*79c0*/  IMAD.WIDE.U32.X R40, P1, R47, R75, R36, P1 ;  /* 0x0000004b2f287225 */ /* 0x000fe20000820424 */
[----:B------:R-:W-:-:S03]  /*79d0*/  IADD3.X R43, P6, PT, R44, R43, RZ, P6, !PT ;  /* 0x0000002b2c2b7210 */ /* 0x000fc600037de4ff */
[----:B------:R-:W-:Y:S01]  /*79e0*/  IMAD.WIDE.U32.X R38, R51, R77, R38, P3 ;  /* 0x0000004d33267225 */ /* 0x000fe200018e0426 */
[----:B------:R-:W-:-:S03]  /*79f0*/  IADD3.X R36, P0, PT, R43, R31, RZ, P0, !PT ;  /* 0x0000001f2b247210 */ /* 0x000fc6000071e4ff */
[----:B------:R-:W-:Y:S01]  /*7a00*/  HFMA2 R43, -RZ, RZ, 0, 0 ;  /* 0x00000000ff2b7431 */ /* 0x000fe200000001ff */
[----:B------:R-:W-:Y:S01]  /*7a10*/  IADD3.X R37, P6, PT, R45, R40, RZ, P6, !PT ;  /* 0x000000282d257210 */ /* 0x000fe200037de4ff */
[----:B------:R-:W-:-:S04]  /*7a20*/  IMAD.WIDE.U32.X R28, P2, R102, R102, R28, P2 ;  /* 0x00000066661c7225 */ /* 0x000fc8000104041c */
[----:B------:R-:W-:Y:S01]  /*7a30*/  IMAD.WIDE.U32.X R38, P5, R47, R76, R38, P5 ;  /* 0x0000004c2f267225 */ /* 0x000fe200028a0426 */
[----:B------:R-:W-:-:S03]  /*7a40*/  IADD3.X R26, P2, PT, R25, R27, RZ, P2, !PT ;  /* 0x0000001b191a7210 */ /* 0x000fc6000175e4ff */
[----:B------:R-:W-:Y:S01]  /*7a50*/  IMAD.WIDE.U32.X R28, P4, R92, R96, R28, P4 ;  /* 0x000000605c1c7225 */ /* 0x000fe2000208041c */
[----:B------:R-:W-:Y:S02]  /*7a60*/  IADD3.X R27, PT, PT, RZ, R46, RZ, P2, !PT ;  /* 0x0000002eff1b7210 */ /* 0x000fe400017fe4ff */
[----:B------:R-:W-:Y:S01]  /*7a70*/  IADD3.X R41, P6, PT, R38, R41, RZ, P6, !PT ;  /* 0x0000002926297210 */ /* 0x000fe200037de4ff */
[----:B------:R-:W-:Y:S01]  /*7a80*/  IMAD.WIDE.U32.X R42, R47, R77, R42, P1 ;  /* 0x0000004d2f2a7225 */ /* 0x000fe200008e042a */
[----:B------:R-:W-:Y:S02]  /*7a90*/  IADD3.X R37, P0, PT, R37, R28, RZ, P0, !PT ;  /* 0x0000001c25257210 */ /* 0x000fe4000071e4ff */
[----:B------:R-:W-:Y:S01]  /*7aa0*/  SEL R25, RZ, 0x1, !P5 ;  /* 0x00000001ff197807 */ /* 0x000fe20006800000 */
        /* <DEDUP_REMOVED lines=32> */
.L_x_35:
        /* <DEDUP_REMOVED lines=8> */
.L_x_36:
[----:B------:R-:W-:Y:S05]  /*7d30*/  BSYNC.RECONVERGENT B4 ;  /* 0x0000000000047941 */ /* 0x000fea0003800200 */
.L_x_34:
[-C--:B------:R-:W-:Y:S01]  /*7d40*/  IMAD.WIDE.U32 R26, P0, R34, R33.reuse, RZ ;  /* 0x00000021221a7225 */ /* 0x080fe200078000ff */
        /* <DEDUP_REMOVED lines=25> */
[----:B------:R-:W-:-:S04]  /*7ee0*/  IMAD.WIDE.U32 R26, P2, R33, R33, R26 ;  /* 0x00000021211a7225 */ /* 0x000fc8000784001a */
[----:B------:R-:W-:Y:S01]  /*7ef0*/  IMAD.MOV.U32 R47, RZ, RZ, R42 ;  /* 0x000000ffff2f7224 */ /* 0x000fe200078e002a */
[----:B------:R-:W-:Y:S01]  /*7f00*/  MOV R42, R43 ;  /* 0x0000002b002a7202 */ /* 0x000fe20000000f00 */
[----:B------:R-:W-:Y:S01]  /*7f10*/  IMAD.WIDE.U32 R28, P4, R40, R33, R28 ;  /* 0x00000021281c7225 */ /* 0x000fe2000788001c */
[----:B------:R-:W-:Y:S02]  /*7f20*/  MOV R43, R44 ;  /* 0x0000002c002b7202 */ /* 0x000fe40000000f00 */
[----:B------:R-:W-:Y:S01]  /*7f30*/  MOV R44, R45 ;  /* 0x0000002d002c7202 */ /* 0x000fe20000000f00 */
[----:B------:R-:W-:Y:S01]  /*7f40*/  IMAD.WIDE.U32.X R46, P6, R35, R33, R46, P2 ;  /* 0x00000021232e7225 */ /* 0x000fe200010c042e */
[----:B------:R-:W-:Y:S02]  /*7f50*/  MOV R45, R28 ;  /* 0x0000001c002d7202 */ /* 0x000fe40000000f00 */
[----:B------:R-:W-:Y:S01]  /*7f60*/  SEL R28, RZ, 0x1, !P5 ;  /* 0x00000001ff1c7807 */ /* 0x000fe20006800000 */
[----:B------:R-:W-:-:S04]  /*7f70*/  IMAD.WIDE.U32.X R30, P1, R38, R37, R30, P1 ;  /* 0x00000025261e7225 */ /* 0x000fc8000082041e */
[----:B------:R-:W-:-:S04]  /*7f80*/  IMAD.WIDE.U32.X R48, P6, R37, R33, R42, P6 ;  /* 0x0000002125307225 */ /* 0x000fc800030c042a */
[----:B------:R-:W-:-:S04]  /*7f90*/  IMAD.WIDE.U32.X R44, P6, R39, R33, R44, P6 ;  /* 0x00000021272c7225 */ /* 0x000fc800030c042c */
[----:B------:R-:W-:Y:S01]  /*7fa0*/  IMAD.WIDE.U32.X R30, P2, R38, R37, R30, P0 ;  /* 0x00000025261e7225 */ /* 0x000fe2000004041e */
[----:B------:R-:W-:-:S03]  /*7fb0*/  IADD3.X R50, P5, PT, RZ, R29, RZ, P6, !PT ;  /* 0x0000001dff327210 */ /* 0x000fc600037be4ff */
[----:B------:R-:W-:Y:S01]  /*7fc0*/  HFMA2 R29, -RZ, RZ, 0, 0 ;  /* 0x00000000ff1d7431 */ /* 0x000fe200000001ff */
[----:B------:R-:W-:Y:S01]  /*7fd0*/  IADD3 RZ, P6, PT, RZ, R26, RZ ;  /* 0x0000001affff7210 */ /* 0x000fe20007fde0ff */
[----:B------:R-:W-:-:S04]  /*7fe0*/  IMAD.WIDE.U32 R46, P0, R34, R34, R46 ;  /* 0x00000022222e7225 */ /* 0x000fc8000780002e */
[----:B------:R-:W-:-:S04]  /*7ff0*/  IMAD.WIDE.U32.X R30, P3, R39, R36, R30, P3 ;  /* 0x00000024271e7225 */ /* 0x000fc8000186041e */
        /* <DEDUP_REMOVED lines=16> */
[----:B------:R-:W-:Y:S02]  /*8100*/  IADD3.X R46, P1, PT, R25, R43, RZ, P1, !PT ;  /* 0x0000002b192e7210 */ /* 0x000fe40000f3e4ff */
[----:B------:R-:W-:Y:S01]  /*8110*/  SEL R26, RZ, 0x1, !P2 ;  /* 0x00000001ff1a7807 */ /* 0x000fe20005000000 */
[----:B------:R-:W-:Y:S02]  /*8120*/  IMAD R54, R41, R71, RZ ;  /* 0x0000004729367224 */ /* 0x000fe400078e02ff */
[----:B------:R-:W-:-:S03]  /*8130*/  IMAD.WIDE.U32 R48, P5, R36, R34, R48 ;  /* 0x0000002224307225 */ /* 0x000fc600078a0030 */
[----:B------:R-:W-:Y:S01]  /*8140*/  IADD3.X R54, P6, PT, R54, R27, RZ, P6, !PT ;  /* 0x0000001b36367210 */ /* 0x000fe200037de4ff */
[----:B------:R-:W-:Y:S01]  /*8150*/  IMAD.WIDE.U32.X R42, P4, R40, R37, R30, P4 ;  /* 0x00000025282a7225 */ /* 0x000fe2000208041e */
[----:B------:R-:W-:-:S03]  /*8160*/  MOV R27, RZ ;  /* 0x000000ff001b7202 */ /* 0x000fc60000000f00 */
        /* <DEDUP_REMOVED lines=10> */
[----:B------:R-:W-:-:S04]  /*8210*/  IMAD.WIDE.U32.X R46, P2, R39, R37, R46, P2 ;  /* 0x00000025272e7225 */ /* 0x000fc8000104042e */
[----:B------:R-:W-:Y:S02]  /*8220*/  IMAD.X R25, RZ, RZ, R25, P3 ;  /* 0x000000ffff197224 */ /* 0x000fe400018e0619 */
[----:B------:R-:W-:-:S03]  /*8230*/  IMAD.WIDE.U32.X R28, P4, R40, R39, R26, P4 ;  /* 0x00000027281c7225 */ /* 0x000fc6000208041a */
[----:B------:R-:W-:Y:S01]  /*8240*/  IADD3.X R48, P2, PT, R25, R43, RZ, P2, !PT ;  /* 0x0000002b19307210 */ /* 0x000fe2000175e4ff */
[----:B------:R-:W-:Y:S01]  /*8250*/  IMAD.HI.U32 R55, P1, R41, R71, RZ ;  /* 0x0000004729377227 */ /* 0x000fe200078200ff */
[----:B------:R-:W-:Y:S02]  /*8260*/  SEL R32, RZ, 0x1, !P4 ;  /* 0x00000001ff207807 */ /* 0x000fe40006000000 */
[----:B------:R-:W-:Y:S01]  /*8270*/  IADD3.X R49, P2, PT, RZ, R28, RZ, P2, !PT ;  /* 0x0000001cff317210 */ /* 0x000fe2000175e4ff */
[----:B------:R-:W-:Y:S02]  /*8280*/  IMAD R59, R54, -0x1b799c77, RZ ;  /* 0xe4866389363b7824 */ /* 0x000fe400078e02ff */
[----:B------:R-:W-:Y:S01]  /*8290*/  IMAD.WIDE.U32 R44, P4, R38, R34, R44 ;  /* 0x00000022262c7225 */ /* 0x000fe2000788002c */
[----:B------:R-:W-:-:S03]  /*82a0*/  SEL R28, RZ, 0x1, !P2 ;  /* 0x00000001ff1c7807 */ /* 0x000fc60005000000 */
[----:B------:R-:W-:-:S04]  /*82b0*/  IMAD.HI.U32 R27, P5, R59, R70, R54 ;  /* 0x000000463b1b7227 */ /* 0x000fc800078a0036 */
        /* <DEDUP_REMOVED lines=20> */
[----:B------:R-:W-:-:S04]  /*8400*/  IMAD.WIDE.U32.X R48, R41, R77, RZ, P1 ;  /* 0x0000004d29307225 */ /* 0x000fc800008e04ff */
[----:B------:R-:W-:-:S04]  /*8410*/  IMAD.WIDE.U32.X R52, P1, R25, R72, R50, P4 ;  /* 0x0000004819347225 */ /* 0x000fc80002020432 */
[----:B------:R-:W-:-:S04]  /*8420*/  IMAD.WIDE.U32.X R50, P3, R59, R75, R44, P3 ;  /* 0x0000004b3b327225 */ /* 0x000fc8000186042c */
[----:B------:R-:W-:Y:S02]  /*8430*/  IMAD R61, R56, -0x1b799c77, RZ ;  /* 0xe4866389383d7824 */ /* 0x000fe400078e02ff */
[----:B------:R-:W-:-:S04]  /*8440*/  IMAD.WIDE.U32.X R46, P5, R59, R74, R46, P5 ;  /* 0x0000004a3b2e7225 */ /* 0x000fc800028a042e */
[----:B------:R-:W-:-:S04]  /*8450*/  IMAD.WIDE.U32.X R44, R59, R77, R54, P3 ;  /* 0x0000004d3b2c7225 */ /* 0x000fc800018e0436 */
        /* <DEDUP_REMOVED lines=31> */
[----:B------:R-:W-:-:S04]  /*8650*/  IMAD.WIDE.U32.X R46, R61, R77, R46, P3 ;  /* 0x0000004d3d2e7225 */ /* 0x000fc800018e042e */
[----:B------:R-:W-:-:S04]  /*8660*/  IMAD.WIDE.U32.X R48, P1, R25, R72, R48, P1 ;  /* 0x0000004819307225 */ /* 0x000fc80000820430 */
        /* <DEDUP_REMOVED lines=22> */
[----:B------:R-:W-:Y:S01]  /*87d0*/  IMAD.WIDE.U32.X R46, P0, R59, R74, R46, P0 ;  /* 0x0000004a3b2e7225 */ /* 0x000fe2000000042e */
[----:B------:R-:W-:-:S03]  /*87e0*/  IADD3.X R45, P6, PT, R45, R50, RZ, P6, !PT ;  /* 0x000000322d2d7210 */ /* 0x000fc600037de4ff */
[----:B------:R-:W-:-:S04]  /*87f0*/  IMAD.WIDE.U32.X R52, P5, R41, R72, R52, P5 ;  /* 0x0000004829347225 */ /* 0x000fc800028a0434 */
[----:B------:R-:W-:Y:S01]  /*8800*/  IMAD.WIDE.U32.X R48, R25, R77, R48, P4 ;  /* 0x0000004d19307225 */ /* 0x000fe200020e0430 */
[----:B------:R-:W-:-:S03]  /*8810*/  IADD3.X R57, P6, PT, R52, R51, RZ, P6, !PT ;  /* 0x0000003334397210 */ /* 0x000fc600037de4ff */
[----:B------:R-:W-:-:S04]  /*8820*/  IMAD.WIDE.U32.X R42, P2, R39, R35, R42, P2 ;  /* 0x00000023272a7225 */ /* 0x000fc8000104042a */
        /* <DEDUP_REMOVED lines=8> */
[----:B------:R-:W-:-:S04]  /*88b0*/  IMAD.WIDE.U32.X R26, P2, R39, R37, R26, P2 ;  /* 0x00000025271a7225 */ /* 0x000fc8000104041a */
[----:B------:R-:W-:-:S04]  /*88c0*/  IMAD.WIDE.U32.X R46, R59, R77, R44, P3 ;  /* 0x0000004d3b2e7225 */ /* 0x000fc800018e042c */
[----:B------:R-:W-:-:S04]  /*88d0*/  IMAD.WIDE.U32.X R54, P5, R41, R74, R54, P5 ;  /* 0x0000004a29367225 */ /* 0x000fc800028a0436 */
[----:B------:R-:W-:Y:S01]  /*88e0*/  IMAD.WIDE.U32.X R44, P4, R40, R36, R26, P4 ;  /* 0x00000024282c7225 */ /* 0x000fe2000208041a */
[----:B------:R-:W-:Y:S02]  /*88f0*/  IADD3.X R26, P0, PT, R57, R43, RZ, P0, !PT ;  /* 0x0000002b391a7210 */ /* 0x000fe4000071e4ff */
[----:B------:R-:W-:Y:S01]  /*8900*/  IADD3.X R51, P6, PT, R54, R51, RZ, P6, !PT ;  /* 0x0000003336337210 */ /* 0x000fe200037de4ff */
[----:B------:R-:W-:Y:S01]  /*8910*/  IMAD.WIDE.U32.X R30, P2, R39, R39, R30, P2 ;  /* 0x00000027271e7225 */ /* 0x000fe2000104041e */
[----:B------:R-:W-:-:S03]  /*8920*/  IADD3.X R27, P0, PT, R53, R44, RZ, P0, !PT ;  /* 0x0000002c351b7210 */ /* 0x000fc6000071e4ff */
[----:B------:R-:W-:Y:S01]  /*8930*/  IMAD.WIDE.U32.X R48, P1, R41, R75, R48, P1 ;  /* 0x0000004b29307225 */ /* 0x000fe20000820430 */
[----:B------:R-:W-:Y:S02]  /*8940*/  IADD3.X R42, P2, PT, R28, R29, RZ, P2, !PT ;  /* 0x0000001d1c2a7210 */ /* 0x000fe4000175e4ff */
[----:B------:R-:W-:Y:S01]  /*8950*/  IADD3.X R28, P0, PT, R51, R45, RZ, P0, !PT ;  /* 0x0000002d331c7210 */ /* 0x000fe2000071e4ff */
[----:B------:R-:W-:Y:S02]  /*8960*/  HFMA2 R51, -RZ, RZ, 0, 0 ;  /* 0x00000000ff337431 */ /* 0x000fe400000001ff */
[----:B------:R-:W-:Y:S01]  /*8970*/  IMAD.WIDE.U32.X R46, P5, R41, R76, R46, P5 ;  /* 0x0000004c292e7225 */ /* 0x000fe200028a042e */
[----:B------:R-:W-:Y:S02]  /*8980*/  IADD3.X R29, P6, PT, R55, R48, RZ, P6, !PT ;  /* 0x00000030371d7210 */ /* 0x000fe400037de4ff */
[----:B------:R-:W-:Y:S01]  /*8990*/  IADD3.X R43, PT, PT, RZ, R32, RZ, P2, !PT ;  /* 0x00000020ff2b7210 */ /* 0x000fe200017fe4ff */
[----:B------:R-:W-:Y:S01]  /*89a0*/  IMAD.WIDE.U32.X R30, P4, R40, R38, R30, P4 ;  /* 0x00000026281e7225 */ /* 0x000fe2000208041e */
[----:B------:R-:W-:-:S03]  /*89b0*/  IADD3.X R49, P6, PT, R46, R49, RZ, P6, !PT ;  /* 0x000000312e317210 */ /* 0x000fc600037de4ff */
[----:B------:R-:W-:Y:S01]  /*89c0*/  IMAD.WIDE.U32.X R42, R40, R40, R42, P4 ;  /* 0x00000028282a7225 */ /* 0x000fe200020e042a */
[----:B------:R-:W-:-:S03]  /*89d0*/  IADD3.X R29, P0, PT, R29, R30, RZ, P0, !PT ;  /* 0x0000001e1d1d7210 */ /* 0x000fc6000071e4ff */
[----:B------:R-:W-:Y:S01]  /*89e0*/  IMAD.WIDE.U32.X R50, R41, R77, R50, P1 ;  /* 0x0000004d29327225 */ /* 0x000fe200008e0432 */
[----:B------:R-:W-:Y:S02]  /*89f0*/  IADD3.X R30, P0, PT, R49, R31, RZ, P0, !PT ;  /* 0x0000001f311e7210 */ /* 0x000fe4000071e4ff */
[----:B------:R-:W-:Y:S02]  /*8a00*/  SEL R41, RZ, 0x1, !P5 ;  /* 0x00000001ff297807 */ /* 0x000fe40006800000 */
        /* <DEDUP_REMOVED lines=30> */
.L_x_38:
        /* <DEDUP_REMOVED lines=8> */
.L_x_39:
[----:B------:R-:W-:Y:S05]  /*8c70*/  BSYNC.RECONVERGENT B4 ;  /* 0x0000000000047941 */ /* 0x000fea0003800200 */
.L_x_37:
[----:B------:R-:W-:Y:S01]  /*8c80*/  IADD3 R33, P0, PT, R107, R33, RZ ;  /* 0x000000216b217210 */ /* 0x000fe20007f1e0ff */
[----:B------:R-:W-:Y:S03]  /*8c90*/  BSSY.RECONVERGENT B4, `(.L_x_40) ;  /* 0x000002b000047945 */ /* 0x000fe60003800200 */
[----:B------:R-:W-:-:S04]  /*8ca0*/  IADD3.X R34, P0, PT, R106, R34, RZ, P0, !PT ;  /* 0x000000226a227210 */ /* 0x000fc8000071e4ff */
[----:B------:R-:W-:-:S04]  /*8cb0*/  IADD3.X R35, P0, PT, R91, R35, RZ, P0, !PT ;  /* 0x000000235b237210 */ /* 0x000fc8000071e4ff */
[----:B------:R-:W-:-:S04]  /*8cc0*/  IADD3.X R36, P0, PT, R90, R36, RZ, P0, !PT ;  /* 0x000000245a247210 */ /* 0x000fc8000071e4ff */
[----:B------:R-:W-:-:S04]  /*8cd0*/  IADD3.X R37, P0, PT, R89, R37, RZ, P0, !PT ;  /* 0x0000002559257210 */ /* 0x000fc8000071e4ff */
[----:B------:R-:W-:-:S04]  /*8ce0*/  IADD3.X R38, P0, PT, R64, R38, RZ, P0, !PT ;  /* 0x0000002640267210 */ /* 0x000fc8000071e4ff */
[----:B------:R-:W-:-:S04]  /*8cf0*/  IADD3.X R39, P0, PT, R63, R39, RZ, P0, !PT ;  /* 0x000000273f277210 */ /* 0x000fc8000071e4ff */
[----:B------:R-:W-:-:S04]  /*8d00*/  IADD3.X R62, PT, PT, R62, R40, RZ, P0, !PT ;  /* 0x000000283e3e7210 */ /* 0x000fc800007fe4ff */
        /* <DEDUP_REMOVED lines=27> */
.L_x_41:
        /* <DEDUP_REMOVED lines=8> */
.L_x_42:
[----:B------:R-:W-:Y:S05]  /*8f40*/  BSYNC.RECONVERGENT B4 ;  /* 0x0000000000047941 */ /* 0x000fea0003800200 */
.L_x_40:
        /* <DEDUP_REMOVED lines=14> */
[----:B------:R-:W-:Y:S01]  /*9030*/  IMAD.WIDE.U32.X R42, P0, R38, R35, R42, P0 ;  /* 0x00000023262a7225 */ /* 0x000fe2000000042a */
[----:B------:R-:W-:Y:S02]  /*9040*/  MOV R51, R46 ;  /* 0x0000002e00337202 */ /* 0x000fe40000000f00 */
[----:B------:R-:W-:Y:S01]  /*9050*/  MOV R46, R47 ;  /* 0x0000002f002e7202 */ /* 0x000fe20000000f00 */
[----:B------:R-:W-:Y:S01]  /*9060*/  IMAD.WIDE.U32.X R48, P2, R36, R35, R44, P2 ;  /* 0x0000002324307225 */ /* 0x000fe2000104042c */
[----:B------:R-:W-:Y:S02]  /*9070*/  SEL R44, RZ, 0x1, !P1 ;  /* 0x00000001ff2c7807 */ /* 0x000fe40004800000 */
[----:B------:R-:W-:Y:S01]  /*9080*/  MOV R45, RZ ;  /* 0x000000ff002d7202 */ /* 0x000fe20000000f00 */
[----:B------:R-:W-:-:S04]  /*9090*/  IMAD.WIDE.U32.X R42, P2, R37, R36, R42, P2 ;  /* 0x00000024252a7225 */ /* 0x000fc8000104042a */
[----:B------:R-:W-:-:S04]  /*90a0*/  IMAD.WIDE.U32 R48, P1, R37, R34, R48 ;  /* 0x0000002225307225 */ /* 0x000fc80007820030 */
[----:B------:R-:W-:-:S04]  /*90b0*/  IMAD.WIDE.U32.X R44, R62, R35, R44, P0 ;  /* 0x000000233e2c7225 */ /* 0x000fc800000e042c */
[----:B------:R-:W-:-:S04]  /*90c0*/  IMAD.WIDE.U32.X R42, P1, R37, R36, R42, P1 ;  /* 0x00000024252a7225 */ /* 0x000fc8000082042a */
[----:B------:R-:W-:-:S04]  /*90d0*/  IMAD.WIDE.U32 R48, P0, R38, R33, R48 ;  /* 0x0000002126307225 */ /* 0x000fc80007800030 */
[----:B------:R-:W-:Y:S01]  /*90e0*/  IMAD.WIDE.U32.X R44, P4, R39, R36, R44, P2 ;  /* 0x00000024272c7225 */ /* 0x000fe2000108042c */
[----:B------:R-:W-:Y:S02]  /*90f0*/  MOV R47, R48 ;  /* 0x00000030002f7202 */ /* 0x000fe40000000f00 */
[----:B------:R-:W-:Y:S01]  /*9100*/  MOV R48, R49 ;  /* 0x0000003100307202 */ /* 0x000fe20000000f00 */
[----:B------:R-:W-:-:S04]  /*9110*/  IMAD.WIDE.U32.X R42, P0, R38, R35, R42, P0 ;  /* 0x00000023262a7225 */ /* 0x000fc8000000042a */
[----:B------:R-:W-:-:S04]  /*9120*/  IMAD.WIDE.U32.X R44, P5, R38, R37, R44, P1 ;  /* 0x00000025262c7225 */ /* 0x000fc800008a042c */
[----:B------:R-:W-:-:S04]  /*9130*/  IMAD.WIDE.U32 R42, P3, R39, R34, R42 ;  /* 0x00000022272a7225 */ /* 0x000fc8000786002a */
[----:B------:R-:W-:-:S04]  /*9140*/  IMAD.WIDE.U32 R40, P1, R33, R33, R40 ;  /* 0x0000002121287225 */ /* 0x000fc80007820028 */
[----:B------:R-:W-:-:S04]  /*9150*/  IMAD.WIDE.U32.X R44, P2, R38, R37, R44, P0 ;  /* 0x00000025262c7225 */ /* 0x000fc8000004042c */
[----:B------:R-:W-:-:S04]  /*9160*/  IMAD.WIDE.U32.X R50, P1, R35, R33, R50, P1 ;  /* 0x0000002123327225 */ /* 0x000fc80000820432 */
[----:B------:R-:W-:-:S04]  /*9170*/  IMAD.WIDE.U32 R42, P0, R62, R33, R42 ;  /* 0x000000213e2a7225 */ /* 0x000fc8000780002a */
[----:B------:R-:W-:-:S04]  /*9180*/  IMAD.WIDE.U32.X R52, P1, R37, R33, R46, P1 ;  /* 0x0000002125347225 */ /* 0x000fc8000082042e */
[----:B------:R-:W-:Y:S01]  /*9190*/  IMAD.MOV.U32 R49, RZ, RZ, R42 ;  /* 0x000000ffff317224 */ /* 0x000fe200078e002a */
[----:B------:R-:W-:Y:S01]  /*91a0*/  SEL R42, RZ, 0x1, !P4 ;  /* 0x00000001ff2a7807 */ /* 0x000fe20006000000 */
[----:B------:R-:W-:-:S04]  /*91b0*/  IMAD.WIDE.U32.X R44, P3, R39, R36, R44, P3 ;  /* 0x00000024272c7225 */ /* 0x000fc8000186042c */
[----:B------:R-:W-:-:S04]  /*91c0*/  IMAD.WIDE.U32.X R48, P6, R39, R33, R48, P1 ;  /* 0x0000002127307225 */ /* 0x000fc800008c0430 */
[----:B------:R-:W-:Y:S01]  /*91d0*/  IMAD.WIDE.U32 R50, P1, R34, R34, R50 ;  /* 0x0000002222327225 */ /* 0x000fe20007820032 */
[----:B------:R-:W-:-:S03]  /*91e0*/  IADD3.X R54, P4, PT, RZ, R43, RZ, P6, !PT ;  /* 0x0000002bff367210 */ /* 0x000fc6000379e4ff */
[----:B------:R-:W-:Y:S02]  /*91f0*/  HFMA2 R43, -RZ, RZ, 0, 0 ;  /* 0x00000000ff2b7431 */ /* 0x000fe400000001ff */
        /* <DEDUP_REMOVED lines=14> */
[----:B------:R-:W-:Y:S01]  /*92e0*/  IMAD.WIDE.U32 R52, P5, R36, R34, R52 ;  /* 0x0000002224347225 */ /* 0x000fe200078a0034 */
[----:B------:R-:W-:Y:S02]  /*92f0*/  IADD3.X R56, P1, PT, R46, R47, RZ, P4, !PT ;  /* 0x0000002f2e387210 */ /* 0x000fe4000273e4ff */
[----:B------:R-:W-:Y:S01]  /*9300*/  SEL R46, RZ, 0x1, !P2 ;  /* 0x00000001ff2e7807 */ /* 0x000fe20005000000 */
[----:B------:R-:W-:Y:S01]  /*9310*/  IMAD.WIDE.U32.X R48, P0, R62, R37, R44, P0 ;  /* 0x000000253e307225 */ /* 0x000fe2000000042c */
[----:B------:R-:W-:Y:S02]  /*9320*/  IADD3 RZ, P2, PT, RZ, R40, RZ ;  /* 0x00000028ffff7210 */ /* 0x000fe40007f5e0ff */
[----:B------:R-:W-:Y:S01]  /*9330*/  MOV R47, RZ ;  /* 0x000000ff002f7202 */ /* 0x000fe20000000f00 */
[----:B------:R-:W-:Y:S01]  /*9340*/  IMAD.WIDE.U32.X R50, P5, R36, R36, R50, P5 ;  /* 0x0000002424327225 */ /* 0x000fe200028a0432 */
[----:B------:R-:W-:-:S03]  /*9350*/  IADD3.X R57, P1, PT, RZ, R48, RZ, P1, !PT ;  /* 0x00000030ff397210 */ /* 0x000fc60000f3e4ff */
[----:B------:R-:W-:Y:S01]  /*9360*/  IMAD R61, R40, -0x1b799c77, RZ ;  /* 0xe4866389283d7824 */ /* 0x000fe200078e02ff */
[----:B------:R-:W-:Y:S01]  /*9370*/  SEL R48, RZ, 0x1, !P1 ;  /* 0x00000001ff307807 */ /* 0x000fe20004800000 */
[----:B------:R-:W-:-:S04]  /*9380*/  IMAD.WIDE.U32 R44, P4, R37, R33, R52 ;  /* 0x00000021252c7225 */ /* 0x000fc80007880034 */
[----:B------:R-:W-:-:S04]  /*9390*/  IMAD.WIDE.U32.X R54, P5, R38, R36, R54, P5 ;  /* 0x0000002426367225 */ /* 0x000fc800028a0436 */
        /* <DEDUP_REMOVED lines=12> */
[----:B------:R-:W-:Y:S01]  /*9460*/  IMAD.WIDE.U32.X R42, P6, R61, R72, R42, P6 ;  /* 0x000000483d2a7225 */ /* 0x000fe200030c042a */
[----:B------:R-:W-:Y:S02]  /*9470*/  SEL R60, RZ, 0x1, !P0 ;  /* 0x00000001ff3c7807 */ /* 0x000fe40004000000 */
[----:B------:R-:W-:Y:S01]  /*9480*/  IADD3.X R49, P1, PT, RZ, R40, RZ, P1, !PT ;  /* 0x00000028ff317210 */ /* 0x000fe20000f3e4ff */
[----:B------:R-:W-:Y:S02]  /*9490*/  IMAD R63, R52, -0x1b799c77, RZ ;  /* 0xe4866389343f7824 */ /* 0x000fe400078e02ff */
[----:B------:R-:W-:Y:S01]  /*94a0*/  IMAD.WIDE.U32 R50, P5, R38, R34, R50 ;  /* 0x0000002226327225 */ /* 0x000fe200078a0032 */
[----:B------:R-:W-:-:S03]  /*94b0*/  SEL R40, RZ, 0x1, !P1 ;  /* 0x00000001ff287807 */ /* 0x000fc60004800000 */
[----:B------:R-:W-:-:S04]  /*94c0*/  IMAD.HI.U32 R59, P4, R63, R70, R52 ;  /* 0x000000463f3b7227 */ /* 0x000fc80007880034 */
[----:B------:R-:W-:-:S04]  /*94d0*/  IMAD.WIDE.U32 R56, P0, R63, R71, R42 ;  /* 0x000000473f387225 */ /* 0x000fc8000780002a */
[----:B------:R-:W-:Y:S01]  /*94e0*/  IMAD.WIDE.U32.X R52, P3, R61, R73, RZ, P3 ;  /* 0x000000493d347225 */ /* 0x000fe200018604ff */
[----:B------:R-:W-:-:S03]  /*94f0*/  IADD3.X R56, P2, PT, R59, R56, RZ, P2, !PT ;  /* 0x000000383b387210 */ /* 0x000fc6000175e4ff */
[----:B------:R-:W-:-:S04]  /*9500*/  IMAD.WIDE.U32.X R42, P5, R38, R36, R54, P5 ;  /* 0x00000024262a7225 */ /* 0x000fc800028a0436 */
[----:B------:R-:W-:-:S04]  /*9510*/  IMAD.WIDE.U32 R50, P1, R39, R33, R50 ;  /* 0x0000002127327225 */ /* 0x000fc80007820032 */
[----:B------:R-:W-:-:S04]  /*9520*/  IMAD.WIDE.U32.X R46, P5, R38, R38, R46, P5 ;  /* 0x00000026262e7225 */ /* 0x000fc800028a042e */
[----:B------:R-:W-:-:S04]  /*9530*/  IMAD.WIDE.U32.X R54, P4, R63, R72, R52, P4 ;  /* 0x000000483f367225 */ /* 0x000fc80002080434 */
[----:B------:R-:W-:-:S04]  /*9540*/  IMAD.WIDE.U32.X R52, P6, R61, R74, R44, P6 ;  /* 0x0000004a3d347225 */ /* 0x000fc800030c042c */
[----:B------:R-:W-:-:S04]  /*9550*/  IMAD.WIDE.U32.X R44, P5, R62, R38, R48, P5 ;  /* 0x000000263e2c7225 */ /* 0x000fc800028a0430 */
[----:B------:R-:W-:Y:S01]  /*9560*/  IMAD R65, R56, -0x1b799c77, RZ ;  /* 0xe486638938417824 */ /* 0x000fe200078e02ff */
[----:B------:R-:W-:Y:S01]  /*9570*/  IADD3.X R33, PT, PT, RZ, R40, RZ, P5, !PT ;  /* 0x00000028ff217210 */ /* 0x000fe20002ffe4ff */
[----:B------:R-:W-:-:S04]  /*9580*/  IMAD.WIDE.U32.X R50, P6, R61, R76, R50, P6 ;  /* 0x0000004c3d327225 */ /* 0x000fc800030c0432 */
[----:B------:R-:W-:Y:S01]  /*9590*/  IMAD.HI.U32 R57, P5, R65, R70, R56 ;  /* 0x0000004641397227 */ /* 0x000fe200078a0038 */
[----:B------:R-:W-:-:S03]  /*95a0*/  SEL R56, RZ, 0x1, !P6 ;  /* 0x00000001ff387807 */ /* 0x000fc60007000000 */
[----:B------:R-:W-:-:S04]  /*95b0*/  IMAD.WIDE.U32 R58, P6, R65, R71, R54 ;  /* 0x00000047413a7225 */ /* 0x000fc800078c0036 */
[----:B------:R-:W-:Y:S01]  /*95c0*/  IMAD.WIDE.U32.X R54, P0, R63, R73, R52, P0 ;  /* 0x000000493f367225 */ /* 0x000fe20000000434 */
[----:B------:R-:W-:-:S03]  /*95d0*/  IADD3.X R58, P2, PT, R57, R58, RZ, P2, !PT ;  /* 0x0000003a393a7210 */ /* 0x000fc6000175e4ff */
[----:B------:R-:W-:Y:S02]  /*95e0*/  HFMA2 R57, -RZ, RZ, 0, 0 ;  /* 0x00000000ff397431 */ /* 0x000fe400000001ff */
[----:B------:R-:W-:-:S04]  /*95f0*/  IMAD.WIDE.U32.X R48, P3, R61, R75, RZ, P3 ;  /* 0x0000004b3d307225 */ /* 0x000fc800018604ff */
[----:B------:R-:W-:-:S04]  /*9600*/  IMAD.WIDE.U32.X R54, P5, R65, R72, R54, P5 ;  /* 0x0000004841367225 */ /* 0x000fc800028a0436 */
[----:B------:R-:W-:Y:S02]  /*9610*/  IMAD R67, R58, -0x1b799c77, RZ ;  /* 0xe48663893a437824 */ /* 0x000fe400078e02ff */
[----:B------:R-:W-:-:S04]  /*9620*/  IMAD.WIDE.U32.X R50, P0, R63, R75, R50, P0 ;  /* 0x0000004b3f327225 */ /* 0x000fc80000000432 */
[----:B------:R-:W-:-:S04]  /*9630*/  IMAD.WIDE.U32.X R52, R61, R77, RZ, P3 ;  /* 0x0000004d3d347225 */ /* 0x000fc800018e04ff */
        /* <DEDUP_REMOVED lines=8> */
[----:B------:R-:W-:Y:S01]  /*96c0*/  IMAD.WIDE.U32.X R54, P3, R67, R72, R48, P3 ;  /* 0x0000004843367225 */ /* 0x000fe20001860430 */
[----:B------:R-:W-:Y:S02]  /*96d0*/  SEL R48, RZ, 0x1, !P4 ;  /* 0x00000001ff307807 */ /* 0x000fe40006000000 */
[----:B------:R-:W-:Y:S01]  /*96e0*/  MOV R49, RZ ;  /* 0x000000ff00317202 */ /* 0x000fe20000000f00 */
        /* <DEDUP_REMOVED lines=29> */
[----:B------:R-:W-:-:S04]  /*98c0*/  IMAD.WIDE.U32.X R48, P5, R61, R75, R48, P5 ;  /* 0x0000004b3d307225 */ /* 0x000fc800028a0430 */
[----:B------:R-:W-:-:S04]  /*98d0*/  IMAD.WIDE.U32 R64, P4, R67, R71, R52 ;  /* 0x0000004743407225 */ /* 0x000fc80007880034 */
[----:B------:R-:W-:Y:S01]  /*98e0*/  IMAD.WIDE.U32.X R50, R61, R77, R50, P5 ;  /* 0x0000004d3d327225 */ /* 0x000fe200028e0432 */
[----:B------:R-:W-:Y:S02]  /*98f0*/  IADD3.X R64, P2, PT, R55, R64, RZ, P2, !PT ;  /* 0x0000004037407210 */ /* 0x000fe4000175e4ff */
[----:B------:R-:W-:Y:S01]  /*9900*/  MOV R55, RZ ;  /* 0x000000ff00377202 */ /* 0x000fe20000000f00 */
[----:B------:R-:W-:-:S04]  /*9910*/  IMAD.WIDE.U32.X R56, P6, R63, R73, R56, P6 ;  /* 0x000000493f387225 */ /* 0x000fc800030c0438 */
[----:B------:R-:W-:-:S04]  /*9920*/  IMAD.WIDE.U32.X R52, P0, R63, R74, R48, P0 ;  /* 0x0000004a3f347225 */ /* 0x000fc80000000430 */
[----:B------:R-:W-:-:S04]  /*9930*/  IMAD.WIDE.U32.X R58, P6, R63, R75, R58, P6 ;  /* 0x0000004b3f3a7225 */ /* 0x000fc800030c043a */
[----:B------:R-:W-:-:S04]  /*9940*/  IMAD.WIDE.U32.X R50, P0, R63, R76, R50, P0 ;  /* 0x0000004c3f327225 */ /* 0x000fc80000000432 */
[----:B------:R-:W-:-:S04]  /*9950*/  IMAD.WIDE.U32.X R56, P3, R67, R72, R56, P3 ;  /* 0x0000004843387225 */ /* 0x000fc80001860438 */
[----:B------:R-:W-:Y:S02]  /*9960*/  IMAD R61, R64, -0x1b799c77, RZ ;  /* 0xe4866389403d7824 */ /* 0x000fe400078e02ff */
[----:B------:R-:W-:-:S04]  /*9970*/  IMAD.WIDE.U32.X R54, R63, R77, R54, P6 ;  /* 0x0000004d3f367225 */ /* 0x000fc800030e0436 */
[----:B------:R-:W-:Y:S01]  /*9980*/  IMAD.WIDE.U32.X R48, P1, R39, R35, R42, P1 ;  /* 0x0000002327307225 */ /* 0x000fe2000082042a */
[----:B------:R-:W-:-:S03]  /*9990*/  SEL R42, RZ, 0x1, !P0 ;  /* 0x00000001ff2a7807 */ /* 0x000fc60004000000 */
[----:B------:R-:W-:Y:S02]  /*99a0*/  HFMA2 R43, -RZ, RZ, 0, 0 ;  /* 0x00000000ff2b7431 */ /* 0x000fe400000001ff */
[----:B------:R-:W-:-:S04]  /*99b0*/  IMAD.WIDE.U32.X R52, P4, R67, R73, R52, P4 ;  /* 0x0000004943347225 */ /* 0x000fc80002080434 */
[----:B------:R-:W-:-:S04]  /*99c0*/  IMAD.WIDE.U32.X R58, P3, R67, R74, R58, P3 ;  /* 0x0000004a433a7225 */ /* 0x000fc8000186043a */
[----:B------:R-:W-:-:S04]  /*99d0*/  IMAD.HI.U32 R35, P5, R61, R70, R64 ;  /* 0x000000463d237227 */ /* 0x000fc800078a0040 */
[----:B------:R-:W-:-:S04]  /*99e0*/  IMAD.WIDE.U32 R56, P0, R61, R71, R56 ;  /* 0x000000473d387225 */ /* 0x000fc80007800038 */
[----:B------:R-:W-:Y:S01]  /*99f0*/  IMAD.WIDE.U32.X R46, P1, R39, R37, R46, P1 ;  /* 0x00000025272e7225 */ /* 0x000fe2000082042e */
[----:B------:R-:W-:-:S03]  /*9a00*/  IADD3.X R35, P2, PT, R35, R56, RZ, P2, !PT ;  /* 0x0000003823237210 */ /* 0x000fc6000175e4ff */
[----:B------:R-:W-:-:S04]  /*9a10*/  IMAD.WIDE.U32.X R54, P3, R67, R76, R54, P3 ;  /* 0x0000004c43367225 */ /* 0x000fc80001860436 */
[----:B------:R-:W-:Y:S01]  /*9a20*/  IMAD.WIDE.U32 R48, P6, R62, R34, R48 ;  /* 0x000000223e307225 */ /* 0x000fe200078c0030 */
[----:B------:R-:W-:-:S03]  /*9a30*/  SEL R34, RZ, 0x1, !P3 ;  /* 0x00000001ff227807 */ /* 0x000fc60005800000 */
[----:B------:R-:W-:-:S04]  /*9a40*/  IMAD.WIDE.U32.X R52, P5, R61, R72, R52, P5 ;  /* 0x000000483d347225 */ /* 0x000fc800028a0434 */
[----:B------:R-:W-:Y:S01]  /*9a50*/  IMAD.WIDE.U32.X R50, P4, R67, R75, R50, P4 ;  /* 0x0000004b43327225 */ /* 0x000fe20002080432 */
[----:B------:R-:W-:-:S03]  /*9a60*/  IADD3.X R57, P2, PT, R52, R57, RZ, P2, !PT ;  /* 0x0000003934397210 */ /* 0x000fc6000175e4ff */
        /* <DEDUP_REMOVED lines=8> */
[----:B------:R-:W-:Y:S02]  /*9af0*/  IADD3.X R59, P2, PT, R50, R59, RZ, P2, !PT ;  /* 0x0000003b323b7210 */ /* 0x000fe4000175e4ff */
        /* <DEDUP_REMOVED lines=45> */
.L_x_44:
        /* <DEDUP_REMOVED lines=8> */
.L_x_45:
[----:B------:R-:W-:Y:S05]  /*9e50*/  BSYNC.RECONVERGENT B4 ;  /* 0x0000000000047941 */ /* 0x000fea0003800200 */
.L_x_43:
[----:B------:R-:W-:Y:S01]  /*9e60*/  IADD3 R34, P0, PT, R36, -R23, RZ ;  /* 0x8000001724227210 */ /* 0x000fe20007f1e0ff */
[----:B------:R-:W-:Y:S01]  /*9e70*/  BSSY.RECONVERGENT B4, `(.L_x_46) ;  /* 0x000002b000047945 */ /* 0x000fe20003800200 */
[----:B------:R-:W-:Y:S02]  /*9e80*/  ISETP.GT.U32.AND P1, PT, R33, R24, PT ;  /* 0x000000182100720c */ /* 0x000fe40003f24070 */
[----:B------:R-:W-:-:S04]  /*9e90*/  IADD3.X R35, P0, PT, R48, ~R18, RZ, P0, !PT ;  /* 0x8000001230237210 */ /* 0x000fc8000071e4ff */
[----:B------:R-:W-:-:S04]  /*9ea0*/  IADD3.X R38, P0, PT, R53, ~R21, RZ, P0, !PT ;  /* 0x8000001535267210 */ /* 0x000fc8000071e4ff */
[----:B------:R-:W-:-:S04]  /*9eb0*/  IADD3.X R37, P0, PT, R46, ~R20, RZ, P0, !PT ;  /* 0x800000142e257210 */ /* 0x000fc8000071e4ff */
[----:B------:R-:W-:-:S04]  /*9ec0*/  IADD3.X R40, P0, PT, R51, ~R17, RZ, P0, !PT ;  /* 0x8000001133287210 */ /* 0x000fc8000071e4ff */
[----:B------:R-:W-:-:S04]  /*9ed0*/  IADD3.X R39, P0, PT, R44, ~R22, RZ, P0, !PT ;  /* 0x800000162c277210 */ /* 0x000fc8000071e4ff */
[----:B------:R-:W-:-:S05]  /*9ee0*/  IADD3.X R42, P0, PT, R43, ~R19, RZ, P0, !PT ;  /* 0x800000132b2a7210 */ /* 0x000fca000071e4ff */
[----:B------:R-:W-:Y:S01]  /*9ef0*/  IMAD.X R41, R33, 0x1, ~R24, P0 ;  /* 0x0000000121297824 */ /* 0x000fe200000e0e18 */
[----:B------:R-:W-:Y:S07]  /*9f00*/  @P1 BRA `(.L_x_47) ;  /* 0x0000000000841947 */ /* 0x000fee0003800000 */
        /* <DEDUP_REMOVED lines=20> */
[----:B------:R-:W-:Y:S02]  /*a050*/  ISETP.GE.U32.AND P0, PT, R36, R23, PT ;  /* 0x000000172400720c */ /* 0x000fe40003f06070 */
[----:B------:R-:W-:Y:S02]  /*a060*/  ISETP.GE.U32.AND P1, PT, R53, R21, PT ;  /* 0x000000153500720c */ /* 0x000fe40003f26070 */
[----:B------:R-:W-:-:S04]  /*a070*/  ISETP.LT.U32.OR P0, PT, R48, R18, !P0 ;  /* 0x000000123000720c */ /* 0x000fc80004701470 */
[----:B------:R-:W-:-:S13]  /*a080*/  ISETP.GT.U32.OR P0, PT, R48, R18, !P0 ;  /* 0x000000123000720c */ /* 0x000fda0004704470 */
[----:B------:R-:W-:Y:S05]  /*a090*/  @P0 BRA P1, `(.L_x_47) ;  /* 0x0000000000200947 */ /* 0x000fea0000800000 */
.L_x_48:
[----:B------:R-:W-:-:S04]  /*a0a0*/  IADD3 R34, P0, PT, R34, R70, RZ ;  /* 0x0000004622227210 */ /* 0x000fc80007f1e0ff */
[----:B------:R-:W-:-:S04]  /*a0b0*/  IADD3.X R35, P0, PT, R35, R71, RZ, P0, !PT ;  /* 0x0000004723237210 */ /* 0x000fc8000071e4ff */
[----:B------:R-:W-:-:S04]  /*a0c0*/  IADD3.X R38, P0, PT, R38, R72, RZ, P0, !PT ;  /* 0x0000004826267210 */ /* 0x000fc8000071e4ff */
[----:B------:R-:W-:-:S04]  /*a0d0*/  IADD3.X R37, P0, PT, R37, R73, RZ, P0, !PT ;  /* 0x0000004925257210 */ /* 0x000fc8000071e4ff */
[----:B------:R-:W-:-:S04]  /*a0e0*/  IADD3.X R40, P0, PT, R40, R74, RZ, P0, !PT ;  /* 0x0000004a28287210 */ /* 0x000fc8000071e4ff */
[----:B------:R-:W-:-:S04]  /*a0f0*/  IADD3.X R39, P0, PT, R39, R75, RZ, P0, !PT ;  /* 0x0000004b27277210 */ /* 0x000fc8000071e4ff */
[----:B------:R-:W-:-:S04]  /*a100*/  IADD3.X R42, P0, PT, R42, R76, RZ, P0, !PT ;  /* 0x0000004c2a2a7210 */ /* 0x000fc8000071e4ff */
[----:B------:R-:W-:-:S09]  /*a110*/  IADD3.X R41, PT, PT, R41, R77, RZ, P0, !PT ;  /* 0x0000004d29297210 */ /* 0x000fd200007fe4ff */
.L_x_47:
[----:B------:R-:W-:Y:S05]  /*a120*/  BSYNC.RECONVERGENT B4 ;  /* 0x0000000000047941 */ /* 0x000fea0003800200 */
.L_x_46:
        /* <DEDUP_REMOVED lines=8> */
[----:B------:R-:W-:-:S04]  /*a1b0*/  IADD3.X R43, P0, PT, R42, ~R31, RZ, P0, !PT ;  /* 0x8000001f2a2b7210 */ /* 0x000fc8000071e4ff */
[----:B------:R-:W-:Y:S01]  /*a1c0*/  IADD3.X R46, PT, PT, R41, ~R32, RZ, P0, !PT ;  /* 0x80000020292e7210 */ /* 0x000fe200007fe4ff */
[----:B------:R-:W-:Y:S08]  /*a1d0*/  @P1 BRA `(.L_x_50) ;  /* 0x0000000000841947 */ /* 0x000ff00003800000 */
        /* <DEDUP_REMOVED lines=25> */
.L_x_51:
        /* <DEDUP_REMOVED lines=8> */
.L_x_50:
[----:B------:R-:W-:Y:S05]  /*a3f0*/  BSYNC.RECONVERGENT B4 ;  /* 0x0000000000047941 */ /* 0x000fea0003800200 */
.L_x_49:
[----:B------:R-:W-:Y:S01]  /*a400*/  SHF.L.W.U32.HI R41, R43, 0x1, R46 ;  /* 0x000000012b297819 */ /* 0x000fe20000010e2e */
[----:B------:R-:W-:Y:S01]  /*a410*/  BSSY.RECONVERGENT B4, `(.L_x_52) ;  /* 0x000002b000047945 */ /* 0x000fe20003800200 */
[----:B------:R-:W-:Y:S02]  /*a420*/  SHF.L.W.U32.HI R42, R44, 0x1, R43 ;  /* 0x000000012c2a7819 */ /* 0x000fe40000010e2b */
[----:B------:R-:W-:Y:S02]  /*a430*/  ISETP.GT.U32.AND P0, PT, R41, R77, PT ;  /* 0x0000004d2900720c */ /* 0x000fe40003f04070 */
[----:B------:R-:W-:Y:S02]  /*a440*/  SHF.L.W.U32.HI R43, R45, 0x1, R44 ;  /* 0x000000012d2b7819 */ /* 0x000fe40000010e2c */
[----:B------:R-:W-:Y:S02]  /*a450*/  SHF.L.W.U32.HI R44, R36, 0x1, R45 ;  /* 0x00000001242c7819 */ /* 0x000fe40000010e2d */
[----:B------:R-:W-:-:S02]  /*a460*/  SHF.L.W.U32.HI R45, R47, 0x1, R36 ;  /* 0x000000012f2d7819 */ /* 0x000fc40000010e24 */
[----:B------:R-:W-:Y:S02]  /*a470*/  SHF.L.W.U32.HI R46, R48, 0x1, R47 ;  /* 0x00000001302e7819 */ /* 0x000fe40000010e2f */
[C---:B------:R-:W-:Y:S02]  /*a480*/  SHF.L.W.U32.HI R47, R33.reuse, 0x1, R48 ;  /* 0x00000001212f7819 */ /* 0x040fe40000010e30 */
[----:B------:R-:W-:Y:S01]  /*a490*/  SHF.L.U32 R48, R33, 0x1, RZ ;  /* 0x0000000121307819 */ /* 0x000fe200000006ff */
[----:B------:R-:W-:Y:S06]  /*a4a0*/  @P0 BRA `(.L_x_53) ;  /* 0x0000000000640947 */ /* 0x000fec0003800000 */
        /* <DEDUP_REMOVED lines=25> */
.L_x_53:
        /* <DEDUP_REMOVED lines=8> */
.L_x_54:
[----:B------:R-:W-:Y:S05]  /*a6c0*/  BSYNC.RECONVERGENT B4 ;  /* 0x0000000000047941 */ /* 0x000fea0003800200 */
.L_x_52:
        /* <DEDUP_REMOVED lines=36> */
.L_x_56:
        /* <DEDUP_REMOVED lines=8> */
.L_x_57:
[----:B------:R-:W-:Y:S05]  /*a990*/  BSYNC.RECONVERGENT B4 ;  /* 0x0000000000047941 */ /* 0x000fea0003800200 */
.L_x_55:
[----:B------:R-:W-:Y:S01]  /*a9a0*/  IADD3 R35, P0, PT, R35, R23, RZ ;  /* 0x0000001723237210 */ /* 0x000fe20007f1e0ff */
[----:B------:R-:W-:Y:S03]  /*a9b0*/  BSSY.RECONVERGENT B4, `(.L_x_58) ;  /* 0x000002b000047945 */ /* 0x000fe60003800200 */
[----:B------:R-:W-:-:S04]  /*a9c0*/  IADD3.X R34, P0, PT, R34, R18, RZ, P0, !PT ;  /* 0x0000001222227210 */ /* 0x000fc8000071e4ff */
[----:B------:R-:W-:-:S04]  /*a9d0*/  IADD3.X R33, P0, PT, R33, R21, RZ, P0, !PT ;  /* 0x0000001521217210 */ /* 0x000fc8000071e4ff */
[----:B------:R-:W-:-:S04]  /*a9e0*/  IADD3.X R36, P0, PT, R36, R20, RZ, P0, !PT ;  /* 0x0000001424247210 */ /* 0x000fc8000071e4ff */
[----:B------:R-:W-:-:S04]  /*a9f0*/  IADD3.X R37, P0, PT, R37, R17, RZ, P0, !PT ;  /* 0x0000001125257210 */ /* 0x000fc8000071e4ff */
[----:B------:R-:W-:-:S04]  /*aa00*/  IADD3.X R38, P0, PT, R38, R22, RZ, P0, !PT ;  /* 0x0000001626267210 */ /* 0x000fc8000071e4ff */
[----:B------:R-:W-:-:S05]  /*aa10*/  IADD3.X R39, P0, PT, R39, R19, RZ, P0, !PT ;  /* 0x0000001327277210 */ /* 0x000fca000071e4ff */
[----:B------:R-:W-:-:S05]  /*aa20*/  IMAD.X R40, R40, 0x1, R24, P0 ;  /* 0x0000000128287824 */ /* 0x000fca00000e0618 */
        /* <DEDUP_REMOVED lines=27> */
.L_x_59:
        /* <DEDUP_REMOVED lines=8> */
.L_x_60:
[----:B------:R-:W-:Y:S05]  /*ac60*/  BSYNC.RECONVERGENT B4 ;  /* 0x0000000000047941 */ /* 0x000fea0003800200 */
.L_x_58:
[-C--:B------:R-:W-:Y:S01]  /*ac70*/  IMAD.WIDE.U32 R18, P0, R34, R35.reuse, RZ ;  /* 0x0000002322127225 */ /* 0x080fe200078000ff */
[----:B------:R-:W-:Y:S03]  /*ac80*/  BSSY.RECONVERGENT B4, `(.L_x_61) ;  /* 0x00000f2000047945 */ /* 0x000fe60003800200 */
[----:B------:R-:W-:-:S04]  /*ac90*/  IMAD.WIDE.U32.X R20, P0, R36, R35, RZ, P0 ;  /* 0x0000002324147225 */ /* 0x000fc800000004ff */
[-C--:B------:R-:W-:Y:S01]  /*aca0*/  IMAD.HI.U32 R54, P1, R34, R35.reuse, R18 ;  /* 0x0000002322367227 */ /* 0x080fe20007820012 */
        /* <DEDUP_REMOVED lines=21> */
[----:B------:R-:W-:Y:S01]  /*ae00*/  IMAD.WIDE.U32.X R20, P0, R38, R33, R20, P0 ;  /* 0x0000002126147225 */ /* 0x000fe20000000414 */
[----:B------:R-:W-:-:S03]  /*ae10*/  MOV R51, R52 ;  /* 0x0000003400337202 */ /* 0x000fc60000000f00 */
[----:B------:R-:W-:-:S04]  /*ae20*/  IMAD.WIDE.U32.X R22, P5, R39, R36, R22, P2 ;  /* 0x0000002427167225 */ /* 0x000fc800010a0416 */
[----:B------:R-:W-:-:S04]  /*ae30*/  IMAD.WIDE.U32 R20, P3, R39, R34, R20 ;  /* 0x0000002227147225 */ /* 0x000fc80007860014 */
[----:B------:R-:W-:-:S04]  /*ae40*/  IMAD.WIDE.U32 R18, P2, R35, R35, R18 ;  /* 0x0000002323127225 */ /* 0x000fc80007840012 */
[----:B------:R-:W-:-:S04]  /*ae50*/  IMAD.WIDE.U32 R20, P4, R40, R35, R20 ;  /* 0x0000002328147225 */ /* 0x000fc80007880014 */
[----:B------:R-:W-:-:S04]  /*ae60*/  IMAD.WIDE.U32.X R54, P6, R33, R35, R54, P2 ;  /* 0x0000002321367225 */ /* 0x000fc800010c0436 */
[----:B------:R-:W-:Y:S01]  /*ae70*/  IMAD.MOV.U32 R52, RZ, RZ, R53 ;  /* 0x000000ffff347224 */ /* 0x000fe200078e0035 */
[----:B------:R-:W-:Y:S01]  /*ae80*/  MOV R53, R20 ;  /* 0x0000001400357202 */ /* 0x000fe20000000f00 */
[----:B------:R-:W-:Y:S01]  /*ae90*/  IMAD.WIDE.U32.X R22, P1, R38, R37, R22, P1 ;  /* 0x0000002526167225 */ /* 0x000fe20000820416 */
[----:B------:R-:W-:-:S03]  /*aea0*/  SEL R20, RZ, 0x1, !P5 ;  /* 0x00000001ff147807 */ /* 0x000fc60006800000 */
        /* <DEDUP_REMOVED lines=39> */
[----:B------:R-:W-:Y:S01]  /*b120*/  IMAD.WIDE.U32.X R58, P2, R37, R37, R58, P2 ;  /* 0x00000025253a7225 */ /* 0x000fe2000104043a */
[----:B------:R-:W-:-:S03]  /*b130*/  IADD3.X R17, PT, PT, RZ, R17, RZ, P3, !PT ;  /* 0x00000011ff117210 */ /* 0x000fc60001ffe4ff */
[----:B------:R-:W-:-:S04]  /*b140*/  IMAD.WIDE.U32.X R20, P0, R49, R72, R20, P0 ;  /* 0x0000004831147225 */ /* 0x000fc80000000414 */
[----:B------:R-:W-:-:S04]  /*b150*/  IMAD.WIDE.U32.X R54, P2, R39, R37, R54, P2 ;  /* 0x0000002527367225 */ /* 0x000fc80001040436 */
[----:B------:R-:W-:Y:S01]  /*b160*/  IMAD.WIDE.U32.X R18, P4, R40, R39, R18, P4 ;  /* 0x0000002728127225 */ /* 0x000fe20002080412 */
[----:B------:R-:W-:-:S03]  /*b170*/  IADD3.X R56, P2, PT, R17, R23, RZ, P2, !PT ;  /* 0x0000001711387210 */ /* 0x000fc6000175e4ff */
[----:B------:R-:W-:Y:S01]  /*b180*/  IMAD R67, R60, -0x1b799c77, RZ ;  /* 0xe48663893c437824 */ /* 0x000fe200078e02ff */
[----:B------:R-:W-:Y:S01]  /*b190*/  SEL R24, RZ, 0x1, !P4 ;  /* 0x00000001ff187807 */ /* 0x000fe20006000000 */
[----:B------:R-:W-:Y:S01]  /*b1a0*/  IMAD.HI.U32 R61, P1, R49, R71, RZ ;  /* 0x00000047313d7227 */ /* 0x000fe200078200ff */
[----:B------:R-:W-:-:S03]  /*b1b0*/  IADD3.X R57, P2, PT, RZ, R18, RZ, P2, !PT ;  /* 0x00000012ff397210 */ /* 0x000fc6000175e4ff */
[----:B------:R-:W-:Y:S01]  /*b1c0*/  IMAD.WIDE.U32 R62, P3, R67, R71, R20 ;  /* 0x00000047433e7225 */ /* 0x000fe20007860014 */
[----:B------:R-:W-:-:S03]  /*b1d0*/  SEL R17, RZ, 0x1, !P2 ;  /* 0x00000001ff117807 */ /* 0x000fc60005000000 */
[----:B------:R-:W-:-:S04]  /*b1e0*/  IMAD.WIDE.U32 R20, P4, R38, R34, R50 ;  /* 0x0000002226147225 */ /* 0x000fc80007880032 */
[----:B------:R-:W-:-:S04]  /*b1f0*/  IMAD.HI.U32 R65, P5, R67, R70, R60 ;  /* 0x0000004643417227 */ /* 0x000fc800078a003c */
        /* <DEDUP_REMOVED lines=18> */
[----:B------:R-:W-:-:S04]  /*b320*/  IMAD.WIDE.U32.X R54, R49, R77, RZ, P1 ;  /* 0x0000004d31367225 */ /* 0x000fc800008e04ff */
[----:B------:R-:W-:-:S04]  /*b330*/  IMAD.WIDE.U32.X R60, P1, R79, R72, R56, P4 ;  /* 0x000000484f3c7225 */ /* 0x000fc80002020438 */
[----:B------:R-:W-:-:S04]  /*b340*/  IMAD.WIDE.U32.X R58, P3, R67, R75, R58, P3 ;  /* 0x0000004b433a7225 */ /* 0x000fc8000186043a */
[----:B------:R-:W-:Y:S02]  /*b350*/  IMAD.MOV.U32 R63, RZ, RZ, RZ ;  /* 0x000000ffff3f7224 */ /* 0x000fe400078e00ff */
        /* <DEDUP_REMOVED lines=69> */
[----:B------:R-:W-:-:S04]  /*b7b0*/  IMAD.WIDE.U32.X R62, P3, R79, R75, R62, P3 ;  /* 0x0000004b4f3e7225 */ /* 0x000fc8000186043e */
[----:B------:R-:W-:Y:S01]  /*b7c0*/  IMAD.WIDE.U32.X R50, P2, R39, R37, R22, P2 ;  /* 0x0000002527327225 */ /* 0x000fe20001040416 */
[----:B------:R-:W-:-:S03]  /*b7d0*/  IADD3 R23, P0, PT, R49, R54, RZ ;  /* 0x0000003631177210 */ /* 0x000fc60007f1e0ff */
[----:B------:R-:W-:Y:S01]  /*b7e0*/  IMAD.WIDE.U32.X R62, P5, R81, R74, R62, P5 ;  /* 0x0000004a513e7225 */ /* 0x000fe200028a043e */
[----:B------:R-:W-:-:S03]  /*b7f0*/  IADD3.X R18, P0, PT, R65, R55, RZ, P0, !PT ;  /* 0x0000003741127210 */ /* 0x000fc6000071e4ff */
[----:B------:R-:W-:Y:S01]  /*b800*/  IMAD.WIDE.U32.X R50, P4, R40, R36, R50, P4 ;  /* 0x0000002428327225 */ /* 0x000fe20002080432 */
[----:B------:R-:W-:-:S03]  /*b810*/  IADD3.X R59, P6, PT, R62, R59, RZ, P6, !PT ;  /* 0x0000003b3e3b7210 */ /* 0x000fc600037de4ff */
[----:B------:R-:W-:Y:S01]  /*b820*/  IMAD.MOV.U32 R53, RZ, RZ, RZ ;  /* 0x000000ffff357224 */ /* 0x000fe200078e00ff */
[----:B------:R-:W-:Y:S01]  /*b830*/  IADD3.X R49, P0, PT, R61, R50, RZ, P0, !PT ;  /* 0x000000323d317210 */ /* 0x000fe2000071e4ff */
[----:B------:R-:W-:-:S03]  /*b840*/  IMAD.WIDE.U32.X R20, P2, R39, R39, R20, P2 ;  /* 0x0000002727147225 */ /* 0x000fc60001040414 */
[----:B------:R-:W-:Y:S01]  /*b850*/  IADD3.X R22, P0, PT, R59, R51, RZ, P0, !PT ;  /* 0x000000333b167210 */ /* 0x000fe2000071e4ff */
[----:B------:R-:W-:Y:S01]  /*b860*/  IMAD.WIDE.U32.X R52, R79, R77, R52, P3 ;  /* 0x0000004d4f347225 */ /* 0x000fe200018e0434 */
[----:B------:R-:W-:Y:S02]  /*b870*/  IADD3.X R50, P2, PT, R17, R19, RZ, P2, !PT ;  /* 0x0000001311327210 */ /* 0x000fe4000175e4ff */
[----:B------:R-:W-:Y:S01]  /*b880*/  MOV R59, RZ ;  /* 0x000000ff003b7202 */ /* 0x000fe20000000f00 */
        /* <DEDUP_REMOVED lines=41> */
.L_x_62:
        /* <DEDUP_REMOVED lines=8> */
.L_x_63:
[----:B------:R-:W-:Y:S05]  /*bba0*/  BSYNC.RECONVERGENT B4 ;  /* 0x0000000000047941 */ /* 0x000fea0003800200 */
.L_x_61:
        /* <DEDUP_REMOVED lines=12> */
[----:B------:R-:W-:Y:S01]  /*bc70*/  HFMA2 R57, -RZ, RZ, 0, 0 ;  /* 0x00000000ff397431 */ /* 0x000fe200000001ff */
[----:B------:R-:W-:Y:S01]  /*bc80*/  SEL R56, RZ, 0x1, !P1 ;  /* 0x00000001ff387807 */ /* 0x000fe20004800000 */
[----:B------:R-:W-:-:S04]  /*bc90*/  IMAD.WIDE.U32.X R50, P0, R86, R14, R50, P0 ;  /* 0x0000000e56327225 */ /* 0x000fc80000000432 */
[----:B------:R-:W-:-:S04]  /*bca0*/  IMAD.WIDE.U32.X R58, P2, R95, R11, R58, P2 ;  /* 0x0000000b5f3a7225 */ /* 0x000fc8000104043a */
[----:B------:R-:W-:-:S04]  /*bcb0*/  IMAD.WIDE.U32.X R50, P4, R95, R13, R50, P2 ;  /* 0x0000000d5f327225 */ /* 0x000fc80001080432 */
[----:B------:R-:W-:-:S04]  /*bcc0*/  IMAD.WIDE.U32 R58, P5, R94, R9, R58 ;  /* 0x000000095e3a7225 */ /* 0x000fc800078a003a */
[----:B------:R-:W-:-:S04]  /*bcd0*/  IMAD.WIDE.U32.X R50, P5, R94, R12, R50, P5 ;  /* 0x0000000c5e327225 */ /* 0x000fc800028a0432 */
[----:B------:R-:W-:-:S04]  /*bce0*/  IMAD.WIDE.U32 R58, P2, R92, R10, R58 ;  /* 0x0000000a5c3a7225 */ /* 0x000fc8000784003a */
[----:B------:R-:W-:Y:S01]  /*bcf0*/  IMAD.WIDE.U32.X R60, P2, R92, R11, R50, P2 ;  /* 0x0000000b5c3c7225 */ /* 0x000fe20001040432 */
[----:B------:R-:W-:Y:S02]  /*bd00*/  MOV R50, RZ ;  /* 0x000000ff00327202 */ /* 0x000fe40000000f00 */
[----:B------:R-:W-:Y:S01]  /*bd10*/  MOV R51, R20 ;  /* 0x0000001400337202 */ /* 0x000fe20000000f00 */
[----:B------:R-:W-:Y:S01]  /*bd20*/  IMAD.WIDE.U32.X R56, R86, R16, R56, P0 ;  /* 0x0000001056387225 */ /* 0x000fe200000e0438 */
[----:B------:R-:W-:-:S03]  /*bd30*/  MOV R20, R21 ;  /* 0x0000001500147202 */ /* 0x000fc60000000f00 */
        /* <DEDUP_REMOVED lines=8> */
[----:B------:R-:W-:-:S04]  /*bdc0*/  IMAD.WIDE.U32 R60, P0, R96, R10, R60 ;  /* 0x0000000a603c7225 */ /* 0x000fc8000780003c */
[----:B------:R-:W-:Y:S01]  /*bdd0*/  IMAD.WIDE.U32.X R56, P5, R94, R14, R56, P5 ;  /* 0x0000000e5e387225 */ /* 0x000fe200028a0438 */
[----:B------:R-:W-:-:S03]  /*bde0*/  MOV R59, R60 ;  /* 0x0000003c003b7202 */ /* 0x000fc60000000f00 */
        /* <DEDUP_REMOVED lines=24> */
[----:B------:R-:W-:Y:S01]  /*bf70*/  IMAD.WIDE.U32 R60, P4, R95, R9, R60 ;  /* 0x000000095f3c7225 */ /* 0x000fe2000788003c */
[----:B------:R-:W-:Y:S02]  /*bf80*/  IADD3.X R66, P5, PT, R55, R57, RZ, P5, !PT ;  /* 0x0000003937427210 */ /* 0x000fe40002fbe4ff */
[----:B------:R-:W-:Y:S01]  /*bf90*/  MOV R57, RZ ;  /* 0x000000ff00397202 */ /* 0x000fe20000000f00 */
[----:B------:R-:W-:-:S04]  /*bfa0*/  IMAD.WIDE.U32.X R58, P0, R96, R13, R52, P0 ;  /* 0x0000000d603a7225 */ /* 0x000fc80000000434 */
        /* <DEDUP_REMOVED lines=11> */
[----:B------:R-:W-:-:S04]  /*c060*/  IMAD.WIDE.U32.X R64, P6, R94, R13, R64, P6 ;  /* 0x0000000d5e407225 */ /* 0x000fc800030c0440 */
[----:B------:R-:W-:-:S04]  /*c070*/  IMAD.WIDE.U32.X R50, R102, R16, R56, P1 ;  /* 0x0000001066327225 */ /* 0x000fc800008e0438 */
[----:B------:R-:W-:-:S04]  /*c080*/  IMAD.WIDE.U32.X R66, P2, R94, R15, R66, P6 ;  /* 0x0000000f5e427225 */ /* 0x000fc80003040442 */
[----:B------:R-:W-:Y:S02]  /*c090*/  IMAD.X R55, RZ, RZ, R55, P4 ;  /* 0x000000ffff377224 */ /* 0x000fe400020e0637 */
[----:B------:R-:W-:-:S03]  /*c0a0*/  IMAD.WIDE.U32.X R50, P0, R96, R15, R50, P0 ;  /* 0x0000000f60327225 */ /* 0x000fc60000000432 */
[----:B------:R-:W-:Y:S01]  /*c0b0*/  IADD3.X R58, P2, PT, R55, R59, RZ, P2, !PT ;  /* 0x0000003b373a7210 */ /* 0x000fe2000175e4ff */
[C---:B------:R-:W-:Y:S01]  /*c0c0*/  IMAD.WIDE.U32.X R20, P5, R81.reuse, R72, R20, P5 ;  /* 0x0000004851147225 */ /* 0x040fe200028a0414 */
[----:B------:R-:W-:Y:S02]  /*c0d0*/  SEL R55, RZ, 0x1, !P0 ;  /* 0x00000001ff377807 */ /* 0x000fe40004000000 */
[----:B------:R-:W-:Y:S01]  /*c0e0*/  IADD3.X R59, P2, PT, RZ, R50, RZ, P2, !PT ;  /* 0x00000032ff3b7210 */ /* 0x000fe2000175e4ff */
[----:B------:R-:W-:-:S03]  /*c0f0*/  IMAD.HI.U32 R61, P1, R81, R71, RZ ;  /* 0x00000047513d7227 */ /* 0x000fc600078200ff */
[----:B------:R-:W-:Y:S01]  /*c100*/  SEL R50, RZ, 0x1, !P2 ;  /* 0x00000001ff327807 */ /* 0x000fe20005000000 */
[----:B------:R-:W-:Y:S02]  /*c110*/  IMAD R83, R60, -0x1b799c77, RZ ;  /* 0xe48663893c537824 */ /* 0x000fe400078e02ff */
[----:B------:R-:W-:-:S04]  /*c120*/  IMAD.WIDE.U32 R62, P6, R92, R9, R62 ;  /* 0x000000095c3e7225 */ /* 0x000fc800078c003e */
[----:B------:R-:W-:-:S04]  /*c130*/  IMAD.WIDE.U32 R78, P0, R83, R71, R20 ;  /* 0x00000047534e7225 */ /* 0x000fc80007800014 */
[----:B------:R-:W-:-:S04]  /*c140*/  IMAD.HI.U32 R85, P4, R83, R70, R60 ;  /* 0x0000004653557227 */ /* 0x000fc8000788003c */
[----:B------:R-:W-:Y:S01]  /*c150*/  IMAD.WIDE.U32.X R20, P6, R92, R12, R64, P6 ;  /* 0x0000000c5c147225 */ /* 0x000fe200030c0440 */
[----:B------:R-:W-:-:S03]  /*c160*/  IADD3.X R78, P3, PT, R85, R78, RZ, P3, !PT ;  /* 0x0000004e554e7210 */ /* 0x000fc60001f7e4ff */
[----:B------:R-:W-:Y:S02]  /*c170*/  HFMA2 R65, -RZ, RZ, 0, 0 ;  /* 0x00000000ff417431 */ /* 0x000fe400000001ff */
[----:B------:R-:W-:-:S04]  /*c180*/  IMAD.WIDE.U32 R62, P2, R102, R10, R62 ;  /* 0x0000000a663e7225 */ /* 0x000fc8000784003e */
[----:B------:R-:W-:-:S04]  /*c190*/  IMAD.WIDE.U32.X R60, P1, R81, R73, RZ, P1 ;  /* 0x00000049513c7225 */ /* 0x000fc800008204ff */
[----:B------:R-:W-:-:S04]  /*c1a0*/  IMAD.WIDE.U32.X R56, P6, R92, R14, R66, P6 ;  /* 0x0000000e5c387225 */ /* 0x000fc800030c0442 */
[----:B------:R-:W-:-:S04]  /*c1b0*/  IMAD.WIDE.U32.X R52, P5, R81, R74, R52, P5 ;  /* 0x0000004a51347225 */ /* 0x000fc800028a0434 */
[----:B------:R-:W-:-:S04]  /*c1c0*/  IMAD.WIDE.U32.X R92, P6, R92, R16, R58, P6 ;  /* 0x000000105c5c7225 */ /* 0x000fc800030c043a */
[----:B------:R-:W-:Y:S01]  /*c1d0*/  IMAD.WIDE.U32.X R60, P4, R83, R72, R60, P4 ;  /* 0x00000048533c7225 */ /* 0x000fe2000208043c */
[----:B------:R-:W-:-:S03]  /*c1e0*/  IADD3.X R50, PT, PT, RZ, R50, RZ, P6, !PT ;  /* 0x00000032ff327210 */ /* 0x000fc600037fe4ff */
[----:B------:R-:W-:-:S04]  /*c1f0*/  IMAD.WIDE.U32.X R62, P5, R81, R76, R62, P5 ;  /* 0x0000004c513e7225 */ /* 0x000fc800028a043e */
[----:B------:R-:W-:Y:S01]  /*c200*/  IMAD R85, R78, -0x1b799c77, RZ ;  /* 0xe48663894e557824 */ /* 0x000fe200078e02ff */
[----:B------:R-:W-:Y:S01]  /*c210*/  SEL R64, RZ, 0x1, !P5 ;  /* 0x00000001ff407807 */ /* 0x000fe20006800000 */
[----:B------:R-:W-:-:S04]  /*c220*/  IMAD.WIDE.U32.X R20, P2, R102, R11, R20, P2 ;  /* 0x0000000b66147225 */ /* 0x000fc80001040414 */
[----:B------:R-:W-:Y:S02]  /*c230*/  HFMA2 R11, -RZ, RZ, 0, 0 ;  /* 0x00000000ff0b7431 */ /* 0x000fe400000001ff */
[----:B------:R-:W-:-:S04]  /*c240*/  IMAD.HI.U32 R67, P6, R85, R70, R78 ;  /* 0x0000004655437227 */ /* 0x000fc800078c004e */
[----:B------:R-:W-:-:S04]  /*c250*/  IMAD.WIDE.U32 R58, P5, R85, R71, R60 ;  /* 0x00000047553a7225 */ /* 0x000fc800078a003c */
[----:B------:R-:W-:Y:S01]  /*c260*/  IMAD.WIDE.U32.X R60, P0, R83, R73, R52, P0 ;  /* 0x00000049533c7225 */ /* 0x000fe20000000434 */
[----:B------:R-:W-:Y:S02]  /*c270*/  IADD3.X R66, P3, PT, R67, R58, RZ, P3, !PT ;  /* 0x0000003a43427210 */ /* 0x000fe40001f7e4ff */
[----:B------:R-:W-:Y:S01]  /*c280*/  MOV R67, R59 ;  /* 0x0000003b00437202 */ /* 0x000fe20000000f00 */
        /* <DEDUP_REMOVED lines=40> */
[----:B------:R-:W-:-:S04]  /*c510*/  IMAD.WIDE.U32.X R66, P4, R81, R76, R66, P4 ;  /* 0x0000004c51427225 */ /* 0x000fc80002080442 */
[----:B------:R-:W-:Y:S01]  /*c520*/  IMAD R79, R62, -0x1b799c77, RZ ;  /* 0xe48663893e4f7824 */ /* 0x000fe200078e02ff */
[----:B------:R-:W-:Y:S01]  /*c530*/  SEL R10, RZ, 0x1, !P4 ;  /* 0x00000001ff0a7807 */ /* 0x000fe20006000000 */
[----:B------:R-:W-:-:S04]  /*c540*/  IMAD.WIDE.U32.X R52, P6, R81, R75, R52, P6 ;  /* 0x0000004b51347225 */ /* 0x000fc800030c0434 */
[----:B------:R-:W-:-:S04]  /*c550*/  IMAD.HI.U32 R63, P1, R79, R70, R62 ;  /* 0x000000464f3f7227 */ /* 0x000fc8000782003e */
[----:B------:R-:W-:-:S04]  /*c560*/  IMAD.WIDE.U32 R60, P4, R79, R71, R60 ;  /* 0x000000474f3c7225 */ /* 0x000fc8000788003c */
[----:B------:R-:W-:Y:S01]  /*c570*/  IMAD.WIDE.U32.X R58, R81, R77, R58, P6 ;  /* 0x0000004d513a7225 */ /* 0x000fe200030e043a */
[----:B------:R-:W-:-:S03]  /*c580*/  IADD3.X R60, P3, PT, R63, R60, RZ, P3, !PT ;  /* 0x0000003c3f3c7210 */ /* 0x000fc60001f7e4ff */
[----:B------:R-:W-:-:S04]  /*c590*/  IMAD.WIDE.U32.X R64, P5, R83, R73, R64, P5 ;  /* 0x0000004953407225 */ /* 0x000fc800028a0440 */
[----:B------:R-:W-:-:S04]  /*c5a0*/  IMAD.WIDE.U32.X R52, P0, R83, R74, R52, P0 ;  /* 0x0000004a53347225 */ /* 0x000fc80000000434 */
[----:B------:R-:W-:Y:S02]  /*c5b0*/  IMAD R63, R60, -0x1b799c77, RZ ;  /* 0xe48663893c3f7824 */ /* 0x000fe400078e02ff */
[----:B------:R-:W-:-:S04]  /*c5c0*/  IMAD.WIDE.U32.X R66, P5, R83, R75, R66, P5 ;  /* 0x0000004b53427225 */ /* 0x000fc800028a0442 */
[----:B------:R-:W-:-:S04]  /*c5d0*/  IMAD.WIDE.U32.X R58, P0, R83, R76, R58, P0 ;  /* 0x0000004c533a7225 */ /* 0x000fc8000000043a */
[----:B------:R-:W-:-:S04]  /*c5e0*/  IMAD.WIDE.U32.X R64, P1, R79, R72, R64, P1 ;  /* 0x000000484f407225 */ /* 0x000fc80000820440 */
[----:B------:R-:W-:-:S04]  /*c5f0*/  IMAD.HI.U32 R81, P6, R63, R70, R60 ;  /* 0x000000463f517227 */ /* 0x000fc800078c003c */
[----:B------:R-:W-:Y:S01]  /*c600*/  IMAD.WIDE.U32.X R60, R83, R77, R10, P5 ;  /* 0x0000004d533c7225 */ /* 0x000fe200028e040a */
[----:B------:R-:W-:-:S03]  /*c610*/  SEL R10, RZ, 0x1, !P0 ;  /* 0x00000001ff0a7807 */ /* 0x000fc60004000000 */
[----:B------:R-:W-:-:S04]  /*c620*/  IMAD.WIDE.U32.X R52, P4, R79, R73, R52, P4 ;  /* 0x000000494f347225 */ /* 0x000fc80002080434 */
[----:B------:R-:W-:-:S04]  /*c630*/  IMAD.WIDE.U32.X R66, P1, R79, R74, R66, P1 ;  /* 0x0000004a4f427225 */ /* 0x000fc80000820442 */
[----:B------:R-:W-:-:S04]  /*c640*/  IMAD.WIDE.U32 R64, P0, R63, R71, R64 ;  /* 0x000000473f407225 */ /* 0x000fc80007800040 */
[----:B------:R-:W-:Y:S01]  /*c650*/  IMAD.WIDE.U32.X R56, P2, R102, R13, R56, P2 ;  /* 0x0000000d66387225 */ /* 0x000fe20001040438 */
[----:B------:R-:W-:-:S03]  /*c660*/  MOV R13, RZ ;  /* 0x000000ff000d7202 */ /* 0x000fc60000000f00 */
[----:B------:R-:W-:Y:S01]  /*c670*/  IMAD.WIDE.U32 R20, P5, R96, R9, R20 ;  /* 0x0000000960147225 */ /* 0x000fe200078a0014 */
[----:B------:R-:W-:-:S03]  /*c680*/  IADD3.X R9, P3, PT, R81, R64, RZ, P3, !PT ;  /* 0x0000004051097210 */ /* 0x000fc60001f7e4ff */
[----:B------:R-:W-:-:S04]  /*c690*/  IMAD.WIDE.U32.X R60, P1, R79, R76, R60, P1 ;  /* 0x0000004c4f3c7225 */ /* 0x000fc8000082043c */
[----:B------:R-:W-:-:S04]  /*c6a0*/  IMAD.WIDE.U32.X R52, P6, R63, R72, R52, P6 ;  /* 0x000000483f347225 */ /* 0x000fc800030c0434 */
[----:B------:R-:W-:Y:S01]  /*c6b0*/  IMAD.WIDE.U32.X R58, P4, R79, R75, R58, P4 ;  /* 0x0000004b4f3a7225 */ /* 0x000fe2000208043a */
[----:B------:R-:W-:-:S03]  /*c6c0*/  IADD3.X R65, P3, PT, R52, R65, RZ, P3, !PT ;  /* 0x0000004134417210 */ /* 0x000fc60001f7e4ff */
[----:B------:R-:W-:Y:S01]  /*c6d0*/  IMAD.WIDE.U32.X R56, P5, R96, R12, R56, P5 ;  /* 0x0000000c60387225 */ /* 0x000fe200028a0438 */
[----:B------:R-:W-:Y:S02]  /*c6e0*/  SEL R12, RZ, 0x1, !P1 ;  /* 0x00000001ff0c7807 */ /* 0x000fe40004800000 */
[----:B------:R-:W-:Y:S01]  /*c6f0*/  IADD3 R81, P1, PT, R9, R20, RZ ;  /* 0x0000001409517210 */ /* 0x000fe20007f3e0ff */
[----:B------:R-:W-:-:S03]  /*c700*/  IMAD.WIDE.U32.X R66, P0, R63, R73, R66, P0 ;  /* 0x000000493f427225 */ /* 0x000fc60000000442 */
[----:B------:R-:W-:Y:S01]  /*c710*/  IADD3.X R20, P1, PT, R65, R21, RZ, P1, !PT ;  /* 0x0000001541147210 */ /* 0x000fe20000f3e4ff */
        /* <DEDUP_REMOVED lines=8> */
[----:B------:R-:W-:-:S04]  /*c7a0*/  IMAD.WIDE.U32.X R60, P0, R63, R75, R60, P0 ;  /* 0x0000004b3f3c7225 */ /* 0x000fc8000000043c */
[----:B------:R-:W-:Y:S01]  /*c7b0*/  IMAD.WIDE.U32.X R92, P5, R96, R14, R92, P5 ;  /* 0x0000000e605c7225 */ /* 0x000fe200028a045c */
[----:B------:R-:W-:-:S03]  /*c7c0*/  IADD3.X R59, P3, PT, R59, R60, RZ, P3, !PT ;  /* 0x0000003c3b3b7210 */ /* 0x000fc60001f7e4ff */
[----:B------:R-:W-:Y:S01]  /*c7d0*/  IMAD.WIDE.U32.X R10, P6, R63, R76, R10, P6 ;  /* 0x0000004c3f0a7225 */ /* 0x000fe200030c040a */
[----:B------:R-:W-:-:S03]  /*c7e0*/  IADD3.X R59, P1, PT, R59, R92, RZ, P1, !PT ;  /* 0x0000005c3b3b7210 */ /* 0x000fc60000f3e4ff */
[----:B------:R-:W-:Y:S01]  /*c7f0*/  IMAD.X R51, RZ, RZ, R55, P2 ;  /* 0x000000ffff337224 */ /* 0x000fe200010e0637 */
[----:B------:R-:W-:Y:S01]  /*c800*/  IADD3.X R61, P3, PT, R10, R61, RZ, P3, !PT ;  /* 0x0000003d0a3d7210 */ /* 0x000fe20001f7e4ff */
[----:B------:R-:W-:Y:S01]  /*c810*/  IMAD.WIDE.U32.X R12, R63, R77, R12, P0 ;  /* 0x0000004d3f0c7225 */ /* 0x000fe200000e040c */
[----:B------:R-:W-:Y:S02]  /*c820*/  SEL R9, RZ, 0x1, !P6 ;  /* 0x00000001ff097807 */ /* 0x000fe40007000000 */
[----:B------:R-:W-:Y:S01]  /*c830*/  IADD3.X R60, P1, PT, R61, R93, RZ, P1, !PT ;  /* 0x0000005d3d3c7210 */ /* 0x000fe20000f3e4ff */
[----:B------:R-:W-:Y:S01]  /*c840*/  IMAD.WIDE.U32.X R50, R96, R16, R50, P5 ;  /* 0x0000001060327225 */ /* 0x000fe200028e0432 */
        /* <DEDUP_REMOVED lines=30> */
.L_x_65:
        /* <DEDUP_REMOVED lines=8> */
.L_x_66:
[----:B------:R-:W-:Y:S05]  /*cab0*/  BSYNC.RECONVERGENT B4 ;  /* 0x0000000000047941 */ /* 0x000fea0003800200 */
.L_x_64:
        /* <DEDUP_REMOVED lines=36> */
.L_x_68:
        /* <DEDUP_REMOVED lines=8> */
.L_x_69:
[----:B------:R-:W-:Y:S05]  /*cd80*/  BSYNC.RECONVERGENT B4 ;  /* 0x0000000000047941 */ /* 0x000fea0003800200 */
.L_x_67:
        /* <DEDUP_REMOVED lines=36> */
.L_x_72:
        /* <DEDUP_REMOVED lines=8> */
.L_x_71:
[----:B------:R-:W-:Y:S05]  /*d050*/  BSYNC.RECONVERGENT B4 ;  /* 0x0000000000047941 */ /* 0x000fea0003800200 */
.L_x_70:
        /* <DEDUP_REMOVED lines=36> */
.L_x_75:
[----:B------:R-:W-:-:S04]  /*d2a0*/  IADD3 R17, P0, PT, R17, R70, RZ ;  /* 0x0000004611117210 */ /* 0x000fc80007f1e0ff */
[----:B------:R-:W-:-:S04]  /*d2b0*/  IADD3.X R18, P0, PT, R18, R71, RZ, P0, !PT ;  /* 0x0000004712127210 */ /* 0x000fc8000071e4ff */
[----:B------:R-:W-:-:S04]  /*d2c0*/  IADD3.X R19, P0, PT, R19, R72, RZ, P0, !PT ;  /* 0x0000004813137210 */ /* 0x000fc8000071e4ff */
[----:B------:R-:W-:-:S04]  /*d2d0*/  IADD3.X R20, P0, PT, R20, R73, RZ, P0, !PT ;  /* 0x0000004914147210 */ /* 0x000fc8000071e4ff */
[----:B------:R-:W-:-:S04]  /*d2e0*/  IADD3.X R21, P0, PT, R21, R74, RZ, P0, !PT ;  /* 0x0000004a15157210 */ /* 0x000fc8000071e4ff */
[----:B------:R-:W-:-:S04]  /*d2f0*/  IADD3.X R22, P0, PT, R22, R75, RZ, P0, !PT ;  /* 0x0000004b16167210 */ /* 0x000fc8000071e4ff */
[----:B------:R-:W-:-:S05]  /*d300*/  IADD3.X R23, P0, PT, R23, R76, RZ, P0, !PT ;  /* 0x0000004c17177210 */ /* 0x000fca000071e4ff */
[----:B------:R-:W-:-:S08]  /*d310*/  IMAD.X R24, R24, 0x1, R77, P0 ;  /* 0x0000000118187824 */ /* 0x000fd000000e064d */
.L_x_74:
[----:B------:R-:W-:Y:S05]  /*d320*/  BSYNC.RECONVERGENT B4 ;  /* 0x0000000000047941 */ /* 0x000fea0003800200 */
.L_x_73:
        /* <DEDUP_REMOVED lines=36> */
.L_x_77:
        /* <DEDUP_REMOVED lines=8> */
.L_x_78:
[----:B------:R-:W-:Y:S05]  /*d5f0*/  BSYNC.RECONVERGENT B4 ;  /* 0x0000000000047941 */ /* 0x000fea0003800200 */
.L_x_76:
        /* <DEDUP_REMOVED lines=36> */
.L_x_80:
        /* <DEDUP_REMOVED lines=8> */
.L_x_81:
[----:B------:R-:W-:Y:S05]  /*d8c0*/  BSYNC.RECONVERGENT B4 ;  /* 0x0000000000047941 */ /* 0x000fea0003800200 */
.L_x_79:
        /* <DEDUP_REMOVED lines=36> */
.L_x_83:
        /* <DEDUP_REMOVED lines=8> */
.L_x_84:
[----:B------:R-:W-:Y:S05]  /*db90*/  BSYNC.RECONVERGENT B4 ;  /* 0x0000000000047941 */ /* 0x000fea0003800200 */
.L_x_82:
[----:B------:R-:W-:Y:S01]  /*dba0*/  IADD3 R29, P0, PT, -R17, R48, RZ ;  /* 0x00000030111d7210 */ /* 0x000fe20007f1e1ff */
[----:B------:R-:W-:Y:S01]  /*dbb0*/  BSSY.RECONVERGENT B4, `(.L_x_85) ;  /* 0x000002b000047945 */ /* 0x000fe20003800200 */
[----:B------:R-:W-:Y:S02]  /*dbc0*/  ISETP.GT.U32.AND P1, PT, R41, R24, PT ;  /* 0x000000182900720c */ /* 0x000fe40003f24070 */
[----:B------:R-:W-:-:S04]  /*dbd0*/  IADD3.X R67, P0, PT, ~R18, R47, RZ, P0, !PT ;  /* 0x0000002f12437210 */ /* 0x000fc8000071e5ff */
[----:B------:R-:W-:-:S04]  /*dbe0*/  IADD3.X R63, P0, PT, ~R19, R46, RZ, P0, !PT ;  /* 0x0000002e133f7210 */ /* 0x000fc8000071e5ff */
[----:B------:R-:W-:-:S04]  /*dbf0*/  IADD3.X R32, P0, PT, ~R20, R45, RZ, P0, !PT ;  /* 0x0000002d14207210 */ /* 0x000fc8000071e5ff */
[----:B------:R-:W-:-:S04]  /*dc00*/  IADD3.X R27, P0, PT, ~R21, R44, RZ, P0, !PT ;  /* 0x0000002c151b7210 */ /* 0x000fc8000071e5ff */
[----:B------:R-:W-:-:S04]  /*dc10*/  IADD3.X R28, P0, PT, ~R22, R43, RZ, P0, !PT ;  /* 0x0000002b161c7210 */ /* 0x000fc8000071e5ff */
[----:B------:R-:W-:-:S04]  /*dc20*/  IADD3.X R25, P0, PT, ~R23, R42, RZ, P0, !PT ;  /* 0x0000002a17197210 */ /* 0x000fc8000071e5ff */
[----:B------:R-:W-:Y:S01]  /*dc30*/  IADD3.X R26, PT, PT, ~R24, R41, RZ, P0, !PT ;  /* 0x00000029181a7210 */ /* 0x000fe200007fe5ff */
        /* <DEDUP_REMOVED lines=26> */
.L_x_87:
        /* <DEDUP_REMOVED lines=8> */
.L_x_86:
[----:B------:R-:W-:Y:S05]  /*de60*/  BSYNC.RECONVERGENT B4 ;  /* 0x0000000000047941 */ /* 0x000fea0003800200 */
.L_x_85:
        /* <DEDUP_REMOVED lines=22> */
[----:B------:R-:W-:Y:S01]  /*dfd0*/  IMAD.WIDE.U32.X R42, P4, R39, R32, R30, P4 ;  /* 0x00000020272a7225 */ /* 0x000fe2000208041e */
[----:B------:R-:W-:Y:S02]  /*dfe0*/  MOV R30, RZ ;  /* 0x000000ff001e7202 */ /* 0x000fe40000000f00 */
[----:B------:R-:W-:Y:S01]  /*dff0*/  MOV R31, R44 ;  /* 0x0000002c001f7202 */ /* 0x000fe20000000f00 */
[----:B------:R-:W-:Y:S01]  /*e000*/  IMAD.WIDE.U32 R50, P1, R34, R25, R50 ;  /* 0x0000001922327225 */ /* 0x000fe20007820032 */
[----:B------:R-:W-:Y:S02]  /*e010*/  MOV R44, R45 ;  /* 0x0000002d002c7202 */ /* 0x000fe40000000f00 */
[----:B------:R-:W-:Y:S01]  /*e020*/  MOV R45, R46 ;  /* 0x0000002e002d7202 */ /* 0x000fe20000000f00 */
[----:B------:R-:W-:Y:S01]  /*e030*/  IMAD.WIDE.U32.X R42, P5, R38, R27, R42, P5 ;  /* 0x0000001b262a7225 */ /* 0x000fe200028a042a */
[----:B------:R-:W-:Y:S02]  /*e040*/  MOV R46, R47 ;  /* 0x0000002f002e7202 */ /* 0x000fe40000000f00 */
[----:B------:R-:W-:Y:S01]  /*e050*/  MOV R47, R48 ;  /* 0x00000030002f7202 */ /* 0x000fe20000000f00 */
[----:B------:R-:W-:-:S04]  /*e060*/  IMAD.WIDE.U32 R30, P0, R35, R29, R30 ;  /* 0x0000001d231e7225 */ /* 0x000fc8000780001e */
[----:B------:R-:W-:-:S04]  /*e070*/  IMAD.WIDE.U32.X R52, P3, R33, R29, R44, P0 ;  /* 0x0000001d21347225 */ /* 0x000fc8000006042c */
[----:B------:R-:W-:-:S04]  /*e080*/  IMAD.WIDE.U32.X R42, P2, R37, R28, R42, P2 ;  /* 0x0000001c252a7225 */ /* 0x000fc8000104042a */
[----:B------:R-:W-:-:S04]  /*e090*/  IMAD.WIDE.U32 R50, P0, R35, R26, R50 ;  /* 0x0000001a23327225 */ /* 0x000fc80007800032 */
[----:B------:R-:W-:Y:S01]  /*e0a0*/  IMAD.MOV.U32 R48, RZ, RZ, R49 ;  /* 0x000000ffff307224 */ /* 0x000fe200078e0031 */
[----:B------:R-:W-:Y:S01]  /*e0b0*/  MOV R49, R50 ;  /* 0x0000003200317202 */ /* 0x000fe20000000f00 */
[----:B------:R-:W-:-:S04]  /*e0c0*/  IMAD.WIDE.U32.X R44, P1, R36, R25, R42, P1 ;  /* 0x00000019242c7225 */ /* 0x000fc8000082042a */
[----:B------:R-:W-:Y:S01]  /*e0d0*/  HFMA2 R43, -RZ, RZ, 0, 0 ;  /* 0x00000000ff2b7431 */ /* 0x000fe200000001ff */
[----:B------:R-:W-:Y:S01]  /*e0e0*/  SEL R42, RZ, 0x1, !P4 ;  /* 0x00000001ff2a7807 */ /* 0x000fe20006000000 */
[----:B------:R-:W-:-:S04]  /*e0f0*/  IMAD.WIDE.U32.X R54, P3, R37, R29, R46, P3 ;  /* 0x0000001d25367225 */ /* 0x000fc8000186042e */
[----:B------:R-:W-:-:S04]  /*e100*/  IMAD.WIDE.U32.X R48, P6, R39, R29, R48, P3 ;  /* 0x0000001d27307225 */ /* 0x000fc800018c0430 */
[----:B------:R-:W-:Y:S01]  /*e110*/  IMAD.WIDE.U32 R52, P3, R34, R67, R52 ;  /* 0x0000004322347225 */ /* 0x000fe20007860034 */
[----:B------:R-:W-:-:S03]  /*e120*/  IADD3.X R50, P4, PT, RZ, R51, RZ, P6, !PT ;  /* 0x00000033ff327210 */ /* 0x000fc6000379e4ff */
        /* <DEDUP_REMOVED lines=17> */
[----:B------:R-:W-:Y:S01]  /*e240*/  IMAD.WIDE.U32.X R48, P0, R37, R26, R44, P0 ;  /* 0x0000001a25307225 */ /* 0x000fe2000000042c */
[----:B------:R-:W-:Y:S02]  /*e250*/  SEL R44, RZ, 0x1, !P2 ;  /* 0x00000001ff2c7807 */ /* 0x000fe40005000000 */
        /* <DEDUP_REMOVED lines=29> */
[----:B------:R-:W-:-:S04]  /*e430*/  IMAD.WIDE.U32 R52, P2, R35, R25, R52 ;  /* 0x0000001923347225 */ /* 0x000fc80007840034 */
[----:B------:R-:W-:-:S04]  /*e440*/  IMAD.WIDE.U32.X R50, P1, R41, R73, RZ, P1 ;  /* 0x0000004929327225 */ /* 0x000fc800008204ff */
        /* <DEDUP_REMOVED lines=17> */
[----:B------:R-:W-:Y:S02]  /*e560*/  IMAD.MOV.U32 R55, RZ, RZ, RZ ;  /* 0x000000ffff377224 */ /* 0x000fe400078e00ff */
        /* <DEDUP_REMOVED lines=10> */
[----:B------:R-:W-:-:S03]  /*e610*/  SEL R46, RZ, 0x1, !P4 ;  /* 0x00000001ff2e7807 */ /* 0x000fc60006000000 */
[----:B------:R-:W-:Y:S02]  /*e620*/  HFMA2 R47, -RZ, RZ, 0, 0 ;  /* 0x00000000ff2f7431 */ /* 0x000fe400000001ff */
        /* <DEDUP_REMOVED lines=22> */
[----:B------:R-:W-:Y:S01]  /*e790*/  HFMA2 R49, -RZ, RZ, 0, 0 ;  /* 0x00000000ff317431 */ /* 0x000fe200000001ff */
[----:B------:R-:W-:Y:S01]  /*e7a0*/  SEL R48, RZ, 0x1, !P1 ;  /* 0x00000001ff307807 */ /* 0x000fe20004800000 */
        /* <DEDUP_REMOVED lines=8> */
[----:B------:R-:W-:-:S04]  /*e830*/  IMAD.WIDE.U32.X R48, R41, R77, R48, P6 ;  /* 0x0000004d29307225 */ /* 0x000fc800030e0430 */
[----:B------:R-:W-:-:S04]  /*e840*/  IMAD.WIDE.U32.X R54, P5, R35, R73, R54, P5 ;  /* 0x0000004923367225 */ /* 0x000fc800028a0436 */
[----:B------:R-:W-:-:S04]  /*e850*/  IMAD.WIDE.U32.X R46, P0, R35, R74, R46, P0 ;  /* 0x0000004a232e7225 */ /* 0x000fc8000000042e */
[----:B------:R-:W-:-:S04]  /*e860*/  IMAD.WIDE.U32.X R42, P2, R33, R25, R42, P2 ;  /* 0x00000019212a7225 */ /* 0x000fc8000104042a */
[----:B------:R-:W-:Y:S02]  /*e870*/  IMAD R33, R50, -0x1b799c77, RZ ;  /* 0xe486638932217824 */ /* 0x000fe400078e02ff */
[----:B------:R-:W-:-:S04]  /*e880*/  IMAD.WIDE.U32.X R48, P0, R35, R76, R48, P0 ;  /* 0x0000004c23307225 */ /* 0x000fc80000000430 */
[----:B------:R-:W-:-:S04]  /*e890*/  IMAD.WIDE.U32.X R54, P1, R67, R72, R54, P1 ;  /* 0x0000004843367225 */ /* 0x000fc80000820436 */
[----:B------:R-:W-:-:S04]  /*e8a0*/  IMAD.WIDE.U32.X R62, P5, R35, R75, R62, P5 ;  /* 0x0000004b233e7225 */ /* 0x000fc800028a043e */
[----:B------:R-:W-:Y:S01]  /*e8b0*/  IMAD.HI.U32 R51, P6, R33, R70, R50 ;  /* 0x0000004621337227 */ /* 0x000fe200078c0032 */
[----:B------:R-:W-:-:S03]  /*e8c0*/  SEL R50, RZ, 0x1, !P0 ;  /* 0x00000001ff327807 */ /* 0x000fc60004000000 */
[----:B------:R-:W-:-:S04]  /*e8d0*/  IMAD.WIDE.U32.X R52, R35, R77, R52, P5 ;  /* 0x0000004d23347225 */ /* 0x000fc800028e0434 */
[----:B------:R-:W-:-:S04]  /*e8e0*/  IMAD.WIDE.U32.X R46, P4, R67, R73, R46, P4 ;  /* 0x00000049432e7225 */ /* 0x000fc8000208042e */
[----:B------:R-:W-:-:S04]  /*e8f0*/  IMAD.WIDE.U32 R54, P0, R33, R71, R54 ;  /* 0x0000004721367225 */ /* 0x000fc80007800036 */
[----:B------:R-:W-:Y:S01]  /*e900*/  IMAD.WIDE.U32.X R62, P1, R67, R74, R62, P1 ;  /* 0x0000004a433e7225 */ /* 0x000fe2000082043e */
[----:B------:R-:W-:-:S03]  /*e910*/  IADD3.X R35, P3, PT, R51, R54, RZ, P3, !PT ;  /* 0x0000003633237210 */ /* 0x000fc60001f7e4ff */
[----:B------:R-:W-:Y:S02]  /*e920*/  HFMA2 R51, -RZ, RZ, 0, 0 ;  /* 0x00000000ff337431 */ /* 0x000fe400000001ff */
[----:B------:R-:W-:-:S04]  /*e930*/  IMAD.WIDE.U32.X R44, P2, R37, R25, R44, P2 ;  /* 0x00000019252c7225 */ /* 0x000fc8000104042c */
        /* <DEDUP_REMOVED lines=60> */
.L_x_89:
        /* <DEDUP_REMOVED lines=8> */
.L_x_90:
[----:B------:R-:W-:Y:S05]  /*ed80*/  BSYNC.RECONVERGENT B4 ;  /* 0x0000000000047941 */ /* 0x000fea0003800200 */
.L_x_88:
[----:B------:R-:W-:Y:S02]  /*ed90*/  IADD3 R55, P0, PT, R36, -R15, RZ ;  /* 0x8000000f24377210 */ /* 0x000fe40007f1e0ff */
        /* <DEDUP_REMOVED lines=34> */
.L_x_91:
[----:B------:R-:W-:-:S04]  /*efc0*/  IADD3 R55, P0, PT, R55, R70, RZ ;  /* 0x0000004637377210 */ /* 0x000fc80007f1e0ff */
[----:B------:R-:W-:-:S04]  /*efd0*/  IADD3.X R56, P0, PT, R56, R71, RZ, P0, !PT ;  /* 0x0000004738387210 */ /* 0x000fc8000071e4ff */
[----:B------:R-:W-:-:S04]  /*efe0*/  IADD3.X R53, P0, PT, R53, R72, RZ, P0, !PT ;  /* 0x0000004835357210 */ /* 0x000fc8000071e4ff */
[----:B------:R-:W-:-:S04]  /*eff0*/  IADD3.X R54, P0, PT, R54, R73, RZ, P0, !PT ;  /* 0x0000004936367210 */ /* 0x000fc8000071e4ff */
[----:B------:R-:W-:-:S04]  /*f000*/  IADD3.X R51, P0, PT, R51, R74, RZ, P0, !PT ;  /* 0x0000004a33337210 */ /* 0x000fc8000071e4ff */
[----:B------:R-:W-:-:S04]  /*f010*/  IADD3.X R52, P0, PT, R52, R75, RZ, P0, !PT ;  /* 0x0000004b34347210 */ /* 0x000fc8000071e4ff */
[----:B------:R-:W-:-:S04]  /*f020*/  IADD3.X R49, P0, PT, R49, R76, RZ, P0, !PT ;  /* 0x0000004c31317210 */ /* 0x000fc8000071e4ff */
[----:B------:R-:W-:Y:S01]  /*f030*/  IADD3.X R50, PT, PT, R50, R77, RZ, P0, !PT ;  /* 0x0000004d32327210 */ /* 0x000fe200007fe4ff */
[----:B------:R-:W-:Y:S08]  /*f040*/  BRA `(.L_x_16) ;  /* 0x00000090002c7947 */ /* 0x000ff00003800000 */
.L_x_30:
[----:B------:R-:W-:Y:S05]  /*f050*/  BSYNC.RELIABLE B3 ;  /* 0x0000000000037941 */ /* 0x000fea0003800100 */
.L_x_29:
        /* <DEDUP_REMOVED lines=36> */
.L_x_94:
        /* <DEDUP_REMOVED lines=8> */
.L_x_93:
[----:B------:R-:W-:Y:S05]  /*f320*/  BSYNC.RECONVERGENT B3 ;  /* 0x0000000000037941 */ /* 0x000fea0003800200 */
.L_x_92:
        /* <DEDUP_REMOVED lines=37> */
[----:B------:R-:W-:-:S04]  /*f580*/  IMAD.WIDE.U32 R54, P0, R34, R34, R20 ;  /* 0x0000002222367225 */ /* 0x000fc80007800014 */
[----:B------:R-:W-:Y:S01]  /*f590*/  HFMA2 R21, -RZ, RZ, 0, 0 ;  /* 0x00000000ff157431 */ /* 0x000fe200000001ff */
[----:B------:R-:W-:Y:S01]  /*f5a0*/  SEL R20, RZ, 0x1, !P5 ;  /* 0x00000001ff147807 */ /* 0x000fe20006800000 */
[----:B------:R-:W-:-:S04]  /*f5b0*/  IMAD.WIDE.U32.X R22, P3, R39, R36, R44, P3 ;  /* 0x0000002427167225 */ /* 0x000fc8000186042c */
[----:B------:R-:W-:-:S04]  /*f5c0*/  IMAD.WIDE.U32.X R50, P6, R39, R33, R50, P6 ;  /* 0x0000002127327225 */ /* 0x000fc800030c0432 */
[----:B------:R-:W-:Y:S01]  /*f5d0*/  IMAD.WIDE.U32.X R22, P4, R40, R35, R22, P4 ;  /* 0x0000002328167225 */ /* 0x000fe20002080416 */
[----:B------:R-:W-:Y:S02]  /*f5e0*/  IADD3.X R46, P5, PT, RZ, R47, RZ, P6, !PT ;  /* 0x0000002fff2e7210 */ /* 0x000fe400037be4ff */
[----:B------:R-:W-:Y:S01]  /*f5f0*/  IADD3 RZ, P6, PT, RZ, R42, RZ ;  /* 0x0000002affff7210 */ /* 0x000fe20007fde0ff */
        /* <DEDUP_REMOVED lines=31> */
[----:B------:R-:W-:-:S04]  /*f7f0*/  IMAD.HI.U32 R47, P1, R41, R71, RZ ;  /* 0x00000047292f7227 */ /* 0x000fc800078200ff */
[----:B------:R-:W-:Y:S02]  /*f800*/  IMAD R57, R46, -0x1b799c77, RZ ;  /* 0xe48663892e397824 */ /* 0x000fe400078e02ff */
[----:B------:R-:W-:-:S04]  /*f810*/  IMAD.WIDE.U32.X R58, P0, R41, R72, R20, P0 ;  /* 0x00000048293a7225 */ /* 0x000fc80000000414 */
[----:B------:R-:W-:-:S04]  /*f820*/  IMAD.WIDE.U32.X R42, P2, R39, R37, R42, P2 ;  /* 0x00000025272a7225 */ /* 0x000fc8000104042a */
[----:B------:R-:W-:Y:S02]  /*f830*/  IMAD.X R17, RZ, RZ, R17, P3 ;  /* 0x000000ffff117224 */ /* 0x000fe400018e0611 */
[----:B------:R-:W-:-:S04]  /*f840*/  IMAD.WIDE.U32.X R20, P4, R39, R40, R52, P4 ;  /* 0x0000002827147225 */ /* 0x000fc80002080434 */
[----:B------:R-:W-:Y:S01]  /*f850*/  IMAD.HI.U32 R61, P5, R66, R57, R46 ;  /* 0x00000039423d7227 */ /* 0x000fe200078a002e */
[----:B------:R-:W-:Y:S02]  /*f860*/  IADD3.X R46, P2, PT, R17, R23, RZ, P2, !PT ;  /* 0x00000017112e7210 */ /* 0x000fe4000175e4ff */
[----:B------:R-:W-:Y:S01]  /*f870*/  SEL R24, RZ, 0x1, !P4 ;  /* 0x00000001ff187807 */ /* 0x000fe20006000000 */
[----:B------:R-:W-:Y:S01]  /*f880*/  IMAD.WIDE.U32 R50, P4, R34, R38, R50 ;  /* 0x0000002622327225 */ /* 0x000fe20007880032 */
[----:B------:R-:W-:-:S03]  /*f890*/  IADD3.X R47, P2, PT, RZ, R20, RZ, P2, !PT ;  /* 0x00000014ff2f7210 */ /* 0x000fc6000175e4ff */
[----:B------:R-:W-:Y:S01]  /*f8a0*/  IMAD.WIDE.U32 R52, P3, R57, R71, R58 ;  /* 0x0000004739347225 */ /* 0x000fe2000786003a */
[----:B------:R-:W-:-:S03]  /*f8b0*/  SEL R17, RZ, 0x1, !P2 ;  /* 0x00000001ff117807 */ /* 0x000fc60005000000 */
        /* <DEDUP_REMOVED lines=9> */
[----:B------:R-:W-:-:S04]  /*f950*/  IMAD.WIDE.U32.X R46, P0, R41, R76, R50, P0 ;  /* 0x0000004c292e7225 */ /* 0x000fc80000000432 */
[----:B------:R-:W-:Y:S02]  /*f960*/  HFMA2 R51, -RZ, RZ, 0, 0 ;  /* 0x00000000ff337431 */ /* 0x000fe400000001ff */
[----:B------:R-:W-:Y:S01]  /*f970*/  IMAD R65, R52, -0x1b799c77, RZ ;  /* 0xe486638934417824 */ /* 0x000fe200078e02ff */
[----:B------:R-:W-:-:S03]  /*f980*/  SEL R50, RZ, 0x1, !P0 ;  /* 0x00000001ff327807 */ /* 0x000fc60004000000 */
[----:B------:R-:W-:-:S04]  /*f990*/  IMAD.HI.U32 R61, P4, R66, R65, R52 ;  /* 0x00000041423d7227 */ /* 0x000fc80007880034 */
        /* <DEDUP_REMOVED lines=44> */
[----:B------:R-:W-:Y:S02]  /*fc60*/  IMAD R65, R58, -0x1b799c77, RZ ;  /* 0xe48663893a417824 */ /* 0x000fe400078e02ff */
        /* <DEDUP_REMOVED lines=9> */
[----:B------:R-:W-:Y:S02]  /*fd00*/  IMAD.MOV.U32 R53, RZ, RZ, R81 ;  /* 0x000000ffff357224 */ /* 0x000fe400078e0051 */
[----:B------:R-:W-:Y:S02]  /*fd10*/  IMAD R67, R52, -0x1b799c77, RZ ;  /* 0xe486638934437824 */ /* 0x000fe400078e02ff */
[----:B------:R-:W-:Y:S01]  /*fd20*/  IMAD.WIDE.U32.X R50, P1, R57, R76, R54, P1 ;  /* 0x0000004c39327225 */ /* 0x000fe20000820436 */
[----:B------:R-:W-:Y:S02]  /*fd30*/  SEL R54, RZ, 0x1, !P5 ;  /* 0x00000001ff367807 */ /* 0x000fe40006800000 */
[----:B------:R-:W-:Y:S01]  /*fd40*/  MOV R55, RZ ;  /* 0x000000ff00377202 */ /* 0x000fe20000000f00 */
[----:B------:R-:W-:-:S04]  /*fd50*/  IMAD.WIDE.U32.X R80, P0, R65, R72, R60, P0 ;  /* 0x0000004841507225 */ /* 0x000fc8000000043c */
[----:B------:R-:W-:-:S04]  /*fd60*/  IMAD.HI.U32 R41, P5, R66, R67, R52 ;  /* 0x0000004342297227 */ /* 0x000fc800078a0034 */
[----:B------:R-:W-:Y:S01]  /*fd70*/  IMAD.WIDE.U32.X R52, P3, R65, R73, R46, P3 ;  /* 0x0000004941347225 */ /* 0x000fe2000186042e */
[----:B------:R-:W-:-:S03]  /*fd80*/  SEL R46, RZ, 0x1, !P1 ;  /* 0x00000001ff2e7807 */ /* 0x000fc60004800000 */
[----:B------:R-:W-:Y:S02]  /*fd90*/  HFMA2 R47, -RZ, RZ, 0, 0 ;  /* 0x00000000ff2f7431 */ /* 0x000fe400000001ff */
[----:B------:R-:W-:-:S04]  /*fda0*/  IMAD.WIDE.U32.X R60, P4, R57, R75, R58, P4 ;  /* 0x0000004b393c7225 */ /* 0x000fc8000208043a */
        /* <DEDUP_REMOVED lines=8> */
[----:B------:R-:W-:-:S04]  /*fe30*/  IMAD.WIDE.U32.X R22, P1, R67, R73, R60, P1 ;  /* 0x0000004943167225 */ /* 0x000fc8000082043c */
[----:B------:R-:W-:Y:S01]  /*fe40*/  IMAD.WIDE.U32.X R50, P0, R65, R76, R80, P0 ;  /* 0x0000004c41327225 */ /* 0x000fe20000000450 */
[----:B------:R-:W-:-:S03]  /*fe50*/  IADD3.X R61, P6, PT, R53, R22, RZ, P6, !PT ;  /* 0x00000016353d7210 */ /* 0x000fc600037de4ff */
[----:B------:R-:W-:Y:S01]  /*fe60*/  IMAD.WIDE.U32 R54, P4, R34, R40, R54 ;  /* 0x0000002822367225 */ /* 0x000fe20007880036 */
[----:B------:R-:W-:-:S03]  /*fe70*/  SEL R20, RZ, 0x1, !P0 ;  /* 0x00000001ff147807 */ /* 0x000fc60004000000 */
[----:B------:R-:W-:Y:S01]  /*fe80*/  IMAD.WIDE.U32.X R42, P2, R39, R37, R42, P2 ;  /* 0x00000025272a7225 */ /* 0x000fe2000104042a */
[----:B------:R-:W-:-:S03]  /*fe90*/  IADD3 R41, P0, PT, R41, R54, RZ ;  /* 0x0000003629297210 */ /* 0x000fc60007f1e0ff */
[----:B------:R-:W-:-:S04]  /*fea0*/  IMAD.WIDE.U32.X R52, P5, R67, R74, R58, P5 ;  /* 0x0000004a43347225 */ /* 0x000fc800028a043a */
[----:B------:R-:W-:Y:S01]  /*feb0*/  IMAD.WIDE.U32.X R58, P4, R36, R40, R42, P4 ;  /* 0x00000028243a7225 */ /* 0x000fe2000208042a */
[----:B------:R-:W-:Y:S02]  /*fec0*/  IADD3.X R42, P0, PT, R57, R55, RZ, P0, !PT ;  /* 0x00000037392a7210 */ /* 0x000fe4000071e4ff */
[----:B------:R-:W-:Y:S01]  /*fed0*/  IADD3.X R55, P6, PT, R52, R23, RZ, P6, !PT ;  /* 0x0000001734377210 */ /* 0x000fe200037de4ff */
[----:B------:R-:W-:Y:S01]  /*fee0*/  IMAD.WIDE.U32.X R22, P2, R39, R39, R44, P2 ;  /* 0x0000002727167225 */ /* 0x000fe2000104042c */
[----:B------:R-:W-:-:S03]  /*fef0*/  IADD3.X R43, P0, PT, R61, R58, RZ, P0, !PT ;  /* 0x0000003a3d2b7210 */ /* 0x000fc6000071e4ff */
[----:B------:R-:W-:Y:S01]  /*ff00*/  IMAD.WIDE.U32.X R46, R65, R77, R46, P3 ;  /* 0x0000004d412e7225 */ /* 0x000fe200018e042e */
[----:B------:R-:W-:Y:S02]  /*ff10*/  IADD3.X R52, P2, PT, R17, R21, RZ, P2, !PT ;  /* 0x0000001511347210 */ /* 0x000fe4000175e4ff */
[----:B------:R-:W-:Y:S01]  /*ff20*/  MOV R21, RZ ;  /* 0x000000ff00157202 */ /* 0x000fe20000000f00 */
[----:B------:R-:W-:Y:S01]  /*ff30*/  IMAD.WIDE.U32.X R50, P1, R67, R75, R50, P1 ;  /* 0x0000004b43327225 */ /* 0x000fe20000820432 */
[----:B------:R-:W-:-:S03]  /*ff40*/  IADD3.X R44, P0, PT, R55, R59, RZ, P0, !PT ;  /* 0x0000003b372c7210 */ /* 0x000fc6000071e4ff */
[----:B------:R-:W-:Y:S01]  /*ff50*/  IMAD.WIDE.U32.X R46, P5, R67, R76, R46, P5 ;  /* 0x0000004c432e7225 */ /* 0x000fe200028a042e */
[----:B------:R-:W-:Y:S02]  /*ff60*/  IADD3.X R45, P6, PT, R53, R50, RZ, P6, !PT ;  /* 0x00000032352d7210 */ /* 0x000fe400037de4ff */
        /* <DEDUP_REMOVED lines=38> */
.L_x_96:
        /* <DEDUP_REMOVED lines=8> */
.L_x_97:
[----:B------:R-:W-:Y:S05]  /*10250*/  BSYNC.RECONVERGENT B3 ;  /* 0x0000000000037941 */ /* 0x000fea0003800200 */
.L_x_95:
        /* <DEDUP_REMOVED lines=36> */
.L_x_99:
        /* <DEDUP_REMOVED lines=8> */
.L_x_100:
[----:B------:R-:W-:Y:S05]  /*10520*/  BSYNC.RECONVERGENT B3 ;  /* 0x0000000000037941 */ /* 0x000fea0003800200 */
.L_x_98:
[----:B------:R-:W-:Y:S01]  /*10530*/  SHF.L.W.U32.HI R17, R67, 0x1, R20 ;  /* 0x0000000143117819 */ /* 0x000fe20000010e14 */
[----:B------:R-:W-:Y:S01]  /*10540*/  BSSY.RECONVERGENT B3, `(.L_x_101) ;  /* 0x000002b000037945 */ /* 0x000fe20003800200 */
[----:B------:R-:W-:Y:S01]  /*10550*/  SHF.L.W.U32.HI R67, R24, 0x1, R67 ;  /* 0x0000000118437819 */ /* 0x000fe20000010e43 */
[----:B------:R-:W-:Y:S01]  /*10560*/  IMAD.SHL.U32 R88, R21, 0x2, RZ ;  /* 0x0000000215587824 */ /* 0x000fe200078e00ff */
[----:B------:R-:W-:Y:S02]  /*10570*/  ISETP.GT.U32.AND P0, PT, R17, R77, PT ;  /* 0x0000004d1100720c */ /* 0x000fe40003f04070 */
[----:B------:R-:W-:Y:S02]  /*10580*/  SHF.L.W.U32.HI R24, R79, 0x1, R24 ;  /* 0x000000014f187819 */ /* 0x000fe40000010e18 */
[----:B------:R-:W-:Y:S02]  /*10590*/  SHF.L.W.U32.HI R101, R57, 0x1, R22 ;  /* 0x0000000139657819 */ /* 0x000fe40000010e16 */
[----:B------:R-:W-:-:S02]  /*105a0*/  SHF.L.W.U32.HI R79, R22, 0x1, R79 ;  /* 0x00000001164f7819 */ /* 0x000fc40000010e4f */
[----:B------:R-:W-:Y:S02]  /*105b0*/  SHF.L.W.U32.HI R57, R50, 0x1, R57 ;  /* 0x0000000132397819 */ /* 0x000fe40000010e39 */
[----:B------:R-:W-:-:S03]  /*105c0*/  SHF.L.W.U32.HI R105, R21, 0x1, R50 ;  /* 0x0000000115697819 */ /* 0x000fc60000010e32 */
        /* <DEDUP_REMOVED lines=26> */
.L_x_102:
        /* <DEDUP_REMOVED lines=8> */
.L_x_103:
[----:B------:R-:W-:Y:S05]  /*107f0*/  BSYNC.RECONVERGENT B3 ;  /* 0x0000000000037941 */ /* 0x000fea0003800200 */
.L_x_101:
[----:B------:R-:W-:-:S04]  /*10800*/  IMAD.WIDE.U32 R52, P0, R105, R33, RZ ;  /* 0x0000002169347225 */ /* 0x000fc800078000ff */
[----:B------:R-:W-:Y:S01]  /*10810*/  HFMA2 R83, -RZ, RZ, 0, 0 ;  /* 0x00000000ff537431 */ /* 0x000fe200000001ff */
[----:B------:R-:W-:Y:S01]  /*10820*/  MOV R22, RZ ;  /* 0x000000ff00167202 */ /* 0x000fe20000000f00 */
[----:B------:R-:W-:Y:S02]  /*10830*/  HFMA2 R51, -RZ, RZ, 0, 0 ;  /* 0x00000000ff337431 */ /* 0x000fe400000001ff */
[----:B------:R-:W-:Y:S01]  /*10840*/  IMAD.WIDE.U32.X R58, P0, R101, R33, RZ, P0 ;  /* 0x00000021653a7225 */ /* 0x000fe200000004ff */
[----:B------:R-:W-:Y:S01]  /*10850*/  MOV R55, RZ ;  /* 0x000000ff00377202 */ /* 0x000fe20000000f00 */
[----:B------:R-:W-:Y:S02]  /*10860*/  BSSY.RECONVERGENT B3, `(.L_x_104) ;  /* 0x00000ea000037945 */ /* 0x000fe40003800200 */
[----:B------:R-:W-:-:S04]  /*10870*/  IMAD.WIDE.U32 R52, P1, R88, R34, R52 ;  /* 0x0000002258347225 */ /* 0x000fc80007820034 */
[----:B------:R-:W-:Y:S01]  /*10880*/  IMAD.WIDE.U32.X R20, P0, R24, R33, RZ, P0 ;  /* 0x0000002118147225 */ /* 0x000fe200000004ff */
[----:B------:R-:W-:Y:S02]  /*10890*/  MOV R23, R52 ;  /* 0x0000003400177202 */ /* 0x000fe40000000f00 */
[----:B------:R-:W-:Y:S01]  /*108a0*/  MOV R52, R53 ;  /* 0x0000003500347202 */ /* 0x000fe20000000f00 */
[----:B------:R-:W-:-:S04]  /*108b0*/  IMAD.WIDE.U32.X R58, P1, R57, R34, R58, P1 ;  /* 0x00000022393a7225 */ /* 0x000fc8000082043a */
[----:B------:R-:W-:-:S04]  /*108c0*/  IMAD.WIDE.U32.X R80, R17, R33, RZ, P0 ;  /* 0x0000002111507225 */ /* 0x000fc800000e04ff */
[----:B------:R-:W-:-:S04]  /*108d0*/  IMAD.WIDE.U32.X R20, P1, R79, R34, R20, P1 ;  /* 0x000000224f147225 */ /* 0x000fc80000820414 */
[----:B------:R-:W-:-:S04]  /*108e0*/  IMAD.WIDE.U32 R58, P0, R105, R35, R58 ;  /* 0x00000023693a7225 */ /* 0x000fc8000780003a */
[----:B------:R-:W-:-:S04]  /*108f0*/  IMAD.WIDE.U32.X R80, P1, R67, R34, R80, P1 ;  /* 0x0000002243507225 */ /* 0x000fc80000820450 */
[----:B------:R-:W-:Y:S01]  /*10900*/  IMAD.WIDE.U32.X R20, P0, R101, R35, R20, P0 ;  /* 0x0000002365147225 */ /* 0x000fe20000000414 */
[----:B------:R-:W-:-:S03]  /*10910*/  SEL R82, RZ, 0x1, !P1 ;  /* 0x00000001ff527807 */ /* 0x000fc60004800000 */
[----:B------:R-:W-:-:S04]  /*10920*/  IMAD.WIDE.U32 R58, P2, R88, R36, R58 ;  /* 0x00000024583a7225 */ /* 0x000fc8000784003a */
[----:B------:R-:W-:Y:S01]  /*10930*/  IMAD.WIDE.U32.X R80, P0, R24, R35, R80, P0 ;  /* 0x0000002318507225 */ /* 0x000fe20000000450 */
[----:B------:R-:W-:Y:S02]  /*10940*/  MOV R53, R58 ;  /* 0x0000003a00357202 */ /* 0x000fe40000000f00 */
[----:B------:R-:W-:Y:S01]  /*10950*/  MOV R58, R59 ;  /* 0x0000003b003a7202 */ /* 0x000fe20000000f00 */
[----:B------:R-:W-:-:S04]  /*10960*/  IMAD.WIDE.U32.X R20, P2, R57, R36, R20, P2 ;  /* 0x0000002439147225 */ /* 0x000fc80001040414 */
[----:B------:R-:W-:-:S04]  /*10970*/  IMAD.WIDE.U32.X R80, P2, R79, R36, R80, P2 ;  /* 0x000000244f507225 */ /* 0x000fc80001040450 */
[----:B------:R-:W-:-:S04]  /*10980*/  IMAD.WIDE.U32 R20, P1, R105, R37, R20 ;  /* 0x0000002569147225 */ /* 0x000fc80007820014 */
[----:B------:R-:W-:-:S04]  /*10990*/  IMAD.WIDE.U32.X R80, P1, R101, R37, R80, P1 ;  /* 0x0000002565507225 */ /* 0x000fc80000820450 */
[----:B------:R-:W-:-:S04]  /*109a0*/  IMAD.WIDE.U32.X R82, R17, R35, R82, P0 ;  /* 0x0000002311527225 */ /* 0x000fc800000e0452 */
[----:B------:R-:W-:-:S04]  /*109b0*/  IMAD.WIDE.U32 R20, P0, R88, R38, R20 ;  /* 0x0000002658147225 */ /* 0x000fc80007800014 */
[----:B------:R-:W-:-:S04]  /*109c0*/  IMAD.WIDE.U32.X R80, P0, R57, R38, R80, P0 ;  /* 0x0000002639507225 */ /* 0x000fc80000000450 */
[----:B------:R-:W-:-:S04]  /*109d0*/  IMAD.WIDE.U32.X R82, P5, R67, R36, R82, P2 ;  /* 0x0000002443527225 */ /* 0x000fc800010a0452 */
[----:B------:R-:W-:Y:S01]  /*109e0*/  IMAD.WIDE.U32 R80, P3, R105, R39, R80 ;  /* 0x0000002769507225 */ /* 0x000fe20007860050 */
[----:B------:R-:W-:-:S03]  /*109f0*/  SEL R50, RZ, 0x1, !P5 ;  /* 0x00000001ff327807 */ /* 0x000fc60006800000 */
[----:B------:R-:W-:-:S04]  /*10a00*/  IMAD.WIDE.U32.X R82, P1, R24, R37, R82, P1 ;  /* 0x0000002518527225 */ /* 0x000fc80000820452 */
[----:B------:R-:W-:-:S04]  /*10a10*/  IMAD.WIDE.U32 R22, P2, R88, R33, R22 ;  /* 0x0000002158167225 */ /* 0x000fc80007840016 */
[----:B------:R-:W-:-:S04]  /*10a20*/  IMAD.WIDE.U32 R80, P4, R88, R40, R80 ;  /* 0x0000002858507225 */ /* 0x000fc80007880050 */
[----:B------:R-:W-:-:S04]  /*10a30*/  IMAD.WIDE.U32.X R52, P6, R57, R33, R52, P2 ;  /* 0x0000002139347225 */ /* 0x000fc800010c0434 */
[----:B------:R-:W-:-:S04]  /*10a40*/  IMAD.WIDE.U32.X R82, P2, R79, R38, R82, P0 ;  /* 0x000000264f527225 */ /* 0x000fc80000040452 */
[----:B------:R-:W-:Y:S01]  /*10a50*/  IMAD.MOV.U32 R59, RZ, RZ, R20 ;  /* 0x000000ffff3b7224 */ /* 0x000fe200078e0014 */
[----:B------:R-:W-:Y:S01]  /*10a60*/  MOV R20, R21 ;  /* 0x0000001500147202 */ /* 0x000fe20000000f00 */
[----:B------:R-:W-:Y:S01]  /*10a70*/  IMAD.WIDE.U32.X R82, P3, R101, R39, R82, P3 ;  /* 0x0000002765527225 */ /* 0x000fe20001860452 */
[----:B------:R-:W-:-:S03]  /*10a80*/  MOV R21, R80 ;  /* 0x0000005000157202 */ /* 0x000fc60000000f00 */
        /* <DEDUP_REMOVED lines=17> */
[----:B------:R-:W-:Y:S01]  /*10ba0*/  SEL R54, RZ, 0x1, !P2 ;  /* 0x00000001ff367807 */ /* 0x000fe20005000000 */
[----:B------:R-:W-:-:S04]  /*10bb0*/  IMAD.WIDE.U32.X R50, P3, R24, R39, R50, P3 ;  /* 0x0000002718327225 */ /* 0x000fc80001860432 */
[----:B------:R-:W-:-:S04]  /*10bc0*/  IMAD.WIDE.U32.X R80, P1, R67, R35, R80, P1 ;  /* 0x0000002343507225 */ /* 0x000fc80000820450 */
[----:B------:R-:W-:Y:S01]  /*10bd0*/  IMAD.WIDE.U32 R58, P5, R105, R36, R58 ;  /* 0x00000024693a7225 */ /* 0x000fe200078a003a */
[----:B------:R-:W-:-:S03]  /*10be0*/  IADD3.X R82, P1, PT, R82, R83, RZ, P1, !PT ;  /* 0x0000005352527210 */ /* 0x000fc60000f3e4ff */
[----:B------:R-:W-:-:S04]  /*10bf0*/  IMAD.WIDE.U32.X R50, P4, R79, R40, R50, P4 ;  /* 0x000000284f327225 */ /* 0x000fc80002080432 */
[----:B------:R-:W-:Y:S01]  /*10c00*/  IMAD.WIDE.U32.X R20, P5, R101, R36, R20, P5 ;  /* 0x0000002465147225 */ /* 0x000fe200028a0414 */
[----:B------:R-:W-:-:S03]  /*10c10*/  IADD3.X R83, P1, PT, RZ, R50, RZ, P1, !PT ;  /* 0x00000032ff537210 */ /* 0x000fc60000f3e4ff */
[----:B------:R-:W-:Y:S01]  /*10c20*/  IMAD.WIDE.U32 R58, P2, R88, R37, R58 ;  /* 0x00000025583a7225 */ /* 0x000fe2000784003a */
[----:B------:R-:W-:-:S03]  /*10c30*/  SEL R50, RZ, 0x1, !P1 ;  /* 0x00000001ff327807 */ /* 0x000fc60004800000 */
[----:B------:R-:W-:-:S04]  /*10c40*/  IMAD.WIDE.U32.X R80, P5, R24, R36, R80, P5 ;  /* 0x0000002418507225 */ /* 0x000fc800028a0450 */
[----:B------:R-:W-:Y:S02]  /*10c50*/  IMAD R93, R22, -0x1b799c77, RZ ;  /* 0xe4866389165d7824 */ /* 0x000fe400078e02ff */
[----:B------:R-:W-:-:S04]  /*10c60*/  IMAD.WIDE.U32.X R20, P2, R57, R37, R20, P2 ;  /* 0x0000002539147225 */ /* 0x000fc80001040414 */
[----:B------:R-:W-:-:S04]  /*10c70*/  IMAD.WIDE.U32.X R54, R17, R39, R54, P3 ;  /* 0x0000002711367225 */ /* 0x000fc800018e0436 */
[----:B------:R-:W-:-:S04]  /*10c80*/  IMAD.WIDE.U32.X R82, P3, R17, R36, R82, P5 ;  /* 0x0000002411527225 */ /* 0x000fc80002860452 */
[----:B------:R-:W-:Y:S01]  /*10c90*/  IMAD.HI.U32 R22, P0, R66, R93, R22 ;  /* 0x0000005d42167227 */ /* 0x000fe20007800016 */
[----:B------:R-:W-:-:S03]  /*10ca0*/  IADD3.X R50, PT, PT, RZ, R50, RZ, P3, !PT ;  /* 0x00000032ff327210 */ /* 0x000fc60001ffe4ff */
[----:B------:R-:W-:Y:S02]  /*10cb0*/  IMAD R23, R93, R71, RZ ;  /* 0x000000475d177224 */ /* 0x000fe400078e02ff */
[----:B------:R-:W-:-:S03]  /*10cc0*/  IMAD.WIDE.U32.X R80, P2, R79, R37, R80, P2 ;  /* 0x000000254f507225 */ /* 0x000fc60001040450 */
[----:B------:R-:W-:Y:S01]  /*10cd0*/  IADD3.X R22, P6, PT, R23, R22, RZ, P6, !PT ;  /* 0x0000001617167210 */ /* 0x000fe200037de4ff */
[----:B------:R-:W-:-:S04]  /*10ce0*/  IMAD.WIDE.U32.X R82, P2, R67, R37, R82, P2 ;  /* 0x0000002543527225 */ /* 0x000fc80001040452 */
[----:B------:R-:W-:Y:S01]  /*10cf0*/  IMAD.WIDE.U32.X R54, P4, R67, R40, R54, P4 ;  /* 0x0000002843367225 */ /* 0x000fe20002080436 */
[----:B------:R-:W-:-:S03]  /*10d00*/  IADD3.X R50, P2, PT, R50, R51, RZ, P2, !PT ;  /* 0x0000003332327210 */ /* 0x000fc6000175e4ff */
        /* <DEDUP_REMOVED lines=27> */
[----:B------:R-:W-:Y:S02]  /*10ec0*/  IMAD.MOV.U32 R61, RZ, RZ, R23 ;  /* 0x000000ffff3d7224 */ /* 0x000fe400078e0017 */
[----:B------:R-:W-:Y:S02]  /*10ed0*/  IMAD R99, R60, -0x1b799c77, RZ ;  /* 0xe48663893c637824 */ /* 0x000fe400078e02ff */
[----:B------:R-:W-:-:S04]  /*10ee0*/  IMAD.WIDE.U32.X R22, R93, R77, RZ, P1 ;  /* 0x0000004d5d167225 */ /* 0x000fc800008e04ff */
[----:B------:R-:W-:-:S04]  /*10ef0*/  IMAD.WIDE.U32.X R58, P1, R113, R72, R58, P4 ;  /* 0x00000048713a7225 */ /* 0x000fc8000202043a */
[----:B------:R-:W-:-:S04]  /*10f00*/  IMAD.WIDE.U32.X R20, P3, R103, R75, R20, P3 ;  /* 0x0000004b67147225 */ /* 0x000fc80001860414 */
[----:B------:R-:W-:-:S04]  /*10f10*/  IMAD.HI.U32 R93, P4, R66, R99, R60 ;  /* 0x00000063425d7227 */ /* 0x000fc8000788003c */
[----:B------:R-:W-:Y:S01]  /*10f20*/  IMAD.WIDE.U32.X R60, P5, R103, R74, R84, P5 ;  /* 0x0000004a673c7225 */ /* 0x000fe200028a0454 */
[----:B------:R-:W-:-:S03]  /*10f30*/  MOV R85, RZ ;  /* 0x000000ff00557202 */ /* 0x000fc60000000f00 */
[----:B------:R-:W-:-:S04]  /*10f40*/  IMAD.WIDE.U32.X R52, R103, R77, R52, P3 ;  /* 0x0000004d67347225 */ /* 0x000fc800018e0434 */
[----:B------:R-:W-:-:S04]  /*10f50*/  IMAD.WIDE.U32 R58, P3, R99, R71, R58 ;  /* 0x00000047633a7225 */ /* 0x000fc8000786003a */
[----:B------:R-:W-:Y:S01]  /*10f60*/  IMAD.WIDE.U32.X R60, P0, R113, R73, R60, P0 ;  /* 0x00000049713c7225 */ /* 0x000fe2000000043c */
[----:B------:R-:W-:-:S03]  /*10f70*/  IADD3.X R58, P6, PT, R93, R58, RZ, P6, !PT ;  /* 0x0000003a5d3a7210 */ /* 0x000fc600037de4ff */
[----:B------:R-:W-:-:S04]  /*10f80*/  IMAD.WIDE.U32.X R22, P5, R103, R76, R22, P5 ;  /* 0x0000004c67167225 */ /* 0x000fc800028a0416 */
[----:B------:R-:W-:Y:S01]  /*10f90*/  IMAD R93, R58, -0x1b799c77, RZ ;  /* 0xe48663893a5d7824 */ /* 0x000fe200078e02ff */
[----:B------:R-:W-:Y:S01]  /*10fa0*/  SEL R84, RZ, 0x1, !P5 ;  /* 0x00000001ff547807 */ /* 0x000fe20006800000 */
[----:B------:R-:W-:-:S04]  /*10fb0*/  IMAD.WIDE.U32.X R60, P4, R99, R72, R60, P4 ;  /* 0x00000048633c7225 */ /* 0x000fc8000208043c */
[----:B------:R-:W-:-:S04]  /*10fc0*/  IMAD.WIDE.U32.X R22, P0, R113, R75, R22, P0 ;  /* 0x0000004b71167225 */ /* 0x000fc80000000416 */
[----:B------:R-:W-:-:S04]  /*10fd0*/  IMAD.HI.U32 R103, P5, R66, R93, R58 ;  /* 0x0000005d42677227 */ /* 0x000fc800078a003a */
[----:B------:R-:W-:-:S04]  /*10fe0*/  IMAD.WIDE.U32.X R20, P1, R113, R74, R20, P1 ;  /* 0x0000004a71147225 */ /* 0x000fc80000820414 */
        /* <DEDUP_REMOVED lines=18> */
[----:B------:R-:W-:Y:S02]  /*11110*/  IMAD R99, R20, -0x1b799c77, RZ ;  /* 0xe486638914637824 */ /* 0x000fe400078e02ff */
[----:B------:R-:W-:-:S04]  /*11120*/  IMAD.WIDE.U32.X R22, P1, R103, R72, R22, P1 ;  /* 0x0000004867167225 */ /* 0x000fc80000820416 */
        /* <DEDUP_REMOVED lines=16> */
[----:B------:R-:W-:Y:S02]  /*11230*/  HFMA2 R23, -RZ, RZ, 0, 0 ;  /* 0x00000000ff177431 */ /* 0x000fe400000001ff */
[----:B------:R-:W-:-:S04]  /*11240*/  IMAD.WIDE.U32.X R84, P4, R103, R75, R84, P4 ;  /* 0x0000004b67547225 */ /* 0x000fc80002080454 */
        /* <DEDUP_REMOVED lines=67> */
.L_x_105:
        /* <DEDUP_REMOVED lines=8> */
.L_x_106:
[----:B------:R-:W-:Y:S05]  /*11700*/  BSYNC.RECONVERGENT B3 ;  /* 0x0000000000037941 */ /* 0x000fea0003800200 */
.L_x_104:
        /* <DEDUP_REMOVED lines=36> */
.L_x_109:
        /* <DEDUP_REMOVED lines=8> */
.L_x_108:
[----:B------:R-:W-:Y:S05]  /*119d0*/  BSYNC.RECONVERGENT B3 ;  /* 0x0000000000037941 */ /* 0x000fea0003800200 */
.L_x_107:
        /* <DEDUP_REMOVED lines=36> */
.L_x_111:
        /* <DEDUP_REMOVED lines=8> */
.L_x_112:
[----:B------:R-:W-:Y:S05]  /*11ca0*/  BSYNC.RECONVERGENT B3 ;  /* 0x0000000000037941 */ /* 0x000fea0003800200 */
.L_x_110:
[----:B------:R-:W-:-:S04]  /*11cb0*/  IMAD.WIDE.U32 R82, P0, R107, R105, RZ ;  /* 0x000000696b527225 */ /* 0x000fc800078000ff */
[----:B------:R-:W-:Y:S01]  /*11cc0*/  HFMA2 R59, -RZ, RZ, 0, 0 ;  /* 0x00000000ff3b7431 */ /* 0x000fe200000001ff */
[----:B------:R-:W-:Y:S01]  /*11cd0*/  MOV R60, RZ ;  /* 0x000000ff003c7202 */ /* 0x000fe20000000f00 */
[----:B------:R-:W-:Y:S02]  /*11ce0*/  HFMA2 R21, -RZ, RZ, 0, 0 ;  /* 0x00000000ff157431 */ /* 0x000fe400000001ff */
[----:B------:R-:W-:Y:S01]  /*11cf0*/  IMAD.WIDE.U32.X R84, P0, R107, R101, RZ, P0 ;  /* 0x000000656b547225 */ /* 0x000fe200000004ff */
[----:B------:R-:W-:Y:S03]  /*11d00*/  BSSY.RECONVERGENT B3, `(.L_x_113) ;  /* 0x00000ea000037945 */ /* 0x000fe60003800200 */
[----:B------:R-:W-:-:S04]  /*11d10*/  IMAD.WIDE.U32 R82, P1, R106, R88, R82 ;  /* 0x000000586a527225 */ /* 0x000fc80007820052 */
[----:B------:R-:W-:Y:S01]  /*11d20*/  IMAD.WIDE.U32.X R80, P0, R107, R24, RZ, P0 ;  /* 0x000000186b507225 */ /* 0x000fe200000004ff */
[----:B------:R-:W-:-:S03]  /*11d30*/  MOV R61, R82 ;  /* 0x00000052003d7202 */ /* 0x000fc60000000f00 */
        /* <DEDUP_REMOVED lines=8> */
[----:B------:R-:W-:-:S04]  /*11dc0*/  IMAD.WIDE.U32.X R22, P0, R91, R24, R22, P0 ;  /* 0x000000185b167225 */ /* 0x000fc80000000416 */
        /* <DEDUP_REMOVED lines=8> */
[----:B------:R-:W-:Y:S01]  /*11e50*/  IMAD.MOV.U32 R82, RZ, RZ, R83 ;  /* 0x000000ffff527224 */ /* 0x000fe200078e0053 */
[----:B------:R-:W-:Y:S01]  /*11e60*/  MOV R83, R84 ;  /* 0x0000005400537202 */ /* 0x000fe20000000f00 */
[----:B------:R-:W-:Y:S01]  /*11e70*/  IMAD.WIDE.U32 R22, P1, R63, R105, R22 ;  /* 0x000000693f167225 */ /* 0x000fe20007820016 */
[----:B------:R-:W-:Y:S02]  /*11e80*/  MOV R84, R85 ;  /* 0x0000005500547202 */ /* 0x000fe40000000f00 */
[----:B------:R-:W-:Y:S01]  /*11e90*/  MOV R85, R80 ;  /* 0x0000005000557202 */ /* 0x000fe20000000f00 */
[----:B------:R-:W-:Y:S01]  /*11ea0*/  IMAD.WIDE.U32 R60, P0, R107, R88, R60 ;  /* 0x000000586b3c7225 */ /* 0x000fe2000780003c */
[----:B------:R-:W-:Y:S02]  /*11eb0*/  MOV R80, R81 ;  /* 0x0000005100507202 */ /* 0x000fe40000000f00 */
[----:B------:R-:W-:Y:S01]  /*11ec0*/  SEL R20, RZ, 0x1, !P4 ;  /* 0x00000001ff147807 */ /* 0x000fe20006000000 */
[----:B------:R-:W-:-:S04]  /*11ed0*/  IMAD.WIDE.U32.X R58, P5, R89, R24, R58, P5 ;  /* 0x00000018593a7225 */ /* 0x000fc800028a043a */
[----:B------:R-:W-:-:S04]  /*11ee0*/  IMAD.WIDE.U32.X R82, P3, R107, R57, R82, P0 ;  /* 0x000000396b527225 */ /* 0x000fc80000060452 */
[----:B------:R-:W-:-:S04]  /*11ef0*/  IMAD.WIDE.U32 R22, P0, R62, R88, R22 ;  /* 0x000000583e167225 */ /* 0x000fc80007800016 */
[----:B------:R-:W-:Y:S01]  /*11f00*/  IMAD.WIDE.U32.X R58, P2, R64, R79, R58, P2 ;  /* 0x0000004f403a7225 */ /* 0x000fe2000104043a */
[----:B------:R-:W-:-:S03]  /*11f10*/  MOV R81, R22 ;  /* 0x0000001600517202 */ /* 0x000fc60000000f00 */
[----:B------:R-:W-:-:S04]  /*11f20*/  IMAD.WIDE.U32.X R84, P3, R107, R79, R84, P3 ;  /* 0x0000004f6b547225 */ /* 0x000fc80001860454 */
        /* <DEDUP_REMOVED lines=17> */
[----:B------:R-:W-:Y:S01]  /*12040*/  IMAD.WIDE.U32.X R20, P1, R63, R24, R20, P1 ;  /* 0x000000183f147225 */ /* 0x000fe20000820414 */
[----:B------:R-:W-:-:S03]  /*12050*/  IADD3 RZ, P3, PT, RZ, R60, RZ ;  /* 0x0000003cffff7210 */ /* 0x000fc60007f7e0ff */
[----:B------:R-:W-:-:S04]  /*12060*/  IMAD.WIDE.U32.X R22, P5, R91, R67, R22, P5 ;  /* 0x000000435b167225 */ /* 0x000fc800028a0416 */
[----:B------:R-:W-:Y:S01]  /*12070*/  IMAD.WIDE.U32 R84, P4, R90, R105, R84 ;  /* 0x000000695a547225 */ /* 0x000fe20007880054 */
[----:B------:R-:W-:-:S03]  /*12080*/  IADD3.X R58, P5, PT, R58, R59, RZ, P5, !PT ;  /* 0x0000003b3a3a7210 */ /* 0x000fc60002fbe4ff */
        /* <DEDUP_REMOVED lines=12> */
[----:B------:R-:W-:Y:S01]  /*12150*/  IMAD.MOV.U32 R19, RZ, RZ, RZ ;  /* 0x000000ffff137224 */ /* 0x000fe200078e00ff */
[----:B------:R-:W-:Y:S01]  /*12160*/  IADD3.X R20, PT, PT, RZ, R20, RZ, P4, !PT ;  /* 0x00000014ff147210 */ /* 0x000fe200027fe4ff */
[----:B------:R-:W-:-:S04]  /*12170*/  IMAD.WIDE.U32.X R22, P6, R89, R79, R22, P6 ;  /* 0x0000004f59167225 */ /* 0x000fc800030c0416 */
[----:B------:R-:W-:-:S04]  /*12180*/  IMAD.WIDE.U32.X R18, R63, R17, R18, P1 ;  /* 0x000000113f127225 */ /* 0x000fc800008e0412 */
[----:B------:R-:W-:-:S04]  /*12190*/  IMAD.WIDE.U32.X R58, P2, R89, R67, R58, P6 ;  /* 0x00000043593a7225 */ /* 0x000fc8000304043a */
[----:B------:R-:W-:Y:S01]  /*121a0*/  IMAD.HI.U32 R61, P1, R91, R71, RZ ;  /* 0x000000475b3d7227 */ /* 0x000fe200078200ff */
[----:B------:R-:W-:-:S03]  /*121b0*/  IADD3.X R20, P2, PT, R20, R21, RZ, P2, !PT ;  /* 0x0000001514147210 */ /* 0x000fc6000175e4ff */
[----:B------:R-:W-:Y:S02]  /*121c0*/  IMAD R107, R60, -0x1b799c77, RZ ;  /* 0xe48663893c6b7824 */ /* 0x000fe400078e02ff */
[----:B------:R-:W-:-:S04]  /*121d0*/  IMAD.WIDE.U32.X R18, P0, R62, R67, R18, P0 ;  /* 0x000000433e127225 */ /* 0x000fc80000000412 */
[----:B------:R-:W-:Y:S01]  /*121e0*/  IMAD.WIDE.U32.X R82, P5, R91, R72, R82, P5 ;  /* 0x000000485b527225 */ /* 0x000fe200028a0452 */
[----:B------:R-:W-:Y:S02]  /*121f0*/  IADD3.X R21, P2, PT, RZ, R18, RZ, P2, !PT ;  /* 0x00000012ff157210 */ /* 0x000fe4000175e4ff */
[----:B------:R-:W-:Y:S01]  /*12200*/  SEL R18, RZ, 0x1, !P0 ;  /* 0x00000001ff127807 */ /* 0x000fe20004000000 */
[----:B------:R-:W-:Y:S01]  /*12210*/  IMAD.HI.U32 R109, P4, R66, R107, R60 ;  /* 0x0000006b426d7227 */ /* 0x000fe2000788003c */
[----:B------:R-:W-:-:S03]  /*12220*/  SEL R89, RZ, 0x1, !P2 ;  /* 0x00000001ff597807 */ /* 0x000fc60005000000 */
[----:B------:R-:W-:-:S04]  /*12230*/  IMAD.WIDE.U32 R60, P6, R64, R105, R80 ;  /* 0x00000069403c7225 */ /* 0x000fc800078c0050 */
        /* <DEDUP_REMOVED lines=18> */
[----:B------:R-:W-:-:S04]  /*12360*/  IMAD.WIDE.U32.X R88, P1, R91, R75, RZ, P1 ;  /* 0x0000004b5b587225 */ /* 0x000fc800008204ff */
[----:B------:R-:W-:Y:S02]  /*12370*/  IMAD R109, R80, -0x1b799c77, RZ ;  /* 0xe4866389506d7824 */ /* 0x000fe400078e02ff */
[----:B------:R-:W-:-:S04]  /*12380*/  IMAD.WIDE.U32.X R84, P6, R111, R72, R84, P6 ;  /* 0x000000486f547225 */ /* 0x000fc800030c0454 */
[----:B------:R-:W-:-:S04]  /*12390*/  IMAD.WIDE.U32.X R60, P0, R107, R75, R60, P0 ;  /* 0x0000004b6b3c7225 */ /* 0x000fc8000000043c */
[----:B------:R-:W-:-:S04]  /*123a0*/  IMAD.WIDE.U32.X R90, R91, R77, RZ, P1 ;  /* 0x0000004d5b5a7225 */ /* 0x000fc800008e04ff */
[----:B------:R-:W-:-:S04]  /*123b0*/  IMAD.HI.U32 R113, P1, R66, R109, R80 ;  /* 0x0000006d42717227 */ /* 0x000fc80007820050 */
[----:B------:R-:W-:-:S04]  /*123c0*/  IMAD.WIDE.U32.X R80, P4, R107, R74, R88, P4 ;  /* 0x0000004a6b507225 */ /* 0x000fc80002080458 */
[----:B------:R-:W-:-:S04]  /*123d0*/  IMAD.WIDE.U32.X R82, R107, R77, R82, P0 ;  /* 0x0000004d6b527225 */ /* 0x000fc800000e0452 */
        /* <DEDUP_REMOVED lines=40> */
[----:B------:R-:W-:-:S04]  /*12660*/  IMAD.WIDE.U32.X R88, R107, R77, R88, P6 ;  /* 0x0000004d6b587225 */ /* 0x000fc800030e0458 */
[----:B------:R-:W-:-:S04]  /*12670*/  IMAD.WIDE.U32.X R82, P5, R111, R73, R82, P5 ;  /* 0x000000496f527225 */ /* 0x000fc800028a0452 */
[----:B------:R-:W-:-:S04]  /*12680*/  IMAD.WIDE.U32.X R84, P0, R111, R74, R84, P0 ;  /* 0x0000004a6f547225 */ /* 0x000fc80000000454 */
[----:B------:R-:W-:Y:S02]  /*12690*/  IMAD R113, R90, -0x1b799c77, RZ ;  /* 0xe48663895a717824 */ /* 0x000fe400078e02ff */
[----:B------:R-:W-:-:S04]  /*126a0*/  IMAD.WIDE.U32.X R88, P0, R111, R76, R88, P0 ;  /* 0x0000004c6f587225 */ /* 0x000fc80000000458 */
[----:B------:R-:W-:-:S04]  /*126b0*/  IMAD.WIDE.U32.X R80, P5, R111, R75, R80, P5 ;  /* 0x0000004b6f507225 */ /* 0x000fc800028a0450 */
[----:B------:R-:W-:-:S04]  /*126c0*/  IMAD.WIDE.U32.X R82, P1, R109, R72, R82, P1 ;  /* 0x000000486d527225 */ /* 0x000fc80000820452 */
[----:B------:R-:W-:-:S04]  /*126d0*/  IMAD.WIDE.U32.X R22, P2, R63, R57, R22, P2 ;  /* 0x000000393f167225 */ /* 0x000fc80001040416 */
[----:B------:R-:W-:-:S04]  /*126e0*/  IMAD.HI.U32 R57, P6, R66, R113, R90 ;  /* 0x0000007142397227 */ /* 0x000fc800078c005a */
[----:B------:R-:W-:Y:S01]  /*126f0*/  IMAD.WIDE.U32.X R90, R111, R77, R60, P5 ;  /* 0x0000004d6f5a7225 */ /* 0x000fe200028e043c */
[----:B------:R-:W-:-:S03]  /*12700*/  SEL R60, RZ, 0x1, !P0 ;  /* 0x00000001ff3c7807 */ /* 0x000fc60004000000 */
[----:B------:R-:W-:-:S04]  /*12710*/  IMAD.WIDE.U32.X R84, P4, R109, R73, R84, P4 ;  /* 0x000000496d547225 */ /* 0x000fc80002080454 */
[----:B------:R-:W-:-:S04]  /*12720*/  IMAD.WIDE.U32 R82, P0, R113, R71, R82 ;  /* 0x0000004771527225 */ /* 0x000fc80007800052 */
[----:B------:R-:W-:Y:S01]  /*12730*/  IMAD.WIDE.U32.X R80, P1, R109, R74, R80, P1 ;  /* 0x0000004a6d507225 */ /* 0x000fe20000820450 */
[----:B------:R-:W-:-:S03]  /*12740*/  IADD3.X R57, P3, PT, R57, R82, RZ, P3, !PT ;  /* 0x0000005239397210 */ /* 0x000fc60001f7e4ff */
[----:B------:R-:W-:-:S04]  /*12750*/  IMAD.WIDE.U32.X R58, P2, R63, R79, R58, P2 ;  /* 0x0000004f3f3a7225 */ /* 0x000fc8000104043a */
[----:B------:R-:W-:-:S04]  /*12760*/  IMAD.WIDE.U32 R22, P5, R62, R105, R22 ;  /* 0x000000693e167225 */ /* 0x000fc800078a0016 */
[----:B------:R-:W-:-:S04]  /*12770*/  IMAD.WIDE.U32.X R84, P6, R113, R72, R84, P6 ;  /* 0x0000004871547225 */ /* 0x000fc800030c0454 */
[----:B------:R-:W-:Y:S01]  /*12780*/  IMAD.WIDE.U32.X R90, P1, R109, R76, R90, P1 ;  /* 0x0000004c6d5a7225 */ /* 0x000fe2000082045a */
[----:B------:R-:W-:-:S03]  /*12790*/  IADD3.X R83, P3, PT, R84, R83, RZ, P3, !PT ;  /* 0x0000005354537210 */ /* 0x000fc60001f7e4ff */
[----:B------:R-:W-:-:S04]  /*127a0*/  IMAD.WIDE.U32.X R88, P4, R109, R75, R88, P4 ;  /* 0x0000004b6d587225 */ /* 0x000fc80002080458 */
[----:B------:R-:W-:-:S04]  /*127b0*/  IMAD.WIDE.U32.X R106, P5, R62, R101, R58, P5 ;  /* 0x000000653e6a7225 */ /* 0x000fc800028a043a */
[----:B------:R-:W-:Y:S01]  /*127c0*/  IMAD.WIDE.U32.X R58, P0, R113, R73, R80, P0 ;  /* 0x00000049713a7225 */ /* 0x000fe20000000450 */
[----:B------:R-:W-:Y:S02]  /*127d0*/  SEL R80, RZ, 0x1, !P1 ;  /* 0x00000001ff507807 */ /* 0x000fe40004800000 */
[----:B------:R-:W-:Y:S01]  /*127e0*/  IADD3 R57, P1, PT, R57, R22, RZ ;  /* 0x0000001639397210 */ /* 0x000fe20007f3e0ff */
[----:B------:R-:W-:Y:S01]  /*127f0*/  IMAD.WIDE.U32.X R88, P6, R113, R74, R88, P6 ;  /* 0x0000004a71587225 */ /* 0x000fe200030c0458 */
[----:B------:R-:W-:Y:S02]  /*12800*/  IADD3.X R85, P3, PT, R85, R58, RZ, P3, !PT ;  /* 0x0000003a55557210 */ /* 0x000fe40001f7e4ff */
[----:B------:R-:W-:Y:S01]  /*12810*/  IADD3.X R58, P1, PT, R83, R23, RZ, P1, !PT ;  /* 0x00000017533a7210 */ /* 0x000fe20000f3e4ff */
[----:B------:R-:W-:Y:S01]  /*12820*/  IMAD.WIDE.U32.X R20, P2, R63, R67, R20, P2 ;  /* 0x000000433f147225 */ /* 0x000fe20001040414 */
[----:B------:R-:W-:-:S03]  /*12830*/  MOV R81, RZ ;  /* 0x000000ff00517202 */ /* 0x000fc60000000f00 */
[----:B------:R-:W-:Y:S01]  /*12840*/  IMAD.WIDE.U32.X R22, R109, R77, R60, P4 ;  /* 0x0000004d6d167225 */ /* 0x000fe200020e043c */
[----:B------:R-:W-:Y:S02]  /*12850*/  IADD3.X R61, P3, PT, R88, R59, RZ, P3, !PT ;  /* 0x0000003b583d7210 */ /* 0x000fe40001f7e4ff */
[----:B------:R-:W-:Y:S01]  /*12860*/  IADD3.X R59, P1, PT, R85, R106, RZ, P1, !PT ;  /* 0x0000006a553b7210 */ /* 0x000fe20000f3e4ff */
[----:B------:R-:W-:Y:S01]  /*12870*/  IMAD.WIDE.U32.X R90, P0, R113, R75, R90, P0 ;  /* 0x0000004b715a7225 */ /* 0x000fe2000000045a */
[----:B------:R-:W-:Y:S02]  /*12880*/  IADD3.X R82, P2, PT, R64, R19, RZ, P2, !PT ;  /* 0x0000001340527210 */ /* 0x000fe4000175e4ff */
[----:B------:R-:W-:Y:S01]  /*12890*/  IADD3.X R60, P1, PT, R61, R107, RZ, P1, !PT ;  /* 0x0000006b3d3c7210 */ /* 0x000fe20000f3e4ff */
[----:B------:R-:W-:Y:S01]  /*128a0*/  IMAD.WIDE.U32.X R20, P5, R62, R24, R20, P5 ;  /* 0x000000183e147225 */ /* 0x000fe200028a0414 */
[----:B------:R-:W-:-:S03]  /*128b0*/  IADD3.X R61, P3, PT, R89, R90, RZ, P3, !PT ;  /* 0x0000005a593d7210 */ /* 0x000fc60001f7e4ff */
[----:B------:R-:W-:Y:S01]  /*128c0*/  IMAD.WIDE.U32.X R22, P6, R113, R76, R22, P6 ;  /* 0x0000004c71167225 */ /* 0x000fe200030c0416 */
[----:B------:R-:W-:-:S03]  /*128d0*/  IADD3.X R61, P1, PT, R61, R20, RZ, P1, !PT ;  /* 0x000000143d3d7210 */ /* 0x000fc60000f3e4ff */
[----:B------:R-:W-:Y:S01]  /*128e0*/  IMAD.X R83, RZ, RZ, R18, P2 ;  /* 0x000000ffff537224 */ /* 0x000fe200010e0612 */
[----:B------:R-:W-:Y:S01]  /*128f0*/  IADD3.X R91, P3, PT, R22, R91, RZ, P3, !PT ;  /* 0x0000005b165b7210 */ /* 0x000fe20001f7e4ff */
[----:B------:R-:W-:-:S04]  /*12900*/  IMAD.WIDE.U32.X R80, R113, R77, R80, P0 ;  /* 0x0000004d71507225 */ /* 0x000fc800000e0450 */
        /* <DEDUP_REMOVED lines=33> */
.L_x_114:
        /* <DEDUP_REMOVED lines=8> */
.L_x_115:
[----:B------:R-:W-:Y:S05]  /*12ba0*/  BSYNC.RECONVERGENT B3 ;  /* 0x0000000000037941 */ /* 0x000fea0003800200 */
.L_x_113:
[----:B------:R-:W-:-:S04]  /*12bb0*/  IMAD.WIDE.U32 R18, P0, R56, R55, RZ ;  /* 0x0000003738127225 */ /* 0x000fc800078000ff */
[----:B------:R-:W-:Y:S01]  /*12bc0*/  HFMA2 R91, -RZ, RZ, 0, 0 ;  /* 0x00000000ff5b7431 */ /* 0x000fe200000001ff */
[----:B------:R-:W-:Y:S01]  /*12bd0*/  MOV R109, RZ ;  /* 0x000000ff006d7202 */ /* 0x000fe20000000f00 */
[----:B------:R-:W-:Y:S02]  /*12be0*/  HFMA2 R89, -RZ, RZ, 0, 0 ;  /* 0x00000000ff597431 */ /* 0x000fe400000001ff */
[C---:B------:R-:W-:Y:S01]  /*12bf0*/  IMAD.WIDE.U32.X R80, P0, R56.reuse, R53, RZ, P0 ;  /* 0x0000003538507225 */ /* 0x040fe200000004ff */
[----:B------:R-:W-:Y:S03]  /*12c00*/  BSSY.RECONVERGENT B3, `(.L_x_116) ;  /* 0x00000e9000037945 */ /* 0x000fe60003800200 */
[----:B------:R-:W-:Y:S01]  /*12c10*/  IMAD.HI.U32 R22, P1, R56, R55, R18 ;  /* 0x0000003738167227 */ /* 0x000fe20007820012 */
        /* <DEDUP_REMOVED lines=11> */
[C---:B------:R-:W-:Y:S01]  /*12cd0*/  IMAD.WIDE.U32.X R106, P0, R54.reuse, R51, R106, P0 ;  /* 0x00000033366a7225 */ /* 0x040fe2000000046a */
        /* <DEDUP_REMOVED lines=38> */
[----:B------:R-:W-:-:S03]  /*12f40*/  IADD3.X R17, PT, PT, RZ, R17, RZ, P0, !PT ;  /* 0x00000011ff117210 */ /* 0x000fc600007fe4ff */
        /* <DEDUP_REMOVED lines=10> */
[----:B------:R-:W-:-:S04]  /*12ff0*/  IMAD.WIDE.U32.X R20, P2, R54, R52, R20, P2 ;  /* 0x0000003436147225 */ /* 0x000fc80001040414 */
[----:B------:R-:W-:Y:S02]  /*13000*/  IMAD R67, R18, -0x1b799c77, RZ ;  /* 0xe486638912437824 */ /* 0x000fe400078e02ff */
[----:B------:R-:W-:-:S04]  /*13010*/  IMAD.WIDE.U32.X R108, R50, R49, R108, P3 ;  /* 0x00000031326c7225 */ /* 0x000fc800018e046c */
[----:B------:R-:W-:-:S04]  /*13020*/  IMAD.WIDE.U32.X R90, P3, R53, R49, R90, P5 ;  /* 0x00000031355a7225 */ /* 0x000fc8000286045a */
[----:B------:R-:W-:Y:S01]  /*13030*/  IMAD.WIDE.U32.X R106, P2, R52, R52, R106, P2 ;  /* 0x00000034346a7225 */ /* 0x000fe2000104046a */
[----:B------:R-:W-:-:S03]  /*13040*/  IADD3.X R17, PT, PT, RZ, R17, RZ, P3, !PT ;  /* 0x00000011ff117210 */ /* 0x000fc60001ffe4ff */
[----:B------:R-:W-:-:S04]  /*13050*/  IMAD.HI.U32 R18, P0, R66, R67, R18 ;  /* 0x0000004342127227 */ /* 0x000fc80007800012 */
[----:B------:R-:W-:Y:S02]  /*13060*/  IMAD R19, R67, R71, RZ ;  /* 0x0000004743137224 */ /* 0x000fe400078e02ff */
[----:B------:R-:W-:-:S03]  /*13070*/  IMAD.WIDE.U32.X R90, P2, R52, R50, R90, P2 ;  /* 0x00000032345a7225 */ /* 0x000fc6000104045a */
[----:B------:R-:W-:Y:S01]  /*13080*/  IADD3.X R18, P6, PT, R19, R18, RZ, P6, !PT ;  /* 0x0000001213127210 */ /* 0x000fe200037de4ff */
        /* <DEDUP_REMOVED lines=26> */
[----:B------:R-:W-:Y:S01]  /*13230*/  IMAD.WIDE.U32.X R82, P1, R67, R75, RZ, P1 ;  /* 0x0000004b43527225 */ /* 0x000fe200008204ff */
[----:B------:R-:W-:-:S03]  /*13240*/  IADD3.X R18, P6, PT, R23, R18, RZ, P6, !PT ;  /* 0x0000001217127210 */ /* 0x000fc600037de4ff */
[----:B------:R-:W-:-:S04]  /*13250*/  IMAD.WIDE.U32.X R22, R67, R77, RZ, P1 ;  /* 0x0000004d43167225 */ /* 0x000fc800008e04ff */
[----:B------:R-:W-:Y:S02]  /*13260*/  IMAD R101, R18, -0x1b799c77, RZ ;  /* 0xe486638912657824 */ /* 0x000fe400078e02ff */
[----:B------:R-:W-:-:S04]  /*13270*/  IMAD.WIDE.U32.X R80, P1, R105, R72, R80, P4 ;  /* 0x0000004869507225 */ /* 0x000fc80002020450 */
[----:B------:R-:W-:-:S04]  /*13280*/  IMAD.WIDE.U32.X R20, P3, R79, R75, R20, P3 ;  /* 0x0000004b4f147225 */ /* 0x000fc80001860414 */
[----:B------:R-:W-:Y:S02]  /*13290*/  IMAD.MOV.U32 R85, RZ, RZ, RZ ;  /* 0x000000ffff557224 */ /* 0x000fe400078e00ff */
[----:B------:R-:W-:-:S04]  /*132a0*/  IMAD.HI.U32 R67, P4, R66, R101, R18 ;  /* 0x0000006542437227 */ /* 0x000fc80007880012 */
[----:B------:R-:W-:-:S04]  /*132b0*/  IMAD.WIDE.U32.X R18, P5, R79, R74, R82, P5 ;  /* 0x0000004a4f127225 */ /* 0x000fc800028a0452 */
[----:B------:R-:W-:Y:S02]  /*132c0*/  HFMA2 R83, -RZ, RZ, 0, 0 ;  /* 0x00000000ff537431 */ /* 0x000fe400000001ff */
        /* <DEDUP_REMOVED lines=28> */
[----:B------:R-:W-:Y:S02]  /*13490*/  IMAD R67, R20, -0x1b799c77, RZ ;  /* 0xe486638914437824 */ /* 0x000fe400078e02ff */
[----:B------:R-:W-:-:S04]  /*134a0*/  IMAD.WIDE.U32.X R82, R101, R77, R82, P3 ;  /* 0x0000004d65527225 */ /* 0x000fc800018e0452 */
[----:B------:R-:W-:-:S04]  /*134b0*/  IMAD.WIDE.U32.X R22, P1, R105, R72, R22, P1 ;  /* 0x0000004869167225 */ /* 0x000fc80000820416 */
[----:B------:R-:W-:-:S04]  /*134c0*/  IMAD.WIDE.U32.X R80, P3, R79, R75, R80, P0 ;  /* 0x0000004b4f507225 */ /* 0x000fc80000060450 */
[----:B------:R-:W-:-:S04]  /*134d0*/  IMAD.HI.U32 R101, P0, R66, R67, R20 ;  /* 0x0000004342657227 */ /* 0x000fc80007800014 */
[----:B------:R-:W-:-:S04]  /*134e0*/  IMAD.WIDE.U32.X R20, P5, R79, R74, R84, P5 ;  /* 0x0000004a4f147225 */ /* 0x000fc800028a0454 */
[----:B------:R-:W-:Y:S02]  /*134f0*/  HFMA2 R85, -RZ, RZ, 0, 0 ;  /* 0x00000000ff557431 */ /* 0x000fe400000001ff */
[----:B------:R-:W-:-:S04]  /*13500*/  IMAD.WIDE.U32.X R18, R79, R77, R18, P3 ;  /* 0x0000004d4f127225 */ /* 0x000fc800018e0412 */
[----:B------:R-:W-:-:S04]  /*13510*/  IMAD.WIDE.U32 R22, P3, R67, R71, R22 ;  /* 0x0000004743167225 */ /* 0x000fc80007860016 */
[----:B------:R-:W-:Y:S01]  /*13520*/  IMAD.WIDE.U32.X R82, P5, R79, R76, R82, P5 ;  /* 0x0000004c4f527225 */ /* 0x000fe200028a0452 */
[----:B------:R-:W-:-:S03]  /*13530*/  IADD3.X R22, P6, PT, R101, R22, RZ, P6, !PT ;  /* 0x0000001665167210 */ /* 0x000fc600037de4ff */
[----:B------:R-:W-:Y:S01]  /*13540*/  IMAD.WIDE.U32.X R20, P4, R105, R73, R20, P4 ;  /* 0x0000004969147225 */ /* 0x000fe20002080414 */
[----:B------:R-:W-:-:S03]  /*13550*/  SEL R84, RZ, 0x1, !P5 ;  /* 0x00000001ff547807 */ /* 0x000fc60006800000 */
[----:B------:R-:W-:-:S04]  /*13560*/  IMAD.WIDE.U32.X R80, P1, R105, R74, R80, P1 ;  /* 0x0000004a69507225 */ /* 0x000fc80000820450 */
[----:B------:R-:W-:-:S04]  /*13570*/  IMAD.WIDE.U32.X R82, P4, R105, R75, R82, P4 ;  /* 0x0000004b69527225 */ /* 0x000fc80002080452 */
[----:B------:R-:W-:Y:S02]  /*13580*/  IMAD R79, R22, -0x1b799c77, RZ ;  /* 0xe4866389164f7824 */ /* 0x000fe400078e02ff */
[----:B------:R-:W-:-:S04]  /*13590*/  IMAD.WIDE.U32.X R18, P1, R105, R76, R18, P1 ;  /* 0x0000004c69127225 */ /* 0x000fc80000820412 */
[----:B------:R-:W-:-:S04]  /*135a0*/  IMAD.WIDE.U32.X R20, P0, R67, R72, R20, P0 ;  /* 0x0000004843147225 */ /* 0x000fc80000000414 */
[----:B------:R-:W-:-:S04]  /*135b0*/  IMAD.WIDE.U32.X R84, R105, R77, R84, P4 ;  /* 0x0000004d69547225 */ /* 0x000fc800020e0454 */
[----:B------:R-:W-:Y:S01]  /*135c0*/  IMAD.HI.U32 R23, P5, R66, R79, R22 ;  /* 0x0000004f42177227 */ /* 0x000fe200078a0016 */
[----:B------:R-:W-:-:S03]  /*135d0*/  SEL R22, RZ, 0x1, !P1 ;  /* 0x00000001ff167807 */ /* 0x000fc60004800000 */
[----:B------:R-:W-:-:S04]  /*135e0*/  IMAD.WIDE.U32.X R106, P2, R54, R50, R106, P2 ;  /* 0x00000032366a7225 */ /* 0x000fc8000104046a */
[----:B------:R-:W-:-:S04]  /*135f0*/  IMAD.WIDE.U32.X R80, P3, R67, R73, R80, P3 ;  /* 0x0000004943507225 */ /* 0x000fc80001860450 */
[----:B------:R-:W-:-:S04]  /*13600*/  IMAD.WIDE.U32.X R82, P0, R67, R74, R82, P0 ;  /* 0x0000004a43527225 */ /* 0x000fc80000000452 */
[----:B------:R-:W-:-:S04]  /*13610*/  IMAD.WIDE.U32 R20, P1, R79, R71, R20 ;  /* 0x000000474f147225 */ /* 0x000fc80007820014 */
        /* <DEDUP_REMOVED lines=11> */
[----:B------:R-:W-:Y:S02]  /*136d0*/  HFMA2 R21, -RZ, RZ, 0, 0 ;  /* 0x00000000ff157431 */ /* 0x000fe400000001ff */
[----:B------:R-:W-:-:S04]  /*136e0*/  IMAD.WIDE.U32.X R82, P1, R79, R73, R82, P1 ;  /* 0x000000494f527225 */ /* 0x000fc80000820452 */
[----:B------:R-:W-:Y:S01]  /*136f0*/  IMAD.WIDE.U32.X R18, P5, R79, R74, R18, P5 ;  /* 0x0000004a4f127225 */ /* 0x000fe200028a0412 */
[----:B------:R-:W-:-:S03]  /*13700*/  IADD3.X R81, P6, PT, R81, R82, RZ, P6, !PT ;  /* 0x0000005251517210 */ /* 0x000fc600037de4ff */
[----:B------:R-:W-:Y:S01]  /*13710*/  IMAD.WIDE.U32.X R90, P4, R53, R49, R90, P4 ;  /* 0x00000031355a7225 */ /* 0x000fe2000208045a */
[----:B------:R-:W-:-:S03]  /*13720*/  IADD3.X R83, P6, PT, R18, R83, RZ, P6, !PT ;  /* 0x0000005312537210 */ /* 0x000fc600037de4ff */
[----:B------:R-:W-:Y:S01]  /*13730*/  IMAD.WIDE.U32.X R22, R67, R77, R22, P3 ;  /* 0x0000004d43167225 */ /* 0x000fe200018e0416 */
[----:B------:R-:W-:-:S03]  /*13740*/  IADD3.X R81, P0, PT, R81, R90, RZ, P0, !PT ;  /* 0x0000005a51517210 */ /* 0x000fc6000071e4ff */
[----:B------:R-:W-:Y:S01]  /*13750*/  IMAD.WIDE.U32.X R88, P2, R50, R50, R88, P2 ;  /* 0x0000003232587225 */ /* 0x000fe20001040458 */
[----:B------:R-:W-:-:S03]  /*13760*/  IADD3.X R90, P0, PT, R83, R91, RZ, P0, !PT ;  /* 0x0000005b535a7210 */ /* 0x000fc6000071e4ff */
        /* <DEDUP_REMOVED lines=42> */
.L_x_117:
        /* <DEDUP_REMOVED lines=8> */
.L_x_118:
[----:B------:R-:W-:Y:S05]  /*13a90*/  BSYNC.RECONVERGENT B3 ;  /* 0x0000000000037941 */ /* 0x000fea0003800200 */
.L_x_116:
        /* <DEDUP_REMOVED lines=36> */
.L_x_121:
        /* <DEDUP_REMOVED lines=8> */
.L_x_120:
[----:B------:R-:W-:Y:S05]  /*13d60*/  BSYNC.RECONVERGENT B3 ;  /* 0x0000000000037941 */ /* 0x000fea0003800200 */
.L_x_119:
        /* <DEDUP_REMOVED lines=36> */
.L_x_123:
        /* <DEDUP_REMOVED lines=8> */
.L_x_124:
[----:B------:R-:W-:Y:S05]  /*14030*/  BSYNC.RECONVERGENT B3 ;  /* 0x0000000000037941 */ /* 0x000fea0003800200 */
.L_x_122:
        /* <DEDUP_REMOVED lines=36> */
.L_x_127:
        /* <DEDUP_REMOVED lines=8> */
.L_x_126:
[----:B------:R-:W-:Y:S05]  /*14300*/  BSYNC.RECONVERGENT B3 ;  /* 0x0000000000037941 */ /* 0x000fea0003800200 */
.L_x_125:
[----:B------:R-:W-:Y:S01]  /*14310*/  IMAD.WIDE.U32 R88, P0, R78, R104, RZ ;  /* 0x000000684e587225 */ /* 0x000fe200078000ff */
[----:B------:R-:W-:-:S03]  /*14320*/  MOV R81, RZ ;  /* 0x000000ff00517202 */ /* 0x000fc60000000f00 */
[----:B------:R-:W-:Y:S01]  /*14330*/  HFMA2 R84, -RZ, RZ, 0, 0 ;  /* 0x00000000ff547431 */ /* 0x000fe200000001ff */
[----:B------:R-:W-:Y:S01]  /*14340*/  BSSY.RECONVERGENT B3, `(.L_x_128) ;  /* 0x00000ed000037945 */ /* 0x000fe20003800200 */
[----:B------:R-:W-:-:S04]  /*14350*/  IMAD.WIDE.U32.X R90, P0, R78, R103, RZ, P0 ;  /* 0x000000674e5a7225 */ /* 0x000fc800000004ff */
[----:B------:R-:W-:Y:S02]  /*14360*/  HFMA2 R79, -RZ, RZ, 0, 0 ;  /* 0x00000000ff4f7431 */ /* 0x000fe400000001ff */
[----:B------:R-:W-:-:S04]  /*14370*/  IMAD.WIDE.U32 R88, P1, R87, R93, R88 ;  /* 0x0000005d57587225 */ /* 0x000fc80007820058 */
        /* <DEDUP_REMOVED lines=25> */
[----:B------:R-:W-:Y:S01]  /*14510*/  MOV R66, R67 ;  /* 0x0000004300427202 */ /* 0x000fe20000000f00 */
[----:B------:R-:W-:-:S04]  /*14520*/  IMAD.WIDE.U32.X R80, P5, R94, R100, R80, P5 ;  /* 0x000000645e507225 */ /* 0x000fc800028a0450 */
[----:B------:R-:W-:-:S04]  /*14530*/  IMAD.WIDE.U32.X R88, P3, R78, R98, R88, P0 ;  /* 0x000000624e587225 */ /* 0x000fc80000060458 */
[----:B------:R-:W-:-:S04]  /*14540*/  IMAD.WIDE.U32 R82, P0, R96, R93, R82 ;  /* 0x0000005d60527225 */ /* 0x000fc80007800052 */
[----:B------:R-:W-:Y:S01]  /*14550*/  IMAD.WIDE.U32.X R80, P2, R92, R99, R80, P2 ;  /* 0x000000635c507225 */ /* 0x000fe20001040450 */
[----:B------:R-:W-:-:S03]  /*14560*/  MOV R67, R82 ;  /* 0x0000005200437202 */ /* 0x000fc60000000f00 */
[----:B------:R-:W-:-:S04]  /*14570*/  IMAD.WIDE.U32.X R90, P3, R78, R99, R90, P3 ;  /* 0x000000634e5a7225 */ /* 0x000fc8000186045a */
[----:B------:R-:W-:-:S04]  /*14580*/  IMAD.WIDE.U32.X R80, P1, R102, R103, R80, P1 ;  /* 0x0000006766507225 */ /* 0x000fc80000820450 */
[----:B------:R-:W-:Y:S01]  /*14590*/  IMAD.WIDE.U32.X R66, P6, R78, R65, R66, P3 ;  /* 0x000000414e427225 */ /* 0x000fe200018c0442 */
[----:B------:R-:W-:-:S03]  /*145a0*/  SEL R78, RZ, 0x1, !P4 ;  /* 0x00000001ff4e7807 */ /* 0x000fc60006000000 */
        /* <DEDUP_REMOVED lines=12> */
[----:B------:R-:W-:-:S04]  /*14670*/  IMAD.WIDE.U32.X R66, P5, R86, R99, R66, P5 ;  /* 0x0000006356427225 */ /* 0x000fc800028a0442 */
[----:B------:R-:W-:-:S04]  /*14680*/  IMAD.WIDE.U32.X R78, P1, R102, R100, R78, P1 ;  /* 0x00000064664e7225 */ /* 0x000fc8000082044e */
[----:B------:R-:W-:-:S04]  /*14690*/  IMAD.WIDE.U32.X R82, P5, R86, R65, R82, P5 ;  /* 0x0000004156527225 */ /* 0x000fc800028a0452 */
[----:B------:R-:W-:Y:S01]  /*146a0*/  IMAD.X R80, RZ, RZ, R80, P3 ;  /* 0x000000ffff507224 */ /* 0x000fe200018e0650 */
[----:B------:R-:W-:Y:S01]  /*146b0*/  IADD3 RZ, P3, PT, RZ, R84, RZ ;  /* 0x00000054ffff7210 */ /* 0x000fe20007f7e0ff */
[----:B------:R-:W-:-:S03]  /*146c0*/  IMAD.WIDE.U32 R90, P4, R95, R104, R90 ;  /* 0x000000685f5a7225 */ /* 0x000fc6000788005a */
[----:B------:R-:W-:Y:S01]  /*146d0*/  IADD3.X R80, P5, PT, R80, R81, RZ, P5, !PT ;  /* 0x0000005150507210 */ /* 0x000fe20002fbe4ff */
[----:B------:R-:W-:-:S04]  /*146e0*/  IMAD.WIDE.U32.X R78, P0, R96, R99, R78, P0 ;  /* 0x00000063604e7225 */ /* 0x000fc8000000044e */
[----:B------:R-:W-:Y:S01]  /*146f0*/  IMAD.WIDE.U32.X R86, P4, R95, R103, R66, P4 ;  /* 0x000000675f567225 */ /* 0x000fe20002080442 */
[----:B------:R-:W-:Y:S02]  /*14700*/  SEL R66, RZ, 0x1, !P2 ;  /* 0x00000001ff427807 */ /* 0x000fe40005000000 */
[----:B------:R-:W-:Y:S01]  /*14710*/  IADD3.X R81, P2, PT, RZ, R78, RZ, P5, !PT ;  /* 0x0000004eff517210 */ /* 0x000fe20002f5e4ff */
[----:B------:R-:W-:Y:S01]  /*14720*/  IMAD R105, R84, -0x1b799c77, RZ ;  /* 0xe486638954697824 */ /* 0x000fe200078e02ff */
[----:B------:R-:W-:Y:S01]  /*14730*/  MOV R67, RZ ;  /* 0x000000ff00437202 */ /* 0x000fe20000000f00 */
[----:B------:R-:W-:Y:S01]  /*14740*/  IMAD.WIDE.U32 R90, P6, R94, R93, R90 ;  /* 0x0000005d5e5a7225 */ /* 0x000fe200078c005a */
[----:B------:R-:W-:-:S03]  /*14750*/  SEL R78, RZ, 0x1, !P2 ;  /* 0x00000001ff4e7807 */ /* 0x000fc60005000000 */
        /* <DEDUP_REMOVED lines=85> */
[----:B------:R-:W-:-:S04]  /*14cb0*/  IMAD.WIDE.U32.X R92, R109, R77, R92, P6 ;  /* 0x0000004d6d5c7225 */ /* 0x000fc800030e045c */
[----:B------:R-:W-:-:S04]  /*14cc0*/  IMAD.WIDE.U32.X R88, P5, R111, R73, R88, P5 ;  /* 0x000000496f587225 */ /* 0x000fc800028a0458 */
[----:B------:R-:W-:-:S04]  /*14cd0*/  IMAD.WIDE.U32.X R90, P0, R111, R74, R90, P0 ;  /* 0x0000004a6f5a7225 */ /* 0x000fc8000000045a */
[----:B------:R-:W-:Y:S02]  /*14ce0*/  IMAD R107, R94, -0x1b799c77, RZ ;  /* 0xe48663895e6b7824 */ /* 0x000fe400078e02ff */
[----:B------:R-:W-:-:S04]  /*14cf0*/  IMAD.WIDE.U32.X R86, P5, R111, R75, R86, P5 ;  /* 0x0000004b6f567225 */ /* 0x000fc800028a0456 */
[----:B------:R-:W-:Y:S02]  /*14d00*/  IMAD.MOV.U32 R85, RZ, RZ, RZ ;  /* 0x000000ffff557224 */ /* 0x000fe400078e00ff */
[----:B------:R-:W-:-:S04]  /*14d10*/  IMAD.WIDE.U32.X R92, P0, R111, R76, R92, P0 ;  /* 0x0000004c6f5c7225 */ /* 0x000fc8000000045c */
[----:B------:R-:W-:-:S04]  /*14d20*/  IMAD.WIDE.U32.X R88, P1, R105, R72, R88, P1 ;  /* 0x0000004869587225 */ /* 0x000fc80000820458 */
[----:B------:R-:W-:-:S04]  /*14d30*/  IMAD.HI.U32 R109, P6, R107, R70, R94 ;  /* 0x000000466b6d7227 */ /* 0x000fc800078c005e */
[----:B------:R-:W-:-:S04]  /*14d40*/  IMAD.WIDE.U32.X R84, R111, R77, R84, P5 ;  /* 0x0000004d6f547225 */ /* 0x000fc800028e0454 */
[----:B------:R-:W-:-:S04]  /*14d50*/  IMAD.WIDE.U32.X R80, P2, R102, R98, R80, P2 ;  /* 0x0000006266507225 */ /* 0x000fc80001040450 */
[----:B------:R-:W-:Y:S01]  /*14d60*/  IMAD.WIDE.U32.X R94, P4, R105, R73, R90, P4 ;  /* 0x00000049695e7225 */ /* 0x000fe2000208045a */
[----:B------:R-:W-:-:S03]  /*14d70*/  SEL R90, RZ, 0x1, !P0 ;  /* 0x00000001ff5a7807 */ /* 0x000fc60004000000 */
[----:B------:R-:W-:-:S04]  /*14d80*/  IMAD.WIDE.U32.X R86, P1, R105, R74, R86, P1 ;  /* 0x0000004a69567225 */ /* 0x000fc80000820456 */
[----:B------:R-:W-:-:S04]  /*14d90*/  IMAD.WIDE.U32 R88, P0, R107, R71, R88 ;  /* 0x000000476b587225 */ /* 0x000fc80007800058 */
[----:B------:R-:W-:Y:S01]  /*14da0*/  IMAD.WIDE.U32.X R84, P1, R105, R76, R84, P1 ;  /* 0x0000004c69547225 */ /* 0x000fe20000820454 */
[----:B------:R-:W-:-:S03]  /*14db0*/  IADD3.X R91, P3, PT, R109, R88, RZ, P3, !PT ;  /* 0x000000586d5b7210 */ /* 0x000fc60001f7e4ff */
[----:B------:R-:W-:Y:S01]  /*14dc0*/  IMAD.WIDE.U32 R80, P5, R96, R104, R80 ;  /* 0x0000006860507225 */ /* 0x000fe200078a0050 */
[----:B------:R-:W-:-:S03]  /*14dd0*/  SEL R88, RZ, 0x1, !P1 ;  /* 0x00000001ff587807 */ /* 0x000fc60004800000 */
[----:B------:R-:W-:Y:S01]  /*14de0*/  IMAD.WIDE.U32.X R82, P2, R102, R99, R82, P2 ;  /* 0x0000006366527225 */ /* 0x000fe20001040452 */
[----:B------:R-:W-:-:S03]  /*14df0*/  IADD3 R99, P1, PT, R91, R80, RZ ;  /* 0x000000505b637210 */ /* 0x000fc60007f3e0ff */
[----:B------:R-:W-:Y:S02]  /*14e00*/  HFMA2 R91, -RZ, RZ, 0, 0 ;  /* 0x00000000ff5b7431 */ /* 0x000fe400000001ff */
[----:B------:R-:W-:-:S04]  /*14e10*/  IMAD.WIDE.U32.X R94, P6, R107, R72, R94, P6 ;  /* 0x000000486b5e7225 */ /* 0x000fc800030c045e */
[----:B------:R-:W-:Y:S01]  /*14e20*/  IMAD.WIDE.U32.X R92, P4, R105, R75, R92, P4 ;  /* 0x0000004b695c7225 */ /* 0x000fe2000208045c */
[----:B------:R-:W-:-:S03]  /*14e30*/  IADD3.X R89, P3, PT, R94, R89, RZ, P3, !PT ;  /* 0x000000595e597210 */ /* 0x000fc60001f7e4ff */
[----:B------:R-:W-:Y:S01]  /*14e40*/  IMAD.WIDE.U32.X R86, P0, R107, R73, R86, P0 ;  /* 0x000000496b567225 */ /* 0x000fe20000000456 */
[----:B------:R-:W-:Y:S02]  /*14e50*/  IADD3.X R94, P1, PT, R89, R81, RZ, P1, !PT ;  /* 0x00000051595e7210 */ /* 0x000fe40000f3e4ff */
        /* <DEDUP_REMOVED lines=51> */
.L_x_129:
        /* <DEDUP_REMOVED lines=8> */
.L_x_130:
[----:B------:R-:W-:Y:S05]  /*15210*/  BSYNC.RECONVERGENT B3 ;  /* 0x0000000000037941 */ /* 0x000fea0003800200 */
.L_x_128:
        /* <DEDUP_REMOVED lines=36> */
.L_x_132:
        /* <DEDUP_REMOVED lines=8> */
.L_x_133:
[----:B------:R-:W-:Y:S05]  /*154e0*/  BSYNC.RECONVERGENT B3 ;  /* 0x0000000000037941 */ /* 0x000fea0003800200 */
.L_x_131:
        /* <DEDUP_REMOVED lines=36> */
.L_x_136:
        /* <DEDUP_REMOVED lines=8> */
.L_x_135:
[----:B------:R-:W-:Y:S05]  /*157b0*/  BSYNC.RECONVERGENT B3 ;  /* 0x0000000000037941 */ /* 0x000fea0003800200 */
.L_x_134:
[----:B------:R-:W-:-:S04]  /*157c0*/  IMAD.WIDE.U32 R60, P0, R83, R55, RZ ;  /* 0x00000037533c7225 */ /* 0x000fc800078000ff */
[----:B------:R-:W-:Y:S01]  /*157d0*/  HFMA2 R65, -RZ, RZ, 0, 0 ;  /* 0x00000000ff417431 */ /* 0x000fe200000001ff */
[----:B------:R-:W-:Y:S01]  /*157e0*/  BSSY.RECONVERGENT B3, `(.L_x_137) ;  /* 0x00000ee000037945 */ /* 0x000fe20003800200 */
        /* <DEDUP_REMOVED lines=19> */
[----:B------:R-:W-:Y:S02]  /*15920*/  MOV R58, RZ ;  /* 0x000000ff003a7202 */ /* 0x000fe40000000f00 */
[----:B------:R-:W-:Y:S01]  /*15930*/  MOV R59, R60 ;  /* 0x0000003c003b7202 */ /* 0x000fe20000000f00 */
[----:B------:R-:W-:Y:S01]  /*15940*/  IMAD.WIDE.U32.X R80, P4, R99, R50, R64, P4 ;  /* 0x0000003263507225 */ /* 0x000fe20002080440 */
[----:B------:R-:W-:Y:S02]  /*15950*/  MOV R60, R61 ;  /* 0x0000003d003c7202 */ /* 0x000fe40000000f00 */
[----:B------:R-:W-:Y:S01]  /*15960*/  MOV R61, R66 ;  /* 0x00000042003d7202 */ /* 0x000fe20000000f00 */
[----:B------:R-:W-:-:S04]  /*15970*/  IMAD.WIDE.U32 R64, P1, R95, R55, R78 ;  /* 0x000000375f407225 */ /* 0x000fc8000782004e */
[----:B------:R-:W-:-:S04]  /*15980*/  IMAD.WIDE.U32.X R78, P5, R97, R51, R80, P5 ;  /* 0x00000033614e7225 */ /* 0x000fc800028a0450 */
[----:B------:R-:W-:-:S04]  /*15990*/  IMAD.WIDE.U32 R58, P0, R83, R56, R58 ;  /* 0x00000038533a7225 */ /* 0x000fc8000780003a */
[----:B------:R-:W-:-:S04]  /*159a0*/  IMAD.WIDE.U32.X R60, P3, R83, R54, R60, P0 ;  /* 0x00000036533c7225 */ /* 0x000fc8000006043c */
[----:B------:R-:W-:Y:S01]  /*159b0*/  IMAD.WIDE.U32.X R80, P2, R85, R52, R78, P2 ;  /* 0x0000003455507225 */ /* 0x000fe2000104044e */
[----:B------:R-:W-:Y:S02]  /*159c0*/  MOV R78, R67 ;  /* 0x00000043004e7202 */ /* 0x000fe40000000f00 */
[----:B------:R-:W-:Y:S01]  /*159d0*/  MOV R79, R62 ;  /* 0x0000003e004f7202 */ /* 0x000fe20000000f00 */
        /* <DEDUP_REMOVED lines=28> */
[----:B------:R-:W-:Y:S02]  /*15ba0*/  IMAD R101, R58, -0x1b799c77, RZ ;  /* 0xe48663893a657824 */ /* 0x000fe400078e02ff */
[----:B------:R-:W-:-:S04]  /*15bb0*/  IMAD.WIDE.U32 R78, P6, R97, R56, R66 ;  /* 0x00000038614e7225 */ /* 0x000fc800078c0042 */
[----:B------:R-:W-:Y:S01]  /*15bc0*/  IMAD.WIDE.U32.X R66, P4, R99, R53, R82, P4 ;  /* 0x0000003563427225 */ /* 0x000fe20002080452 */
[----:B------:R-:W-:Y:S02]  /*15bd0*/  SEL R82, RZ, 0x1, !P2 ;  /* 0x00000001ff527807 */ /* 0x000fe40005000000 */
[----:B------:R-:W-:Y:S01]  /*15be0*/  IADD3.X R63, P2, PT, RZ, R80, RZ, P5, !PT ;  /* 0x00000050ff3f7210 */ /* 0x000fe20002f5e4ff */
[----:B------:R-:W-:Y:S01]  /*15bf0*/  IMAD.HI.U32 R96, P5, R101, R70, R58 ;  /* 0x0000004665607227 */ /* 0x000fe200078a003a */
[----:B------:R-:W-:-:S03]  /*15c00*/  MOV R83, RZ ;  /* 0x000000ff00537202 */ /* 0x000fc60000000f00 */
[----:B------:R-:W-:-:S04]  /*15c10*/  IMAD.WIDE.U32.X R58, P4, R99, R51, R64, P4 ;  /* 0x00000033633a7225 */ /* 0x000fc80002080440 */
[----:B------:R-:W-:Y:S02]  /*15c20*/  IMAD R57, R101, R71, RZ ;  /* 0x0000004765397224 */ /* 0x000fe400078e02ff */
[----:B------:R-:W-:-:S03]  /*15c30*/  IMAD.WIDE.U32.X R64, P6, R97, R54, R66, P6 ;  /* 0x0000003661407225 */ /* 0x000fc600030c0442 */
[----:B------:R-:W-:Y:S01]  /*15c40*/  IADD3.X R96, P3, PT, R57, R96, RZ, P3, !PT ;  /* 0x0000006039607210 */ /* 0x000fe20001f7e4ff */
[----:B------:R-:W-:Y:S01]  /*15c50*/  IMAD.WIDE.U32.X R62, P4, R99, R49, R62, P4 ;  /* 0x00000031633e7225 */ /* 0x000fe2000208043e */
[----:B------:R-:W-:-:S03]  /*15c60*/  SEL R57, RZ, 0x1, !P2 ;  /* 0x00000001ff397807 */ /* 0x000fc60005000000 */
[----:B------:R-:W-:Y:S01]  /*15c70*/  IMAD.WIDE.U32.X R66, P6, R97, R52, R58, P6 ;  /* 0x0000003461427225 */ /* 0x000fe200030c043a */
[----:B------:R-:W-:-:S03]  /*15c80*/  IADD3.X R57, PT, PT, RZ, R57, RZ, P4, !PT ;  /* 0x00000039ff397210 */ /* 0x000fc600027fe4ff */
[----:B------:R-:W-:-:S04]  /*15c90*/  IMAD.WIDE.U32.X R58, R95, R49, R82, P1 ;  /* 0x000000315f3a7225 */ /* 0x000fc800008e0452 */
[----:B------:R-:W-:-:S04]  /*15ca0*/  IMAD.WIDE.U32.X R62, P2, R97, R50, R62, P6 ;  /* 0x00000032613e7225 */ /* 0x000fc8000304043e */
[----:B------:R-:W-:Y:S01]  /*15cb0*/  IMAD.WIDE.U32.X R58, P0, R94, R50, R58, P0 ;  /* 0x000000325e3a7225 */ /* 0x000fe2000000043a */
[----:B------:R-:W-:-:S03]  /*15cc0*/  IADD3.X R80, P2, PT, R57, R81, RZ, P2, !PT ;  /* 0x0000005139507210 */ /* 0x000fc6000175e4ff */
[C---:B------:R-:W-:Y:S01]  /*15cd0*/  IMAD.WIDE.U32.X R60, P5, R101.reuse, R72, R60, P5 ;  /* 0x00000048653c7225 */ /* 0x040fe200028a043c */
[----:B------:R-:W-:Y:S02]  /*15ce0*/  IADD3.X R81, P2, PT, RZ, R58, RZ, P2, !PT ;  /* 0x0000003aff517210 */ /* 0x000fe4000175e4ff */
[----:B------:R-:W-:Y:S01]  /*15cf0*/  SEL R98, RZ, 0x1, !P0 ;  /* 0x00000001ff627807 */ /* 0x000fe20004000000 */
[----:B------:R-:W-:Y:S01]  /*15d00*/  IMAD.HI.U32 R97, P1, R101, R71, RZ ;  /* 0x0000004765617227 */ /* 0x000fe200078200ff */
[----:B------:R-:W-:-:S03]  /*15d10*/  SEL R58, RZ, 0x1, !P2 ;  /* 0x00000001ff3a7807 */ /* 0x000fc60005000000 */
[----:B------:R-:W-:Y:S02]  /*15d20*/  IMAD R99, R96, -0x1b799c77, RZ ;  /* 0xe486638960637824 */ /* 0x000fe400078e02ff */
[----:B------:R-:W-:-:S04]  /*15d30*/  IMAD.WIDE.U32 R82, P6, R85, R55, R64 ;  /* 0x0000003755527225 */ /* 0x000fc800078c0040 */
[----:B------:R-:W-:-:S04]  /*15d40*/  IMAD.WIDE.U32 R64, P0, R99, R71, R60 ;  /* 0x0000004763407225 */ /* 0x000fc8000780003c */
[----:B------:R-:W-:-:S04]  /*15d50*/  IMAD.HI.U32 R97, P4, R99, R70, R96 ;  /* 0x0000004663617227 */ /* 0x000fc80007880060 */
        /* <DEDUP_REMOVED lines=41> */
[----:B------:R-:W-:Y:S02]  /*15ff0*/  IMAD.MOV.U32 R83, RZ, RZ, RZ ;  /* 0x000000ffff537224 */ /* 0x000fe400078e00ff */
[----:B------:R-:W-:Y:S02]  /*16000*/  IMAD R101, R84, -0x1b799c77, RZ ;  /* 0xe486638954657824 */ /* 0x000fe400078e02ff */
[----:B------:R-:W-:-:S04]  /*16010*/  IMAD.WIDE.U32.X R66, R103, R77, R82, P5 ;  /* 0x0000004d67427225 */ /* 0x000fc800028e0452 */
        /* <DEDUP_REMOVED lines=8> */
[----:B------:R-:W-:Y:S02]  /*160a0*/  HFMA2 R85, -RZ, RZ, 0, 0 ;  /* 0x00000000ff557431 */ /* 0x000fe400000001ff */
        /* <DEDUP_REMOVED lines=22> */
[----:B------:R-:W-:-:S04]  /*16210*/  IMAD.WIDE.U32.X R78, P1, R97, R74, R78, P1 ;  /* 0x0000004a614e7225 */ /* 0x000fc8000082044e */
[----:B------:R-:W-:-:S04]  /*16220*/  IMAD.HI.U32 R83, P6, R99, R70, R82 ;  /* 0x0000004663537227 */ /* 0x000fc800078c0052 */
[----:B------:R-:W-:-:S04]  /*16230*/  IMAD.WIDE.U32 R64, P0, R99, R71, R64 ;  /* 0x0000004763407225 */ /* 0x000fc80007800040 */
[----:B------:R-:W-:-:S04]  /*16240*/  IMAD.WIDE.U32.X R80, P1, R97, R76, R80, P1 ;  /* 0x0000004c61507225 */ /* 0x000fc80000820450 */
[----:B------:R-:W-:-:S04]  /*16250*/  IMAD.WIDE.U32.X R66, P4, R97, R73, R66, P4 ;  /* 0x0000004961427225 */ /* 0x000fc80002080442 */
[----:B------:R-:W-:Y:S01]  /*16260*/  IMAD.WIDE.U32 R60, P5, R94, R55, R60 ;  /* 0x000000375e3c7225 */ /* 0x000fe200078a003c */
[----:B------:R-:W-:-:S03]  /*16270*/  IADD3.X R55, P3, PT, R83, R64, RZ, P3, !PT ;  /* 0x0000004053377210 */ /* 0x000fc60001f7e4ff */
[----:B------:R-:W-:Y:S01]  /*16280*/  IMAD.WIDE.U32.X R62, P2, R95, R52, R62, P2 ;  /* 0x000000345f3e7225 */ /* 0x000fe2000104043e */
[----:B------:R-:W-:Y:S02]  /*16290*/  SEL R52, RZ, 0x1, !P1 ;  /* 0x00000001ff347807 */ /* 0x000fe40004800000 */
[----:B------:R-:W-:Y:S01]  /*162a0*/  IADD3 R60, P1, PT, R55, R60, RZ ;  /* 0x0000003c373c7210 */ /* 0x000fe20007f3e0ff */
[----:B------:R-:W-:-:S04]  /*162b0*/  IMAD.WIDE.U32.X R66, P6, R99, R72, R66, P6 ;  /* 0x0000004863427225 */ /* 0x000fc800030c0442 */
[----:B------:R-:W-:Y:S02]  /*162c0*/  HFMA2 R55, -RZ, RZ, 0, 0 ;  /* 0x00000000ff377431 */ /* 0x000fe400000001ff */
[----:B------:R-:W-:Y:S01]  /*162d0*/  IMAD.WIDE.U32.X R84, P4, R97, R75, R84, P4 ;  /* 0x0000004b61547225 */ /* 0x000fe20002080454 */
[----:B------:R-:W-:-:S03]  /*162e0*/  IADD3.X R65, P3, PT, R66, R65, RZ, P3, !PT ;  /* 0x0000004142417210 */ /* 0x000fc60001f7e4ff */
        /* <DEDUP_REMOVED lines=53> */
.L_x_138:
        /* <DEDUP_REMOVED lines=8> */
.L_x_139:
[----:B------:R-:W-:Y:S05]  /*166c0*/  BSYNC.RECONVERGENT B3 ;  /* 0x0000000000037941 */ /* 0x000fea0003800200 */
.L_x_137:
        /* <DEDUP_REMOVED lines=36> */
.L_x_142:
        /* <DEDUP_REMOVED lines=8> */
.L_x_141:
[----:B------:R-:W-:Y:S05]  /*16990*/  BSYNC.RECONVERGENT B3 ;  /* 0x0000000000037941 */ /* 0x000fea0003800200 */
.L_x_140:
        /* <DEDUP_REMOVED lines=36> */
.L_x_144:
        /* <DEDUP_REMOVED lines=8> */
.L_x_145:
[----:B------:R-:W-:Y:S05]  /*16c60*/  BSYNC.RECONVERGENT B3 ;  /* 0x0000000000037941 */ /* 0x000fea0003800200 */
.L_x_143:
        /* <DEDUP_REMOVED lines=15> */
[----:B------:R-:W-:-:S03]  /*16d60*/  MOV R65, R60 ;  /* 0x0000003c00417202 */ /* 0x000fc60000000f00 */
[----:B------:R-:W-:-:S04]  /*16d70*/  IMAD.WIDE.U32.X R62, P2, R12, R11, R58, P2 ;  /* 0x0000000b0c3e7225 */ /* 0x000fc8000104043a */
[----:B------:R-:W-:Y:S01]  /*16d80*/  HFMA2 R59, -RZ, RZ, 0, 0 ;  /* 0x00000000ff3b7431 */ /* 0x000fe200000001ff */
[----:B------:R-:W-:Y:S01]  /*16d90*/  SEL R58, RZ, 0x1, !P1 ;  /* 0x00000001ff3a7807 */ /* 0x000fe20004800000 */
[----:B------:R-:W-:-:S04]  /*16da0*/  IMAD.WIDE.U32.X R38, P2, R13, R12, R38, P2 ;  /* 0x0000000c0d267225 */ /* 0x000fc80001040426 */
[----:B------:R-:W-:-:S04]  /*16db0*/  IMAD.WIDE.U32 R62, P1, R13, R34, R62 ;  /* 0x000000220d3e7225 */ /* 0x000fc8000782003e */
[----:B------:R-:W-:-:S04]  /*16dc0*/  IMAD.WIDE.U32.X R58, R16, R11, R58, P0 ;  /* 0x0000000b103a7225 */ /* 0x000fc800000e043a */
[----:B------:R-:W-:-:S04]  /*16dd0*/  IMAD.WIDE.U32.X R38, P1, R13, R12, R38, P1 ;  /* 0x0000000c0d267225 */ /* 0x000fc80000820426 */
[----:B------:R-:W-:-:S04]  /*16de0*/  IMAD.WIDE.U32 R62, P0, R14, R33, R62 ;  /* 0x000000210e3e7225 */ /* 0x000fc8000780003e */
[----:B------:R-:W-:-:S04]  /*16df0*/  IMAD.WIDE.U32.X R58, P4, R15, R12, R58, P2 ;  /* 0x0000000c0f3a7225 */ /* 0x000fc8000108043a */
[----:B------:R-:W-:-:S04]  /*16e00*/  IMAD.WIDE.U32.X R38, P0, R14, R11, R38, P0 ;  /* 0x0000000b0e267225 */ /* 0x000fc80000000426 */
[----:B------:R-:W-:-:S04]  /*16e10*/  IMAD.WIDE.U32.X R58, P5, R14, R13, R58, P1 ;  /* 0x0000000d0e3a7225 */ /* 0x000fc800008a043a */
[----:B------:R-:W-:-:S04]  /*16e20*/  IMAD.WIDE.U32 R38, P3, R15, R34, R38 ;  /* 0x000000220f267225 */ /* 0x000fc80007860026 */
[----:B------:R-:W-:-:S04]  /*16e30*/  IMAD.WIDE.U32 R36, P1, R33, R33, R36 ;  /* 0x0000002121247225 */ /* 0x000fc80007820024 */
[----:B------:R-:W-:-:S04]  /*16e40*/  IMAD.WIDE.U32.X R58, P2, R14, R13, R58, P0 ;  /* 0x0000000d0e3a7225 */ /* 0x000fc8000004043a */
[----:B------:R-:W-:-:S04]  /*16e50*/  IMAD.WIDE.U32 R38, P0, R16, R33, R38 ;  /* 0x0000002110267225 */ /* 0x000fc80007800026 */
[----:B------:R-:W-:Y:S01]  /*16e60*/  IMAD.MOV.U32 R60, RZ, RZ, R61 ;  /* 0x000000ffff3c7224 */ /* 0x000fe200078e003d */
[----:B------:R-:W-:Y:S01]  /*16e70*/  MOV R61, R62 ;  /* 0x0000003e003d7202 */ /* 0x000fe20000000f00 */
[----:B------:R-:W-:Y:S01]  /*16e80*/  IMAD.WIDE.U32.X R64, P1, R11, R33, R64, P1 ;  /* 0x000000210b407225 */ /* 0x000fe20000820440 */
[----:B------:R-:W-:Y:S02]  /*16e90*/  MOV R62, R63 ;  /* 0x0000003f003e7202 */ /* 0x000fe40000000f00 */
[----:B------:R-:W-:Y:S01]  /*16ea0*/  MOV R63, R38 ;  /* 0x00000026003f7202 */ /* 0x000fe20000000f00 */
[----:B------:R-:W-:Y:S01]  /*16eb0*/  IMAD.WIDE.U32.X R66, P1, R13, R33, R60, P1 ;  /* 0x000000210d427225 */ /* 0x000fe2000082043c */
[----:B------:R-:W-:-:S03]  /*16ec0*/  SEL R38, RZ, 0x1, !P4 ;  /* 0x00000001ff267807 */ /* 0x000fc60006000000 */
[----:B------:R-:W-:-:S04]  /*16ed0*/  IMAD.WIDE.U32.X R62, P6, R15, R33, R62, P1 ;  /* 0x000000210f3e7225 */ /* 0x000fc800008c043e */
[----:B------:R-:W-:Y:S01]  /*16ee0*/  IMAD.WIDE.U32.X R58, P3, R15, R12, R58, P3 ;  /* 0x0000000c0f3a7225 */ /* 0x000fe2000186043a */
[----:B------:R-:W-:-:S03]  /*16ef0*/  IADD3.X R78, P4, PT, RZ, R39, RZ, P6, !PT ;  /* 0x00000027ff4e7210 */ /* 0x000fc6000379e4ff */
[----:B------:R-:W-:Y:S02]  /*16f00*/  HFMA2 R39, -RZ, RZ, 0, 0 ;  /* 0x00000000ff277431 */ /* 0x000fe400000001ff */
[----:B------:R-:W-:-:S04]  /*16f10*/  IMAD.WIDE.U32 R64, P1, R34, R34, R64 ;  /* 0x0000002222407225 */ /* 0x000fc80007820040 */
        /* <DEDUP_REMOVED lines=10> */
[----:B------:R-:W-:Y:S02]  /*16fc0*/  SEL R60, RZ, 0x1, !P2 ;  /* 0x00000001ff3c7807 */ /* 0x000fe40005000000 */
[----:B------:R-:W-:Y:S01]  /*16fd0*/  IADD3 RZ, P2, PT, RZ, R36, RZ ;  /* 0x00000024ffff7210 */ /* 0x000fe20007f5e0ff */
[----:B------:R-:W-:Y:S01]  /*16fe0*/  IMAD.WIDE.U32.X R64, P5, R13, R11, R62, P5 ;  /* 0x0000000b0d407225 */ /* 0x000fe200028a043e */
[----:B------:R-:W-:-:S03]  /*16ff0*/  IADD3.X R9, PT, PT, RZ, R9, RZ, P1, !PT ;  /* 0x00000009ff097210 */ /* 0x000fc60000ffe4ff */
        /* <DEDUP_REMOVED lines=26> */
[----:B------:R-:W-:Y:S02]  /*171a0*/  SEL R35, RZ, 0x1, !P0 ;  /* 0x00000001ff237807 */ /* 0x000fe40004000000 */
[----:B------:R-:W-:Y:S01]  /*171b0*/  IADD3.X R63, P1, PT, RZ, R36, RZ, P1, !PT ;  /* 0x00000024ff3f7210 */ /* 0x000fe20000f3e4ff */
[----:B------:R-:W-:-:S03]  /*171c0*/  IMAD.WIDE.U32 R64, P5, R14, R34, R64 ;  /* 0x000000220e407225 */ /* 0x000fc600078a0040 */
[----:B------:R-:W-:Y:S01]  /*171d0*/  SEL R9, RZ, 0x1, !P1 ;  /* 0x00000001ff097807 */ /* 0x000fe20004800000 */
[----:B------:R-:W-:-:S04]  /*171e0*/  IMAD.HI.U32 R83, P4, R85, R70, R66 ;  /* 0x0000004655537227 */ /* 0x000fc80007880042 */
[----:B------:R-:W-:-:S04]  /*171f0*/  IMAD.WIDE.U32.X R66, P3, R57, R73, RZ, P3 ;  /* 0x0000004939427225 */ /* 0x000fc800018604ff */
[----:B------:R-:W-:-:S04]  /*17200*/  IMAD.WIDE.U32 R80, P0, R85, R71, R38 ;  /* 0x0000004755507225 */ /* 0x000fc80007800026 */
[----:B------:R-:W-:Y:S01]  /*17210*/  IMAD.WIDE.U32.X R38, P5, R14, R12, R78, P5 ;  /* 0x0000000c0e267225 */ /* 0x000fe200028a044e */
[----:B------:R-:W-:-:S03]  /*17220*/  IADD3.X R80, P2, PT, R83, R80, RZ, P2, !PT ;  /* 0x0000005053507210 */ /* 0x000fc6000175e4ff */
        /* <DEDUP_REMOVED lines=65> */
[----:B------:R-:W-:Y:S01]  /*17640*/  IMAD.WIDE.U32.X R38, P1, R15, R11, R38, P1 ;  /* 0x0000000b0f267225 */ /* 0x000fe20000820426 */
[----:B------:R-:W-:-:S03]  /*17650*/  MOV R11, RZ ;  /* 0x000000ff000b7202 */ /* 0x000fc60000000f00 */
        /* <DEDUP_REMOVED lines=10> */
[----:B------:R-:W-:Y:S02]  /*17700*/  IADD3.X R11, P2, PT, R79, R80, RZ, P2, !PT ;  /* 0x000000504f0b7210 */ /* 0x000fe4000175e4ff */
[----:B------:R-:W-:Y:S01]  /*17710*/  MOV R13, RZ ;  /* 0x000000ff000d7202 */ /* 0x000fe20000000f00 */
[----:B------:R-:W-:-:S04]  /*17720*/  IMAD.WIDE.U32 R38, P6, R16, R34, R38 ;  /* 0x0000002210267225 */ /* 0x000fc800078c0026 */
[----:B------:R-:W-:-:S04]  /*17730*/  IMAD.WIDE.U32.X R66, P3, R85, R76, R66, P3 ;  /* 0x0000004c55427225 */ /* 0x000fc80001860442 */
[----:B------:R-:W-:-:S04]  /*17740*/  IMAD.WIDE.U32.X R62, P4, R85, R73, R62, P4 ;  /* 0x00000049553e7225 */ /* 0x000fc8000208043e */
        /* <DEDUP_REMOVED lines=58> */
.L_x_147:
        /* <DEDUP_REMOVED lines=8> */
.L_x_148:
[----:B------:R-:W-:Y:S05]  /*17b70*/  BSYNC.RECONVERGENT B3 ;  /* 0x0000000000037941 */ /* 0x000fea0003800200 */
.L_x_146:
        /* <DEDUP_REMOVED lines=36> */
.L_x_151:
        /* <DEDUP_REMOVED lines=8> */
.L_x_150:
[----:B------:R-:W-:Y:S05]  /*17e40*/  BSYNC.RECONVERGENT B3 ;  /* 0x0000000000037941 */ /* 0x000fea0003800200 */
.L_x_149:
        /* <DEDUP_REMOVED lines=35> */
.L_x_152:
        /* <DEDUP_REMOVED lines=8> */
.L_x_16:
[----:B------:R-:W-:Y:S05]  /*18100*/  BSYNC.RECONVERGENT B2 ;  /* 0x0000000000027941 */ /* 0x000fea0003800200 */
.L_x_15:
[----:B------:R-:W1:Y:S02]  /*18110*/  LDCU UR4, c[0x0][0x360] ;  /* 0x00006c00ff0477ac */ /* 0x000e640008000800 */
[----:B-1----:R-:W-:-:S04]  /*18120*/  IMAD R7, R6, UR4, R7 ;  /* 0x0000000406077c24 */ /* 0x002fc8000f8e0207 */
[----:B------:R-:W-:-:S04]  /*18130*/  IMAD R7, R8, R7, RZ ;  /* 0x0000000708077224 */ /* 0x000fc800078e02ff */
[----:B------:R-:W-:-:S05]  /*18140*/  IMAD.WIDE.U32 R68, R7, 0x60, R68 ;  /* 0x0000006007447825 */ /* 0x000fca00078e0044 */
[----:B-----5:R2:W-:Y:S04]  /*18150*/  STG.E desc[UR6][R68.64+0xbf40], R17 ;  /* 0x00bf401144007986 */ /* 0x0205e8000c101906 */
        /* <DEDUP_REMOVED lines=23> */
[----:B------:R-:W-:Y:S05]  /*182d0*/  BRA `(.L_x_13) ;  /* 0x0000000400287947 */ /* 0x000fea0003800000 */
.L_x_14:
[----:B------:R-:W0:Y:S01]  /*182e0*/  LDC.64 R6, c[0x0][0x388] ;  /* 0x0000e200ff067b82 */ /* 0x000e220000000a00 */
[----:B------:R-:W-:Y:S02]  /*182f0*/  LOP3.LUT R12, RZ, R12, RZ, 0x33, !PT ;  /* 0x0000000cff0c7212 */ /* 0x000fe400078e33ff */
[----:B------:R-:W-:-:S03]  /*18300*/  IADD3 R69, PT, PT, R10, -0x1, RZ ;  /* 0xffffffff0a457810 */ /* 0x000fc60007ffe0ff */
[----:B------:R-:W-:Y:S02]  /*18310*/  IMAD R11, R12, R11, RZ ;  /* 0x0000000b0c0b7224 */ /* 0x000fe400078e02ff */
[----:B------:R-:W1:Y:S02]  /*18320*/  LDC.64 R8, c[0x0][0x380] ;  /* 0x0000e000ff087b82 */ /* 0x000e640000000a00 */
[----:B0-----:R-:W-:-:S04]  /*18330*/  IMAD.WIDE.U32 R6, R11, 0x60, R6 ;  /* 0x000000600b067825 */ /* 0x001fc800078e0006 */
[----:B------:R-:W-:-:S04]  /*18340*/  IMAD.WIDE.U32 R68, R69, 0x60, R6 ;  /* 0x0000006045447825 */ /* 0x000fc800078e0006 */
[----:B-1----:R-:W-:Y:S01]  /*18350*/  IMAD.WIDE.U32 R8, R4, 0x40, R8 ;  /* 0x0000004004087825 */ /* 0x002fe200078e0008 */
[----:B------:R0:W5:Y:S04]  /*18360*/  LDG.E R104, desc[UR6][R68.64] ;  /* 0x0000000644687981 */ /* 0x000168000c1e1900 */
[----:B------:R0:W5:Y:S04]  /*18370*/  LDG.E R19, desc[UR6][R8.64] ;  /* 0x0000000608137981 */ /* 0x000168000c1e1900 */
[----:B------:R0:W5:Y:S04]  /*18380*/  LDG.E R20, desc[UR6][R8.64+0x4] ;  /* 0x0000040608147981 */ /* 0x000168000c1e1900 */
[----:B-----5:R0:W5:Y:S04]  /*18390*/  LDG.E R21, desc[UR6][R8.64+0x8] ;  /* 0x0000080608157981 */ /* 0x020168000c1e1900 */
        /* <DEDUP_REMOVED lines=36> */
[----:B------:R-:W-:-:S07]  /*185e0*/  MOV R6, 0x18600 ;  /* 0x0001860000067802 */ /* 0x000fce0000000f00 */
[----:B0----5:R-:W-:Y:S05]  /*185f0*/  CALL.REL.NOINC `($ag_types__impls__ark_ec__models__short_weierstrass__affine__Affine_ark_bn254__curves__g1__Config__multiexp$_Z107ag_types__impls__ark_ec__models__short_weierstrass__affine__Affine_ark_bn254__curves__g1__Config__add_mixed106ag_types__impls__ark_ec__models__short_weierstrass__affine__Affine_ark_bn254__curves__g1__Config__jacobian104ag_types__impls__ark_ec__models__short_weierstrass__affine__Affine_ark_bn254__curves__g1__Config__affine) ;  /* 0x000001c000d47944 */ /* 0x021fea0003c00000 */
        /* <DEDUP_REMOVED lines=23> */
[----:B------:R0:W-:Y:S02]  /*18770*/  STG.E desc[UR6][R68.64+0x5c], R8 ;  /* 0x00005c0844007986 */ /* 0x0001e4000c101906 */
.L_x_13:
[----:B------:R-:W-:Y:S05]  /*18780*/  BSYNC.RECONVERGENT B0 ;  /* 0x0000000000007941 */ /* 0x000fea0003800200 */
.L_x_12:
[----:B------:R-:W-:-:S05]  /*18790*/  VIADD R4, R4, 0x1 ;  /* 0x0000000104047836 */ /* 0x000fca0000000000 */
[----:B------:R-:W-:-:S13]  /*187a0*/  ISETP.GE.U32.AND P0, PT, R4, R2, PT ;  /* 0x000000020400720c */ /* 0x000fda0003f06070 */
[----:B------:R-:W-:Y:S05]  /*187b0*/  @!P0 BRA `(.L_x_153) ;  /* 0xfffffe8400a08947 */ /* 0x000fea000383ffff */
.L_x_5:
[----:B------:R-:W-:Y:S05]  /*187c0*/  BSYNC.RECONVERGENT B1 ;  /* 0x0000000000017941 */ /* 0x000fea0003800200 */
.L_x_4:
[----:B------:R-:W-:Y:S05]  /*187d0*/  WARPSYNC.ALL ;  /* 0x0000000000007948 */ /* 0x000fea0003800000 */
[----:B------:R-:W3:Y:S01]  /*187e0*/  S2R R3, SR_TID.X ;  /* 0x0000000000037919 */ /* 0x000ee20000002100 */
[----:B------:R-:W4:Y:S01]  /*187f0*/  LDCU UR5, c[0x0][0x3ac] ;  /* 0x00007580ff0577ac */ /* 0x000f220008000800 */
[----:B------:R-:W3:Y:S01]  /*18800*/  S2UR UR4, SR_CTAID.X ;  /* 0x00000000000479c3 */ /* 0x000ee20000002500 */
[----:B------:R-:W0:Y:S01]  /*18810*/  LDCU.64 UR22, c[0x3][0x80] ;  /* 0x00c01000ff1677ac */ /* 0x000e220008000a00 */
[----:B------:R-:W1:Y:S06]  /*18820*/  LDCU.64 UR16, c[0x3][0x88] ;  /* 0x00c01100ff1077ac */ /* 0x000e6c0008000a00 */
[----:B------:R-:W3:Y:S01]  /*18830*/  LDC R2, c[0x0][0x360] ;  /* 0x0000d800ff027b82 */ /* 0x000ee20000000800 */
[----:B------:R-:W2:Y:S01]  /*18840*/  LDCU.64 UR8, c[0x3][0xe8] ;  /* 0x00c01d00ff0877ac */ /* 0x000ea20008000a00 */
[----:B------:R-:W4:Y:S01]  /*18850*/  LDCU.64 UR18, c[0x3][0x90] ;  /* 0x00c01200ff1277ac */ /* 0x000f220008000a00 */
[----:B------:R-:W4:Y:S01]  /*18860*/  LDCU.64 UR20, c[0x3][0x98] ;  /* 0x00c01300ff1477ac */ /* 0x000f220008000a00 */
[----:B0-----:R-:W-:Y:S01]  /*18870*/  MOV R4, UR22 ;  /* 0x0000001600047c02 */ /* 0x001fe20008000f00 */
[----:B------:R-:W0:Y:S01]  /*18880*/  LDCU.64 UR10, c[0x3][0xf0] ;  /* 0x00c01e00ff0a77ac */ /* 0x000e220008000a00 */
[----:B-1----:R-:W-:Y:S01]  /*18890*/  MOV R5, UR16 ;  /* 0x0000001000057c02 */ /* 0x002fe20008000f00 */
[----:B------:R-:W1:Y:S01]  /*188a0*/  LDCU.64 UR12, c[0x3][0xf8] ;  /* 0x00c01f00ff0c77ac */ /* 0x000e620008000a00 */
[----:B------:R-:W-:-:S02]  /*188b0*/  MOV R6, UR17 ;  /* 0x0000001100067c02 */ /* 0x000fc40008000f00 */
[----:B--2---:R-:W-:Y:S01]  /*188c0*/  MOV R7, UR8 ;  /* 0x0000000800077c02 */ /* 0x004fe20008000f00 */
[----:B------:R-:W2:Y:S01]  /*188d0*/  LDCU.64 UR14, c[0x3][0xe0] ;  /* 0x00c01c00ff0e77ac */ /* 0x000ea20008000a00 */
[----:B---3--:R-:W-:Y:S01]  /*188e0*/  IMAD R2, R2, UR4, R3 ;  /* 0x0000000402027c24 */ /* 0x008fe2000f8e0203 */
[----:B------:R-:W-:Y:S01]  /*188f0*/  MOV R3, UR23 ;  /* 0x0000001700037c02 */ /* 0x000fe20008000f00 */
[----:B----4-:R-:W-:Y:S01]  /*18900*/  IMAD.U32 R10, RZ, RZ, UR19 ;  /* 0x00000013ff0a7e24 */ /* 0x010fe2000f8e00ff */
[----:B------:R-:W-:Y:S01]  /*18910*/  UISETP.NE.AND UP0, UPT, UR5, URZ, UPT ;  /* 0x000000ff0500728c */ /* 0x000fe2000bf05270 */
[----:B------:R-:W-:Y:S02]  /*18920*/  MOV R8, UR18 ;  /* 0x0000001200087c02 */ /* 0x000fe40008000f00 */
[----:B------:R-:W-:Y:S02]  /*18930*/  MOV R9, UR9 ;  /* 0x0000000900097c02 */ /* 0x000fe40008000f00 */
[----:B------:R-:W-:-:S02]  /*18940*/  MOV R11, UR20 ;  /* 0x00000014000b7c02 */ /* 0x000fc40008000f00 */
[----:B------:R-:W-:Y:S02]  /*18950*/  MOV R12, UR21 ;  /* 0x00000015000c7c02 */ /* 0x000fe40008000f00 */
[----:B0-----:R-:W-:Y:S02]  /*18960*/  MOV R13, UR10 ;  /* 0x0000000a000d7c02 */ /* 0x001fe40008000f00 */
[----:B------:R-:W-:Y:S02]  /*18970*/  MOV R14, UR11 ;  /* 0x0000000b000e7c02 */ /* 0x000fe40008000f00 */
[----:B-1----:R-:W-:Y:S01]  /*18980*/  MOV R15, UR13 ;  /* 0x0000000d000f7c02 */ /* 0x002fe20008000f00 */
[----:B--2---:R-:W-:Y:S01]  /*18990*/  IMAD.U32 R18, RZ, RZ, UR14 ;  /* 0x0000000eff127e24 */ /* 0x004fe2000f8e00ff */
[----:B------:R-:W-:Y:S01]  /*189a0*/  MOV R16, UR12 ;  /* 0x0000000c00107c02 */ /* 0x000fe20008000f00 */
[----:B-----5:R-:W-:Y:S01]  /*189b0*/  IMAD.U32 R26, RZ, RZ, UR14 ;  /* 0x0000000eff1a7e24 */ /* 0x020fe2000f8e00ff */
[----:B------:R-:W-:-:S02]  /*189c0*/  MOV R17, UR15 ;  /* 0x0000000f00117c02 */ /* 0x000fc40008000f00 */
[----:B------:R-:W-:Y:S02]  /*189d0*/  MOV R19, UR13 ;  /* 0x0000000d00137c02 */ /* 0x000fe40008000f00 */
[----:B------:R-:W-:Y:S02]  /*189e0*/  MOV R20, UR12 ;  /* 0x0000000c00147c02 */ /* 0x000fe40008000f00 */
[----:B------:R-:W-:Y:S02]  /*189f0*/  MOV R21, UR11 ;  /* 0x0000000b00157c02 */ /* 0x000fe40008000f00 */
[----:B------:R-:W-:Y:S02]  /*18a00*/  MOV R22, UR10 ;  /* 0x0000000a00167c02 */ /* 0x000fe40008000f00 */
[----:B------:R-:W-:Y:S02]  /*18a10*/  MOV R23, UR9 ;  /* 0x0000000900177c02 */ /* 0x000fe40008000f00 */
[----:B------:R-:W-:-:S02]  /*18a20*/  MOV R24, UR8 ;  /* 0x0000000800187c02 */ /* 0x000fc40008000f00 */
[----:B------:R-:W-:Y:S01]  /*18a30*/  MOV R25, UR15 ;  /* 0x0000000f00197c02 */ /* 0x000fe20008000f00 */
[----:B------:R-:W-:Y:S06]  /*18a40*/  BRA.U !UP0, `(.L_x_154) ;  /* 0x0000000d081c7547 */ /* 0x000fec000b800000 */
[----:B------:R-:W-:Y:S01]  /*18a50*/  MOV R0, 0xffffffff ;  /* 0xffffffff00007802 */ /* 0x000fe20000000f00 */
[----:B------:R-:W-:Y:S01]  /*18a60*/  IMAD.U32 R33, RZ, RZ, UR15 ;  /* 0x0000000fff217e24 */ /* 0x000fe2000f8e00ff */
[----:B------:R-:W-:Y:S01]  /*18a70*/  MOV R27, UR21 ;  /* 0x00000015001b7c02 */ /* 0x000fe20008000f00 */
[----:B------:R-:W-:Y:S01]  /*18a80*/  IMAD.U32 R39, RZ, RZ, UR8 ;  /* 0x00000008ff277e24 */ /* 0x000fe2000f8e00ff */
[----:B------:R-:W-:Y:S01]  /*18a90*/  SHF.L.U32 R0, R0, UR5, RZ ;  /* 0x0000000500007c19 */ /* 0x000fe200080006ff */
[----:B------:R-:W0:Y:S01]  /*18aa0*/  LDCU.64 UR4, c[0x0][0x388] ;  /* 0x00007100ff0477ac */ /* 0x000e220008000a00 */
[----:B------:R-:W-:Y:S01]  /*18ab0*/  MOV R28, UR20 ;  /* 0x00000014001c7c02 */ /* 0x000fe20008000f00 */
[----:B------:R-:W-:Y:S01]  /*18ac0*/  IMAD.U32 R22, RZ, RZ, UR10 ;  /* 0x0000000aff167e24 */ /* 0x000fe2000f8e00ff */
[----:B------:R-:W-:Y:S02]  /*18ad0*/  IADD3 R20, PT, PT, -R0, -0x2, RZ ;  /* 0xfffffffe00147810 */ /* 0x000fe40007ffe1ff */
[----:B------:R-:W-:-:S02]  /*18ae0*/  LOP3.LUT R19, RZ, R0, RZ, 0x33, !PT ;  /* 0x00000000ff137212 */ /* 0x000fc400078e33ff */
[----:B------:R-:W-:Y:S01]  /*18af0*/  MOV R29, UR19 ;  /* 0x00000013001d7c02 */ /* 0x000fe20008000f00 */
[----:B------:R-:W-:Y:S01]  /*18b00*/  IMAD.WIDE.U32 R20, R20, 0x60, RZ ;  /* 0x0000006014147825 */ /* 0x000fe200078e00ff */
[----:B------:R-:W-:Y:S02]  /*18b10*/  MOV R30, UR18 ;  /* 0x00000012001e7c02 */ /* 0x000fe40008000f00 */
[----:B------:R-:W-:Y:S01]  /*18b20*/  MOV R31, UR17 ;  /* 0x00000011001f7c02 */ /* 0x000fe20008000f00 */
[----:B------:R-:W-:Y:S01]  /*18b30*/  IMAD R19, R19, R2, RZ ;  /* 0x0000000213137224 */ /* 0x000fe200078e02ff */
[----:B------:R-:W-:Y:S02]  /*18b40*/  MOV R32, UR16 ;  /* 0x0000001000207c02 */ /* 0x000fe40008000f00 */
[----:B------:R-:W-:Y:S01]  /*18b50*/  MOV R34, UR14 ;  /* 0x0000000e00227c02 */ /* 0x000fe20008000f00 */
[----:B------:R-:W-:Y:S01]  /*18b60*/  IMAD.WIDE.U32 R20, R19, 0x60, R20 ;  /* 0x0000006013147825 */ /* 0x000fe200078e0014 */
[----:B------:R-:W-:-:S02]  /*18b70*/  MOV R35, UR14 ;  /* 0x0000000e00237c02 */ /* 0x000fc40008000f00 */
[----:B------:R-:W-:Y:S02]  /*18b80*/  MOV R36, UR15 ;  /* 0x0000000f00247c02 */ /* 0x000fe40008000f00 */
[----:B0-----:R-:W-:Y:S02]  /*18b90*/  IADD3 R68, P0, PT, R20, UR4, RZ ;  /* 0x0000000414447c10 */ /* 0x001fe4000ff1e0ff */
[----:B------:R-:W-:Y:S02]  /*18ba0*/  MOV R26, UR14 ;  /* 0x0000000e001a7c02 */ /* 0x000fe40008000f00 */
[----:B------:R-:W-:Y:S02]  /*18bb0*/  IADD3 R68, P1, PT, R68, 0x30, RZ ;  /* 0x0000003044447810 */ /* 0x000fe40007f3e0ff */
[----:B------:R-:W-:Y:S02]  /*18bc0*/  MOV R25, UR15 ;  /* 0x0000000f00197c02 */ /* 0x000fe40008000f00 */
[----:B------:R-:W-:Y:S01]  /*18bd0*/  IADD3.X R69, PT, PT, RZ, UR5, R21, P1, P0 ;  /* 0x00000005ff457c10 */ /* 0x000fe20008fe0415 */
[----:B------:R-:W0:Y:S01]  /*18be0*/  LDCU.64 UR4, c[0x3][0x80] ;  /* 0x00c01000ff0477ac */ /* 0x000e220008000a00 */
[----:B------:R-:W-:-:S02]  /*18bf0*/  MOV R37, UR9 ;  /* 0x0000000900257c02 */ /* 0x000fc40008000f00 */
[----:B------:R-:W-:Y:S02]  /*18c00*/  MOV R38, UR8 ;  /* 0x0000000800267c02 */ /* 0x000fe40008000f00 */
[----:B------:R-:W-:Y:S02]  /*18c10*/  MOV R40, UR9 ;  /* 0x0000000900287c02 */ /* 0x000fe40008000f00 */
[----:B------:R-:W-:Y:S02]  /*18c20*/  MOV R24, UR8 ;  /* 0x0000000800187c02 */ /* 0x000fe40008000f00 */
[----:B------:R-:W-:Y:S02]  /*18c30*/  MOV R23, UR9 ;  /* 0x0000000900177c02 */ /* 0x000fe40008000f00 */
[----:B------:R-:W-:Y:S02]  /*18c40*/  MOV R41, UR11 ;  /* 0x0000000b00297c02 */ /* 0x000fe40008000f00 */
[----:B------:R-:W-:-:S02]  /*18c50*/  MOV R42, UR10 ;  /* 0x0000000a002a7c02 */ /* 0x000fc40008000f00 */
[----:B------:R-:W-:Y:S02]  /*18c60*/  MOV R43, UR10 ;  /* 0x0000000a002b7c02 */ /* 0x000fe40008000f00 */
[----:B------:R-:W-:Y:S01]  /*18c70*/  MOV R44, UR11 ;  /* 0x0000000b002c7c02 */ /* 0x000fe20008000f00 */
[----:B0-----:R-:W-:Y:S01]  /*18c80*/  IMAD.U32 R49, RZ, RZ, UR5 ;  /* 0x00000005ff317e24 */ /* 0x001fe2000f8e00ff */
[----:B------:R-:W-:Y:S02]  /*18c90*/  MOV R21, UR11 ;  /* 0x0000000b00157c02 */ /* 0x000fe40008000f00 */
[----:B------:R-:W-:Y:S02]  /*18ca0*/  MOV R45, UR13 ;  /* 0x0000000d002d7c02 */ /* 0x000fe40008000f00 */
[----:B------:R-:W-:Y:S02]  /*18cb0*/  MOV R46, UR12 ;  /* 0x0000000c002e7c02 */ /* 0x000fe40008000f00 */
[----:B------:R-:W-:-:S02]  /*18cc0*/  MOV R47, UR12 ;  /* 0x0000000c002f7c02 */ /* 0x000fc40008000f00 */
[----:B------:R-:W-:Y:S02]  /*18cd0*/  MOV R48, UR13 ;  /* 0x0000000d00307c02 */ /* 0x000fe40008000f00 */
[----:B------:R-:W-:Y:S02]  /*18ce0*/  MOV R20, UR12 ;  /* 0x0000000c00147c02 */ /* 0x000fe40008000f00 */
[----:B------:R-:W-:Y:S02]  /*18cf0*/  MOV R19, UR13 ;  /* 0x0000000d00137c02 */ /* 0x000fe40008000f00 */
[----:B------:R-:W-:Y:S02]  /*18d00*/  MOV R50, UR4 ;  /* 0x0000000400327c02 */ /* 0x000fe40008000f00 */
[----:B------:R-:W-:-:S07]  /*18d10*/  IADD3 R51, PT, PT, -R0, RZ, RZ ;  /* 0x000000ff00337210 */ /* 0x000fce0007ffe1ff */
.L_x_155:
        /* <DEDUP_REMOVED lines=24> */
[----:B------:R-:W-:Y:S01]  /*18ea0*/  MOV R60, R34 ;  /* 0x00000022003c7202 */ /* 0x000fe20000000f00 */
[----:B------:R-:W-:Y:S01]  /*18eb0*/  IMAD.MOV.U32 R65, RZ, RZ, R41 ;  /* 0x000000ffff417224 */ /* 0x000fe200078e0029 */
[----:B------:R-:W-:Y:S01]  /*18ec0*/  MOV R61, R33 ;  /* 0x00000021003d7202 */ /* 0x000fe20000000f00 */
[----:B------:R-:W-:Y:S01]  /*18ed0*/  IMAD.MOV.U32 R103, RZ, RZ, R29 ;  /* 0x000000ffff677224 */ /* 0x000fe200078e001d */
[----:B------:R-:W-:Y:S01]  /*18ee0*/  MOV R62, R38 ;  /* 0x00000026003e7202 */ /* 0x000fe20000000f00 */
[----:B------:R-:W-:Y:S01]  /*18ef0*/  IMAD.MOV.U32 R111, RZ, RZ, R44 ;  /* 0x000000ffff6f7224 */ /* 0x000fe200078e002c */
[----:B------:R-:W-:-:S02]  /*18f00*/  MOV R63, R37 ;  /* 0x00000025003f7202 */ /* 0x000fc40000000f00 */
[----:B------:R-:W-:Y:S02]  /*18f10*/  MOV R64, R42 ;  /* 0x0000002a00407202 */ /* 0x000fe40000000f00 */
[----:B------:R-:W-:Y:S02]  /*18f20*/  MOV R66, R46 ;  /* 0x0000002e00427202 */ /* 0x000fe40000000f00 */
[----:B------:R-:W-:Y:S02]  /*18f30*/  MOV R67, R45 ;  /* 0x0000002d00437202 */ /* 0x000fe40000000f00 */
[----:B------:R-:W-:Y:S02]  /*18f40*/  MOV R98, R50 ;  /* 0x0000003200627202 */ /* 0x000fe40000000f00 */
[----:B------:R-:W-:Y:S02]  /*18f50*/  MOV R99, R49 ;  /* 0x0000003100637202 */ /* 0x000fe40000000f00 */
        /* <DEDUP_REMOVED lines=12> */
[----:B0-----:R-:W-:-:S07]  /*19020*/  MOV R0, 0x19040 ;  /* 0x0001904000007802 */ /* 0x001fce0000000f00 */
[----:B-----5:R-:W-:Y:S05]  /*19030*/  CALL.REL.NOINC `($ag_types__impls__ark_ec__models__short_weierstrass__affine__Affine_ark_bn254__curves__g1__Config__multiexp$_Z101ag_types__impls__ark_ec__models__short_weierstrass__affine__Affine_ark_bn254__curves__g1__Config__add106ag_types__impls__ark_ec__models__short_weierstrass__affine__Affine_ark_bn254__curves__g1__Config__jacobianS_) ;  /* 0x00000008000c7944 */ /* 0x020fea0003c00000 */
[----:B------:R-:W-:Y:S01]  /*19040*/  MOV R60, R26 ;  /* 0x0000001a003c7202 */ /* 0x000fe20000000f00 */
[----:B------:R-:W-:Y:S01]  /*19050*/  IMAD.MOV.U32 R65, RZ, RZ, R21 ;  /* 0x000000ffff417224 */ /* 0x000fe200078e0015 */
        /* <DEDUP_REMOVED lines=30> */
[-C--:B------:R-:W-:Y:S02]  /*19240*/  MOV R141, R91.reuse ;  /* 0x0000005b008d7202 */ /* 0x080fe40000000f00 */
[----:B------:R-:W-:Y:S02]  /*19250*/  MOV R33, R91 ;  /* 0x0000005b00217202 */ /* 0x000fe40000000f00 */
[----:B------:R-:W-:Y:S02]  /*19260*/  MOV R142, R92 ;  /* 0x0000005c008e7202 */ /* 0x000fe40000000f00 */
[-C--:B------:R-:W-:Y:S02]  /*19270*/  MOV R138, R93.reuse ;  /* 0x0000005d008a7202 */ /* 0x080fe40000000f00 */
[----:B------:R-:W-:-:S02]  /*19280*/  MOV R37, R93 ;  /* 0x0000005d00257202 */ /* 0x000fc40000000f00 */
[-C--:B------:R-:W-:Y:S02]  /*19290*/  MOV R139, R94.reuse ;  /* 0x0000005e008b7202 */ /* 0x080fe40000000f00 */
[----:B------:R-:W-:Y:S02]  /*192a0*/  MOV R42, R94 ;  /* 0x0000005e002a7202 */ /* 0x000fe40000000f00 */
[-C--:B------:R-:W-:Y:S02]  /*192b0*/  MOV R140, R95.reuse ;  /* 0x0000005f008c7202 */ /* 0x080fe40000000f00 */
[----:B------:R-:W-:Y:S02]  /*192c0*/  MOV R41, R95 ;  /* 0x0000005f00297202 */ /* 0x000fe40000000f00 */
[----:B------:R-:W-:Y:S02]  /*192d0*/  MOV R89, R96 ;  /* 0x0000006000597202 */ /* 0x000fe40000000f00 */
[----:B------:R-:W-:-:S02]  /*192e0*/  MOV R143, R97 ;  /* 0x00000061008f7202 */ /* 0x000fc40000000f00 */
[----:B------:R-:W-:Y:S02]  /*192f0*/  MOV R45, R97 ;  /* 0x00000061002d7202 */ /* 0x000fe40000000f00 */
[-C--:B------:R-:W-:Y:S02]  /*19300*/  MOV R159, R131.reuse ;  /* 0x00000083009f7202 */ /* 0x080fe40000000f00 */
[----:B------:R-:W-:Y:S02]  /*19310*/  MOV R50, R131 ;  /* 0x0000008300327202 */ /* 0x000fe40000000f00 */
[-C--:B------:R-:W-:Y:S02]  /*19320*/  MOV R158, R130.reuse ;  /* 0x00000082009e7202 */ /* 0x080fe40000000f00 */
[----:B------:R-:W-:Y:S02]  /*19330*/  MOV R49, R130 ;  /* 0x0000008200317202 */ /* 0x000fe40000000f00 */
[----:B------:R-:W-:-:S02]  /*19340*/  MOV R80, R85 ;  /* 0x0000005500507202 */ /* 0x000fc40000000f00 */
[-C--:B------:R-:W-:Y:S02]  /*19350*/  MOV R154, R84.reuse ;  /* 0x00000054009a7202 */ /* 0x080fe40000000f00 */
[----:B------:R-:W-:Y:S02]  /*19360*/  MOV R31, R84 ;  /* 0x00000054001f7202 */ /* 0x000fe40000000f00 */
[-C--:B------:R-:W-:Y:S02]  /*19370*/  MOV R157, R83.reuse ;  /* 0x00000053009d7202 */ /* 0x080fe40000000f00 */
[----:B------:R-:W-:Y:S02]  /*19380*/  MOV R30, R83 ;  /* 0x00000053001e7202 */ /* 0x000fe40000000f00 */
[-C--:B------:R-:W-:Y:S02]  /*19390*/  MOV R156, R82.reuse ;  /* 0x00000052009c7202 */ /* 0x080fe40000000f00 */
[----:B------:R-:W-:-:S02]  /*193a0*/  MOV R29, R82 ;  /* 0x00000052001d7202 */ /* 0x000fc40000000f00 */
[----:B------:R-:W-:Y:S02]  /*193b0*/  MOV R81, R79 ;  /* 0x0000004f00517202 */ /* 0x000fe40000000f00 */
[-C--:B------:R-:W-:Y:S02]  /*193c0*/  MOV R155, R78.reuse ;  /* 0x0000004e009b7202 */ /* 0x080fe40000000f00 */
[----:B------:R-:W-:Y:S02]  /*193d0*/  MOV R27, R78 ;  /* 0x0000004e001b7202 */ /* 0x000fe40000000f00 */
[-C--:B------:R-:W-:Y:S02]  /*193e0*/  MOV R52, R86.reuse ;  /* 0x0000005600347202 */ /* 0x080fe40000000f00 */
[----:B------:R-:W-:Y:S02]  /*193f0*/  MOV R35, R86 ;  /* 0x0000005600237202 */ /* 0x000fe40000000f00 */
[----:B------:R-:W-:-:S02]  /*19400*/  MOV R53, R132 ;  /* 0x0000008400357202 */ /* 0x000fc40000000f00 */
[----:B------:R-:W-:Y:S02]  /*19410*/  MOV R36, R132 ;  /* 0x0000008400247202 */ /* 0x000fe40000000f00 */
[----:B------:R-:W-:Y:S02]  /*19420*/  MOV R54, R87 ;  /* 0x0000005700367202 */ /* 0x000fe40000000f00 */
[-C--:B------:R-:W-:Y:S02]  /*19430*/  MOV R55, R134.reuse ;  /* 0x0000008600377202 */ /* 0x080fe40000000f00 */
[----:B------:R-:W-:Y:S02]  /*19440*/  MOV R40, R134 ;  /* 0x0000008600287202 */ /* 0x000fe40000000f00 */
[-C--:B------:R-:W-:Y:S02]  /*19450*/  MOV R56, R133.reuse ;  /* 0x0000008500387202 */ /* 0x080fe40000000f00 */
[----:B------:R-:W-:-:S02]  /*19460*/  MOV R43, R133 ;  /* 0x00000085002b7202 */ /* 0x000fc40000000f00 */
[-C--:B------:R-:W-:Y:S02]  /*19470*/  MOV R57, R137.reuse ;  /* 0x0000008900397202 */ /* 0x080fe40000000f00 */
[----:B------:R-:W-:Y:S02]  /*19480*/  MOV R44, R137 ;  /* 0x00000089002c7202 */ /* 0x000fe40000000f00 */
[----:B------:R-:W-:Y:S02]  /*19490*/  MOV R58, R136 ;  /* 0x00000088003a7202 */ /* 0x000fe40000000f00 */
[-C--:B------:R-:W-:Y:S02]  /*194a0*/  MOV R59, R135.reuse ;  /* 0x00000087003b7202 */ /* 0x080fe40000000f00 */
[----:B------:R-:W-:Y:S02]  /*194b0*/  MOV R48, R135 ;  /* 0x0000008700307202 */ /* 0x000fe40000000f00 */
[----:B------:R-:W-:-:S07]  /*194c0*/  MOV R0, 0x194e0 ;  /* 0x000194e000007802 */ /* 0x000fce0000000f00 */
[----:B------:R-:W-:Y:S05]  /*194d0*/  CALL.REL.NOINC `($ag_types__impls__ark_ec__models__short_weierstrass__affine__Affine_ark_bn254__curves__g1__Config__multiexp$_Z101ag_types__impls__ark_ec__models__short_weierstrass__affine__Affine_ark_bn254__curves__g1__Config__add106ag_types__impls__ark_ec__models__short_weierstrass__affine__Affine_ark_bn254__curves__g1__Config__jacobianS_) ;  /* 0x0000000000e47944 */ /* 0x000fea0003c00000 */
[----:B------:R-:W-:Y:S01]  /*194e0*/  IADD3 R0, PT, PT, R51, -0x2, RZ ;  /* 0xfffffffe33007810 */ /* 0x000fe20007ffe0ff */
[----:B------:R-:W-:Y:S01]  /*194f0*/  IMAD.MOV.U32 R22, RZ, RZ, R94 ;  /* 0x000000ffff167224 */ /* 0x000fe200078e005e */
[----:B------:R-:W-:Y:S01]  /*19500*/  IADD3 R68, P1, PT, R68, -0x60, RZ ;  /* 0xffffffa044447810 */ /* 0x000fe20007f3e0ff */
[----:B------:R-:W-:Y:S01]  /*19510*/  IMAD.MOV.U32 R8, RZ, RZ, R83 ;  /* 0x000000ffff087224 */ /* 0x000fe200078e0053 */
[----:B------:R-:W-:Y:S01]  /*19520*/  ISETP.GT.AND P0, PT, R0, RZ, PT ;  /* 0x000000ff0000720c */ /* 0x000fe20003f04270 */
[----:B------:R-:W-:Y:S01]  /*19530*/  IMAD.MOV.U32 R13, RZ, RZ, R133 ;  /* 0x000000ffff0d7224 */ /* 0x000fe200078e0085 */
[----:B------:R-:W-:Y:S02]  /*19540*/  MOV R26, R90 ;  /* 0x0000005a001a7202 */ /* 0x000fe40000000f00 */
[----:B------:R-:W-:Y:S02]  /*19550*/  IADD3.X R69, PT, PT, R69, -0x1, RZ, P1, !PT ;  /* 0xffffffff45457810 */ /* 0x000fe40000ffe4ff */
        /* <DEDUP_REMOVED lines=17> */
[----:B------:R-:W-:Y:S02]  /*19670*/  IADD3 R51, PT, PT, R51, -0x1, RZ ;  /* 0xffffffff33337810 */ /* 0x000fe40007ffe0ff */
[----:B------:R-:W-:-:S02]  /*19680*/  MOV R14, R137 ;  /* 0x00000089000e7202 */ /* 0x000fc40000000f00 */
[----:B------:R-:W-:Y:S02]  /*19690*/  MOV R16, R136 ;  /* 0x0000008800107202 */ /* 0x000fe40000000f00 */
[----:B------:R-:W-:Y:S01]  /*196a0*/  MOV R15, R135 ;  /* 0x00000087000f7202 */ /* 0x000fe20000000f00 */
[----:B------:R-:W-:Y:S06]  /*196b0*/  @P0 BRA `(.L_x_155) ;  /* 0xfffffff400980947 */ /* 0x000fec000383ffff */
.L_x_154:
[----:B------:R-:W0:Y:S02]  /*196c0*/  LDC.64 R28, c[0x0][0x390] ;  /* 0x0000e400ff1c7b82 */ /* 0x000e240000000a00 */
[----:B0-----:R-:W-:-:S05]  /*196d0*/  IMAD.WIDE.U32 R28, R2, 0x60, R28 ;  /* 0x00000060021c7825 */ /* 0x001fca00078e001c */
        /* <DEDUP_REMOVED lines=23> */
[----:B------:R-:W-:Y:S01]  /*19850*/  STG.E desc[UR6][R28.64+0x5c], R15 ;  /* 0x00005c0f1c007986 */ /* 0x000fe2000c101906 */
[----:B------:R-:W-:Y:S05]  /*19860*/  EXIT ;  /* 0x000000000000794d */ /* 0x000fea0003800000 */
        .type           $ag_types__impls__ark_ec__models__short_weierstrass__affine__Affine_ark_bn254__curves__g1__Config__multiexp$_Z101ag_types__impls__ark_ec__models__short_weierstrass__affine__Affine_ark_bn254__curves__g1__Config__add106ag_types__impls__ark_ec__models__short_weierstrass__affine__Affine_ark_bn254__curves__g1__Config__jacobianS_,@function
        .size           $ag_types__impls__ark_ec__models__short_weierstrass__affine__Affine_ark_bn254__curves__g1__Config__multiexp$_Z101ag_types__impls__ark_ec__models__short_weierstrass__affine__Affine_ark_bn254__curves__g1__Config__add106ag_types__impls__ark_ec__models__short_weierstrass__affine__Affine_ark_bn254__curves__g1__Config__jacobianS_,($ag_types__impls__ark_ec__models__short_weierstrass__affine__Affine_ark_bn254__curves__g1__Config__multiexp$_Z107ag_types__impls__ark_ec__models__short_weierstrass__affine__Affine_ark_bn254__curves__g1__Config__add_mixed106ag_types__impls__ark_ec__models__short_weierstrass__affine__Affine_ark_bn254__curves__g1__Config__jacobian104ag_types__impls__ark_ec__models__short_weierstrass__affine__Affine_ark_bn254__curves__g1__Config__affine - $ag_types__impls__ark_ec__models__short_weierstrass__affine__Affine_ark_bn254__curves__g1__Config__multiexp$_Z101ag_types__impls__ark_ec__models__short_weierstrass__affine__Affine_ark_bn254__curves__g1__Config__add106ag_types__impls__ark_ec__models__short_weierstrass__affine__Affine_ark_bn254__curves__g1__Config__jacobianS_)
$ag_types__impls__ark_ec__models__short_weierstrass__affine__Affine_ark_bn254__curves__g1__Config__multiexp$_Z101ag_types__impls__ark_ec__models__short_weierstrass__affine__Affine_ark_bn254__curves__g1__Config__add106ag_types__impls__ark_ec__models__short_weierstrass__affine__Affine_ark_bn254__curves__g1__Config__jacobianS_:
[----:B------:R-:W0:Y:S01]  /*19870*/  LDCU.128 UR8, c[0x3][0xe0] ;  /* 0x00c01c00ff0877ac */ /* 0x000e220008000c00 */
[----:B------:R-:W-:Y:S01]  /*19880*/  BSSY.RECONVERGENT B0, `(.L_x_156) ;  /* 0x0001b08000007945 */ /* 0x000fe20003800200 */
[----:B------:R-:W-:Y:S01]  /*19890*/  MOV R135, R59 ;  /* 0x0000003b00877202 */ /* 0x000fe20000000f00 */
[----:B------:R-:W-:Y:S01]  /*198a0*/  IMAD.MOV.U32 R133, RZ, RZ, R56 ;  /* 0x000000ffff857224 */ /* 0x000fe200078e0038 */
[----:B------:R-:W1:Y:S01]  /*198b0*/  LDCU.128 UR12, c[0x3][0xf0] ;  /* 0x00c01e00ff0c77ac */ /* 0x000e620008000c00 */
[----:B------:R-:W-:Y:S01]  /*198c0*/  MOV R136, R58 ;  /* 0x0000003a00887202 */ /* 0x000fe20000000f00 */
[----:B------:R-:W-:Y:S01]  /*198d0*/  IMAD.MOV.U32 R83, RZ, RZ, R157 ;  /* 0x000000ffff537224 */ /* 0x000fe200078e009d */
[----:B------:R-:W-:Y:S01]  /*198e0*/  MOV R137, R57 ;  /* 0x0000003900897202 */ /* 0x000fe20000000f00 */
[----:B------:R-:W-:Y:S01]  /*198f0*/  IMAD.MOV.U32 R94, RZ, RZ, R139 ;  /* 0x000000ffff5e7224 */ /* 0x000fe200078e008b */
[----:B------:R-:W-:Y:S02]  /*19900*/  MOV R134, R55 ;  /* 0x0000003700867202 */ /* 0x000fe40000000f00 */
[----:B------:R-:W-:-:S02]  /*19910*/  MOV R87, R54 ;  /* 0x0000003600577202 */ /* 0x000fc40000000f00 */
[----:B------:R-:W-:Y:S02]  /*19920*/  MOV R132, R53 ;  /* 0x0000003500847202 */ /* 0x000fe40000000f00 */
[----:B------:R-:W-:Y:S02]  /*19930*/  MOV R86, R52 ;  /* 0x0000003400567202 */ /* 0x000fe40000000f00 */
[----:B------:R-:W-:Y:S02]  /*19940*/  MOV R78, R155 ;  /* 0x0000009b004e7202 */ /* 0x000fe40000000f00 */
[----:B0-----:R-:W-:Y:S02]  /*19950*/  ISETP.NE.AND P0, PT, R107, UR9, PT ;  /* 0x000000096b007c0c */ /* 0x001fe4000bf05270 */
[----:B------:R-:W-:Y:S02]  /*19960*/  MOV R79, R81 ;  /* 0x00000051004f7202 */ /* 0x000fe40000000f00 */
[----:B------:R-:W-:-:S02]  /*19970*/  ISETP.EQ.AND P0, PT, R106, UR8, !P0 ;  /* 0x000000086a007c0c */ /* 0x000fc4000c702270 */
[----:B-1----:R-:W-:Y:S02]  /*19980*/  ISETP.EQ.AND P1, PT, R113, UR15, PT ;  /* 0x0000000f71007c0c */ /* 0x002fe4000bf22270 */
[----:B------:R-:W-:Y:S02]  /*19990*/  ISETP.EQ.AND P0, PT, R108, UR10, P0 ;  /* 0x0000000a6c007c0c */ /* 0x000fe40008702270 */
[----:B------:R-:W-:Y:S02]  /*199a0*/  MOV R82, R156 ;  /* 0x0000009c00527202 */ /* 0x000fe40000000f00 */
[----:B------:R-:W-:Y:S02]  /*199b0*/  ISETP.EQ.AND P0, PT, R109, UR11, P0 ;  /* 0x0000000b6d007c0c */ /* 0x000fe40008702270 */
[----:B------:R-:W-:Y:S02]  /*199c0*/  MOV R84, R154 ;  /* 0x0000009a00547202 */ /* 0x000fe40000000f00 */
[----:B------:R-:W-:-:S02]  /*199d0*/  ISETP.EQ.AND P0, PT, R110, UR12, P0 ;  /* 0x0000000c6e007c0c */ /* 0x000fc40008702270 */
[----:B------:R-:W-:Y:S02]  /*199e0*/  MOV R85, R80 ;  /* 0x0000005000557202 */ /* 0x000fe40000000f00 */
[----:B------:R-:W-:Y:S02]  /*199f0*/  ISETP.EQ.AND P0, PT, R111, UR13, P0 ;  /* 0x0000000d6f007c0c */ /* 0x000fe40008702270 */
[----:B------:R-:W-:Y:S02]  /*19a00*/  MOV R130, R158 ;  /* 0x0000009e00827202 */ /* 0x000fe40000000f00 */
[----:B------:R-:W-:Y:S02]  /*19a10*/  ISETP.EQ.AND P0, PT, R112, UR14, P0 ;  /* 0x0000000e70007c0c */ /* 0x000fe40008702270 */
[----:B------:R-:W-:Y:S02]  /*19a20*/  MOV R131, R159 ;  /* 0x0000009f00837202 */ /* 0x000fe40000000f00 */
[----:B------:R-:W-:-:S02]  /*19a30*/  MOV R97, R143 ;  /* 0x0000008f00617202 */ /* 0x000fc40000000f00 */
[----:B------:R-:W-:Y:S02]  /*19a40*/  MOV R96, R89 ;  /* 0x0000005900607202 */ /* 0x000fe40000000f00 */
[----:B------:R-:W-:Y:S02]  /*19a50*/  MOV R95, R140 ;  /* 0x0000008c005f7202 */ /* 0x000fe40000000f00 */
[----:B------:R-:W-:Y:S02]  /*19a60*/  MOV R93, R138 ;  /* 0x0000008a005d7202 */ /* 0x000fe40000000f00 */
[----:B------:R-:W-:Y:S02]  /*19a70*/  MOV R92, R142 ;  /* 0x0000008e005c7202 */ /* 0x000fe40000000f00 */
[----:B------:R-:W-:Y:S02]  /*19a80*/  MOV R91, R141 ;  /* 0x0000008d005b7202 */ /* 0x000fe40000000f00 */
[----:B------:R-:W-:Y:S01]  /*19a90*/  MOV R90, R88 ;  /* 0x00000058005a7202 */ /* 0x000fe20000000f00 */
[----:B------:R-:W-:Y:S06]  /*19aa0*/  @P0 BRA P1, `(.L_x_157) ;  /* 0x000001ac00940947 */ /* 0x000fec0000800000 */
[----:B------:R-:W-:Y:S01]  /*19ab0*/  ISETP.NE.AND P0, PT, R53, UR9, PT ;  /* 0x0000000935007c0c */ /* 0x000fe2000bf05270 */
[----:B------:R-:W-:Y:S01]  /*19ac0*/  IMAD.MOV.U32 R133, RZ, RZ, R110 ;  /* 0x000000ffff857224 */ /* 0x000fe200078e006e */
[----:B------:R-:W-:Y:S01]  /*19ad0*/  ISETP.EQ.AND P1, PT, R59, UR15, PT ;  /* 0x0000000f3b007c0c */ /* 0x000fe2000bf22270 */
[----:B------:R-:W-:Y:S01]  /*19ae0*/  IMAD.MOV.U32 R83, RZ, RZ, R102 ;  /* 0x000000ffff537224 */ /* 0x000fe200078e0066 */
[----:B------:R-:W-:Y:S01]  /*19af0*/  ISETP.EQ.AND P0, PT, R52, UR8, !P0 ;  /* 0x0000000834007c0c */ /* 0x000fe2000c702270 */
[----:B------:R-:W-:Y:S01]  /*19b00*/  IMAD.MOV.U32 R94, RZ, RZ, R64 ;  /* 0x000000ffff5e7224 */ /* 0x000fe200078e0040 */
[----:B------:R-:W-:Y:S02]  /*19b10*/  MOV R135, R113 ;  /* 0x0000007100877202 */ /* 0x000fe40000000f00 */
[----:B------:R-:W-:Y:S02]  /*19b20*/  ISETP.EQ.AND P0, PT, R54, UR10, P0 ;  /* 0x0000000a36007c0c */ /* 0x000fe40008702270 */
[----:B------:R-:W-:-:S02]  /*19b30*/  MOV R136, R112 ;  /* 0x0000007000887202 */ /* 0x000fc40000000f00 */
[----:B------:R-:W-:Y:S02]  /*19b40*/  ISETP.EQ.AND P0, PT, R55, UR11, P0 ;  /* 0x0000000b37007c0c */ /* 0x000fe40008702270 */
[----:B------:R-:W-:Y:S02]  /*19b50*/  MOV R137, R111 ;  /* 0x0000006f00897202 */ /* 0x000fe40000000f00 */
[----:B------:R-:W-:Y:S02]  /*19b60*/  ISETP.EQ.AND P0, PT, R56, UR12, P0 ;  /* 0x0000000c38007c0c */ /* 0x000fe40008702270 */
[----:B------:R-:W-:Y:S02]  /*19b70*/  MOV R134, R109 ;  /* 0x0000006d00867202 */ /* 0x000fe40000000f00 */
[----:B------:R-:W-:Y:S02]  /*19b80*/  ISETP.EQ.AND P0, PT, R57, UR13, P0 ;  /* 0x0000000d39007c0c */ /* 0x000fe40008702270 */
[----:B------:R-:W-:-:S02]  /*19b90*/  MOV R87, R108 ;  /* 0x0000006c00577202 */ /* 0x000fc40000000f00 */
[----:B------:R-:W-:Y:S02]  /*19ba0*/  ISETP.EQ.AND P0, PT, R58, UR14, P0 ;  /* 0x0000000e3a007c0c */ /* 0x000fe40008702270 */
        /* <DEDUP_REMOVED lines=15> */
[----:B------:R-:W-:Y:S01]  /*19ca0*/  MOV R90, R60 ;  /* 0x0000003c005a7202 */ /* 0x000fe20000000f00 */
[----:B------:R-:W-:Y:S06]  /*19cb0*/  @P0 BRA P1, `(.L_x_157) ;  /* 0x000001ac00100947 */ /* 0x000fec0000800000 */
[----:B------:R-:W-:-:S04]  /*19cc0*/  IMAD.WIDE.U32 R74, P0, R106, R107, RZ ;  /* 0x0000006b6a4a7225 */ /* 0x000fc800078000ff */
[----:B------:R-:W-:Y:S01]  /*19cd0*/  HFMA2 R115, -RZ, RZ, 0, 0 ;  /* 0x00000000ff737431 */ /* 0x000fe200000001ff */
[----:B------:R-:W0:Y:S01]  /*19ce0*/  LDC.64 R70, c[0x3][0xa0] ;  /* 0x00c02800ff467b82 */ /* 0x000e220000000a00 */
[----:B------:R-:W-:Y:S02]  /*19cf0*/  HFMA2 R91, -RZ, RZ, 0, 0 ;  /* 0x00000000ff5b7431 */ /* 0x000fe400000001ff */
[C---:B------:R-:W-:Y:S01]  /*19d00*/  IMAD.WIDE.U32.X R96, P0, R106.reuse, R109, RZ, P0 ;  /* 0x0000006d6a607225 */ /* 0x040fe200000004ff */
[----:B------:R-:W-:Y:S01]  /*19d10*/  MOV R79, RZ ;  /* 0x000000ff004f7202 */ /* 0x000fe20000000f00 */
[----:B------:R-:W-:Y:S02]  /*19d20*/  BSSY.RECONVERGENT B1, `(.L_x_158) ;  /* 0x00000ed000017945 */ /* 0x000fe40003800200 */
[----:B------:R-:W-:Y:S01]  /*19d30*/  IMAD.HI.U32 R84, P1, R106, R107, R74 ;  /* 0x0000006b6a547227 */ /* 0x000fe2000782004a */
[----:B------:R-:W-:Y:S01]  /*19d40*/  IADD3 R75, PT, PT, R74, R74, RZ ;  /* 0x0000004a4a4b7210 */ /* 0x000fe20007ffe0ff */
[----:B------:R-:W1:Y:S01]  /*19d50*/  LDC.64 R72, c[0x3][0xa8] ;  /* 0x00c02a00ff487b82 */ /* 0x000e620000000a00 */
        /* <DEDUP_REMOVED lines=14> */
[----:B------:R-:W-:-:S04]  /*19e40*/  IMAD.WIDE.U32.X R114, R108, R113, R114, P0 ;  /* 0x000000716c727225 */ /* 0x000fc800000e0472 */
[----:B------:R-:W-:-:S04]  /*19e50*/  IMAD.WIDE.U32.X R94, P1, R109, R110, R94, P1 ;  /* 0x0000006e6d5e7225 */ /* 0x000fc8000082045e */
[----:B------:R-:W-:-:S04]  /*19e60*/  IMAD.WIDE.U32 R82, P3, R106, R111, R82 ;  /* 0x0000006f6a527225 */ /* 0x000fc80007860052 */
[----:B------:R-:W-:-:S04]  /*19e70*/  IMAD.WIDE.U32.X R114, P0, R109, R112, R114, P2 ;  /* 0x000000706d727225 */ /* 0x000fc80001000472 */
[----:B------:R-:W-:Y:S01]  /*19e80*/  IMAD.WIDE.U32.X R94, P2, R108, R111, R94, P3 ;  /* 0x0000006f6c5e7225 */ /* 0x000fe2000184045e */
[----:B------:R-:W-:-:S03]  /*19e90*/  SEL R90, RZ, 0x1, !P0 ;  /* 0x00000001ff5a7807 */ /* 0x000fc60004000000 */
[----:B------:R-:W-:-:S04]  /*19ea0*/  IMAD.WIDE.U32.X R114, P4, R110, R111, R114, P1 ;  /* 0x0000006f6e727225 */ /* 0x000fc80000880472 */
[----:B------:R-:W-:-:S04]  /*19eb0*/  IMAD.WIDE.U32 R94, P3, R107, R112, R94 ;  /* 0x000000706b5e7225 */ /* 0x000fc8000786005e */
        /* <DEDUP_REMOVED lines=28> */
[----:B------:R-:W-:Y:S02]  /*1a080*/  IMAD R117, R74, -0x1b799c77, RZ ;  /* 0xe48663894a757824 */ /* 0x000fe400078e02ff */
[----:B------:R-:W-:Y:S01]  /*1a090*/  IMAD.WIDE.U32.X R94, P5, R108, R112, R94, P4 ;  /* 0x000000706c5e7225 */ /* 0x000fe200020a045e */
[----:B------:R-:W-:-:S03]  /*1a0a0*/  IADD3 RZ, P4, PT, RZ, R74, RZ ;  /* 0x0000004affff7210 */ /* 0x000fc60007f9e0ff */
[----:B0-----:R-:W-:Y:S01]  /*1a0b0*/  IMAD.HI.U32 R75, P0, R117, R70, R74 ;  /* 0x00000046754b7227 */ /* 0x001fe2000780004a */
[----:B------:R-:W-:-:S03]  /*1a0c0*/  IADD3.X R114, P5, PT, R114, R115, RZ, P5, !PT ;  /* 0x0000007372727210 */ /* 0x000fc60002fbe4ff */
[----:B------:R-:W-:Y:S02]  /*1a0d0*/  IMAD R76, R117, R71, RZ ;  /* 0x00000047754c7224 */ /* 0x000fe400078e02ff */
[----:B------:R-:W-:-:S03]  /*1a0e0*/  IMAD.WIDE.U32.X R90, P6, R110, R113, R90, P6 ;  /* 0x000000716e5a7225 */ /* 0x000fc600030c045a */
[----:B------:R-:W-:Y:S01]  /*1a0f0*/  IADD3.X R74, P4, PT, R76, R75, RZ, P4, !PT ;  /* 0x0000004b4c4a7210 */ /* 0x000fe2000279e4ff */
[----:B------:R-:W-:Y:S01]  /*1a100*/  IMAD.WIDE.U32 R96, P1, R107, R109, R96 ;  /* 0x0000006d6b607225 */ /* 0x000fe20007820060 */
[----:B------:R-:W-:Y:S01]  /*1a110*/  IADD3.X R115, P5, PT, RZ, R90, RZ, P5, !PT ;  /* 0x0000005aff737210 */ /* 0x000fe20002fbe4ff */
[----:B------:R-:W0:Y:S02]  /*1a120*/  LDC.64 R76, c[0x3][0xb8] ;  /* 0x00c02e00ff4c7b82 */ /* 0x000e240000000a00 */
[----:B------:R-:W-:Y:S01]  /*1a130*/  IMAD.HI.U32 R75, P2, R117, R71, RZ ;  /* 0x00000047754b7227 */ /* 0x000fe200078400ff */
[----:B------:R-:W-:-:S03]  /*1a140*/  SEL R86, RZ, 0x1, !P5 ;  /* 0x00000001ff567807 */ /* 0x000fc60006800000 */
[----:B------:R-:W-:-:S04]  /*1a150*/  IMAD.WIDE.U32.X R82, P1, R109, R109, R82, P1 ;  /* 0x0000006d6d527225 */ /* 0x000fc80000820452 */
[----:B------:R-:W-:Y:S02]  /*1a160*/  IMAD R122, R74, -0x1b799c77, RZ ;  /* 0xe48663894a7a7824 */ /* 0x000fe400078e02ff */
[----:B------:R-:W-:-:S04]  /*1a170*/  IMAD.WIDE.U32 R96, P5, R106, R110, R96 ;  /* 0x0000006e6a607225 */ /* 0x000fc800078a0060 */
[----:B------:R-:W-:-:S04]  /*1a180*/  IMAD.WIDE.U32.X R78, R112, R113, R78, P3 ;  /* 0x00000071704e7225 */ /* 0x000fc800018e044e */
[----:B------:R-:W-:-:S04]  /*1a190*/  IMAD.WIDE.U32.X R94, P1, R109, R111, R94, P1 ;  /* 0x0000006f6d5e7225 */ /* 0x000fc8000082045e */
[----:B------:R-:W-:Y:S02]  /*1a1a0*/  IMAD.HI.U32 R93, P3, R122, R70, R74 ;  /* 0x000000467a5d7227 */ /* 0x000fe4000786004a */
[----:B------:R-:W2:Y:S02]  /*1a1b0*/  LDC.64 R74, c[0x3][0xb0] ;  /* 0x00c02c00ff4a7b82 */ /* 0x000ea40000000a00 */
[----:B------:R-:W-:-:S04]  /*1a1c0*/  IMAD.WIDE.U32.X R82, P5, R108, R110, R82, P5 ;  /* 0x0000006e6c527225 */ /* 0x000fc800028a0452 */
[----:B------:R-:W-:-:S04]  /*1a1d0*/  IMAD.WIDE.U32.X R114, P1, R109, R113, R114, P1 ;  /* 0x000000716d727225 */ /* 0x000fc80000820472 */
[----:B------:R-:W-:-:S04]  /*1a1e0*/  IMAD.WIDE.U32.X R94, P5, R110, R110, R94, P5 ;  /* 0x0000006e6e5e7225 */ /* 0x000fc800028a045e */
[----:B------:R-:W-:-:S04]  /*1a1f0*/  IMAD.WIDE.U32.X R78, P6, R112, R113, R78, P6 ;  /* 0x00000071704e7225 */ /* 0x000fc800030c044e */
[----:B------:R-:W-:Y:S01]  /*1a200*/  IMAD.X R90, RZ, RZ, R86, P1 ;  /* 0x000000ffff5a7224 */ /* 0x000fe200008e0656 */
[----:B------:R-:W-:Y:S01]  /*1a210*/  SEL R118, RZ, 0x1, !P6 ;  /* 0x00000001ff767807 */ /* 0x000fe20007000000 */
[----:B-1----:R-:W-:-:S04]  /*1a220*/  IMAD.WIDE.U32.X R84, P0, R117, R72, R84, P0 ;  /* 0x0000004875547225 */ /* 0x002fc80000000454 */
[----:B------:R-:W-:-:S04]  /*1a230*/  IMAD.WIDE.U32.X R114, P1, R110, R112, R114, P5 ;  /* 0x000000706e727225 */ /* 0x000fc80002820472 */
[----:B------:R-:W-:Y:S01]  /*1a240*/  IMAD.WIDE.U32 R82, P6, R107, R111, R82 ;  /* 0x0000006f6b527225 */ /* 0x000fe200078c0052 */
[----:B------:R-:W-:-:S03]  /*1a250*/  IADD3.X R90, P1, PT, R90, R91, RZ, P1, !PT ;  /* 0x0000005b5a5a7210 */ /* 0x000fc60000f3e4ff */
[----:B------:R-:W-:Y:S01]  /*1a260*/  IMAD.WIDE.U32 R84, P5, R122, R71, R84 ;  /* 0x000000477a547225 */ /* 0x000fe200078a0054 */
[----:B------:R-:W-:-:S03]  /*1a270*/  IADD3.X R91, P1, PT, RZ, R78, RZ, P1, !PT ;  /* 0x0000004eff5b7210 */ /* 0x000fc60000f3e4ff */
[----:B------:R-:W-:Y:S01]  /*1a280*/  IMAD.WIDE.U32.X R94, P6, R109, R111, R94, P6 ;  /* 0x0000006f6d5e7225 */ /* 0x000fe200030c045e */
[----:B------:R-:W-:Y:S02]  /*1a290*/  IADD3.X R84, P4, PT, R93, R84, RZ, P4, !PT ;  /* 0x000000545d547210 */ /* 0x000fe4000279e4ff */
[----:B------:R-:W-:Y:S01]  /*1a2a0*/  SEL R120, RZ, 0x1, !P1 ;  /* 0x00000001ff787807 */ /* 0x000fe20004800000 */
[----:B------:R-:W-:-:S04]  /*1a2b0*/  IMAD.WIDE.U32.X R86, P2, R117, R73, RZ, P2 ;  /* 0x0000004975567225 */ /* 0x000fc800010404ff */
[----:B------:R-:W-:-:S04]  /*1a2c0*/  IMAD.WIDE.U32.X R114, P6, R111, R111, R114, P6 ;  /* 0x0000006f6f727225 */ /* 0x000fc800030c0472 */
[----:B------:R-:W-:-:S04]  /*1a2d0*/  IMAD.WIDE.U32.X R86, P3, R122, R72, R86, P3 ;  /* 0x000000487a567225 */ /* 0x000fc80001860456 */
[----:B------:R-:W-:-:S04]  /*1a2e0*/  IMAD.WIDE.U32.X R90, P6, R111, R113, R90, P6 ;  /* 0x000000716f5a7225 */ /* 0x000fc800030c045a */
[----:B------:R-:W-:Y:S01]  /*1a2f0*/  IMAD R78, R84, -0x1b799c77, RZ ;  /* 0xe4866389544e7824 */ /* 0x000fe200078e02ff */
[----:B------:R-:W-:Y:S01]  /*1a300*/  IADD3.X R120, PT, PT, RZ, R120, RZ, P6, !PT ;  /* 0x00000078ff787210 */ /* 0x000fe200037fe4ff */
[----:B--2---:R-:W-:-:S04]  /*1a310*/  IMAD.WIDE.U32.X R92, P2, R117, R75, RZ, P2 ;  /* 0x0000004b755c7225 */ /* 0x004fc800010404ff */
[----:B------:R-:W-:-:S04]  /*1a320*/  IMAD.WIDE.U32.X R96, P0, R117, R74, R96, P0 ;  /* 0x0000004a75607225 */ /* 0x000fc80000000460 */
[----:B------:R-:W-:-:S04]  /*1a330*/  IMAD.HI.U32 R119, P1, R78, R70, R84 ;  /* 0x000000464e777227 */ /* 0x000fc80007820054 */
[----:B------:R-:W-:-:S04]  /*1a340*/  IMAD.WIDE.U32 R86, P6, R78, R71, R86 ;  /* 0x000000474e567225 */ /* 0x000fc800078c0056 */
[----:B0-----:R-:W-:Y:S01]  /*1a350*/  IMAD.WIDE.U32.X R84, R117, R77, RZ, P2 ;  /* 0x0000004d75547225 */ /* 0x001fe200010e04ff */
[----:B------:R-:W-:-:S03]  /*1a360*/  IADD3.X R116, P4, PT, R119, R86, RZ, P4, !PT ;  /* 0x0000005677747210 */ /* 0x000fc6000279e4ff */
[----:B------:R-:W-:-:S04]  /*1a370*/  IMAD.WIDE.U32 R82, P2, R106, R112, R82 ;  /* 0x000000706a527225 */ /* 0x000fc80007840052 */
[----:B------:R-:W-:-:S04]  /*1a380*/  IMAD.WIDE.U32.X R96, P5, R122, R73, R96, P5 ;  /* 0x000000497a607225 */ /* 0x000fc800028a0460 */
[----:B------:R-:W-:-:S04]  /*1a390*/  IMAD.WIDE.U32.X R92, P3, R122, R74, R92, P3 ;  /* 0x0000004a7a5c7225 */ /* 0x000fc8000186045c */
[----:B------:R-:W-:Y:S01]  /*1a3a0*/  IMAD.WIDE.U32.X R82, P0, R117, R76, R82, P0 ;  /* 0x0000004c75527225 */ /* 0x000fe20000000452 */
[----:B------:R-:W-:-:S03]  /*1a3b0*/  MOV R117, R87 ;  /* 0x0000005700757202 */ /* 0x000fc60000000f00 */
[----:B------:R-:W-:Y:S02]  /*1a3c0*/  HFMA2 R87, -RZ, RZ, 0, 0 ;  /* 0x00000000ff577431 */ /* 0x000fe400000001ff */
        /* <DEDUP_REMOVED lines=12> */
[----:B------:R-:W-:-:S04]  /*1a490*/  IMAD.WIDE.U32.X R92, P0, R121, R72, R92, P0 ;  /* 0x00000048795c7225 */ /* 0x000fc8000000045c */
[----:B------:R-:W-:-:S04]  /*1a4a0*/  IMAD.WIDE.U32.X R84, P6, R78, R75, R84, P6 ;  /* 0x0000004b4e547225 */ /* 0x000fc800030c0454 */
[----:B------:R-:W-:-:S04]  /*1a4b0*/  IMAD.WIDE.U32.X R86, R122, R77, R86, P5 ;  /* 0x0000004d7a567225 */ /* 0x000fc800028e0456 */
        /* <DEDUP_REMOVED lines=27> */
[C---:B------:R-:W-:Y:S01]  /*1a670*/  IMAD.WIDE.U32.X R92, P0, R78.reuse, R73, R86, P0 ;  /* 0x000000494e5c7225 */ /* 0x040fe20000000456 */
        /* <DEDUP_REMOVED lines=26> */
[----:B------:R-:W-:Y:S02]  /*1a820*/  HFMA2 R85, -RZ, RZ, 0, 0 ;  /* 0x00000000ff557431 */ /* 0x000fe400000001ff */
[----:B------:R-:W-:Y:S01]  /*1a830*/  IMAD.WIDE.U32.X R82, P6, R121, R75, R82, P6 ;  /* 0x0000004b79527225 */ /* 0x000fe200030c0452 */
[----:B------:R-:W-:-:S03]  /*1a840*/  IADD3.X R115, P3, PT, R123, R95, RZ, P3, !PT ;  /* 0x0000005f7b737210 */ /* 0x000fc60001f7e4ff */
[----:B------:R-:W-:-:S04]  /*1a850*/  IMAD.WIDE.U32.X R96, P0, R109, R113, R96, P0 ;  /* 0x000000716d607225 */ /* 0x000fc80000000460 */
[----:B------:R-:W-:-:S04]  /*1a860*/  IMAD.WIDE.U32.X R82, P5, R119, R74, R82, P5 ;  /* 0x0000004a77527225 */ /* 0x000fc800028a0452 */
[----:B------:R-:W-:Y:S01]  /*1a870*/  IMAD.WIDE.U32.X R90, P2, R112, R112, R90, P2 ;  /* 0x00000070705a7225 */ /* 0x000fe2000104045a */
[----:B------:R-:W-:-:S03]  /*1a880*/  IADD3.X R93, P4, PT, R82, R93, RZ, P4, !PT ;  /* 0x0000005d525d7210 */ /* 0x000fc6000279e4ff */
[----:B------:R-:W-:Y:S01]  /*1a890*/  IMAD.WIDE.U32.X R84, R121, R77, R84, P6 ;  /* 0x0000004d79547225 */ /* 0x000fe200030e0454 */
[----:B------:R-:W-:Y:S02]  /*1a8a0*/  IADD3.X R116, P6, PT, R117, R96, RZ, P3, !PT ;  /* 0x0000006075747210 */ /* 0x000fe40001fde4ff */
[----:B------:R-:W-:Y:S01]  /*1a8b0*/  IADD3.X R120, P3, PT, R120, R79, RZ, P2, !PT ;  /* 0x0000004f78787210 */ /* 0x000fe2000177e4ff */
[----:B------:R-:W-:Y:S01]  /*1a8c0*/  IMAD.WIDE.U32.X R86, P1, R119, R75, R86, P1 ;  /* 0x0000004b77567225 */ /* 0x000fe20000820456 */
[----:B------:R-:W-:Y:S02]  /*1a8d0*/  MOV R79, RZ ;  /* 0x000000ff004f7202 */ /* 0x000fe40000000f00 */
[----:B------:R-:W-:Y:S01]  /*1a8e0*/  IADD3.X R117, P2, PT, R93, R97, RZ, P6, !PT ;  /* 0x000000615d757210 */ /* 0x000fe2000375e4ff */
        /* <DEDUP_REMOVED lines=40> */
.L_x_159:
        /* <DEDUP_REMOVED lines=8> */
.L_x_160:
[----:B------:R-:W-:Y:S05]  /*1abf0*/  BSYNC.RECONVERGENT B1 ;  /* 0x0000000000017941 */ /* 0x000fea0003800200 */
.L_x_158:
[----:B------:R-:W-:-:S04]  /*1ac00*/  IMAD.WIDE.U32 R78, P0, R52, R53, RZ ;  /* 0x00000035344e7225 */ /* 0x000fc800078000ff */
[----:B------:R-:W-:Y:S01]  /*1ac10*/  HFMA2 R123, -RZ, RZ, 0, 0 ;  /* 0x00000000ff7b7431 */ /* 0x000fe200000001ff */
[----:B------:R-:W-:Y:S01]  /*1ac20*/  BSSY.RECONVERGENT B1, `(.L_x_161) ;  /* 0x00000ed000017945 */ /* 0x000fe20003800200 */
[----:B------:R-:W-:Y:S02]  /*1ac30*/  HFMA2 R91, -RZ, RZ, 0, 0 ;  /* 0x00000000ff5b7431 */ /* 0x000fe400000001ff */
[----:B------:R-:W-:-:S04]  /*1ac40*/  IMAD.WIDE.U32.X R96, P0, R52, R55, RZ, P0 ;  /* 0x0000003734607225 */ /* 0x000fc800000004ff */
        /* <DEDUP_REMOVED lines=29> */
[----:B------:R-:W-:Y:S01]  /*1ae20*/  IMAD.MOV.U32 R97, RZ, RZ, R82 ;  /* 0x000000ffff617224 */ /* 0x000fe200078e0052 */
[----:B------:R-:W-:Y:S01]  /*1ae30*/  MOV R82, R83 ;  /* 0x0000005300527202 */ /* 0x000fe20000000f00 */
        /* <DEDUP_REMOVED lines=10> */
[----:B------:R-:W-:-:S04]  /*1aee0*/  IMAD.WIDE.U32.X R90, R56, R59, R90, P0 ;  /* 0x0000003b385a7225 */ /* 0x000fc800000e045a */
[----:B------:R-:W-:-:S04]  /*1aef0*/  IMAD.WIDE.U32 R84, P4, R52, R54, R84 ;  /* 0x0000003634547225 */ /* 0x000fc80007880054 */
[----:B------:R-:W-:-:S04]  /*1af00*/  IMAD.WIDE.U32.X R82, P2, R57, R53, R82, P2 ;  /* 0x0000003539527225 */ /* 0x000fc80001040452 */
[----:B------:R-:W-:Y:S02]  /*1af10*/  IMAD R125, R78, -0x1b799c77, RZ ;  /* 0xe48663894e7d7824 */ /* 0x000fe400078e02ff */
[----:B------:R-:W-:-:S04]  /*1af20*/  IMAD.WIDE.U32.X R96, P4, R54, R54, R96, P4 ;  /* 0x0000003636607225 */ /* 0x000fc80002080460 */
[----:B------:R-:W-:-:S04]  /*1af30*/  IMAD.WIDE.U32.X R90, P1, R57, R58, R90, P1 ;  /* 0x0000003a395a7225 */ /* 0x000fc8000082045a */
[----:B------:R-:W-:-:S04]  /*1af40*/  IMAD.WIDE.U32.X R94, P2, R59, R53, R94, P2 ;  /* 0x000000353b5e7225 */ /* 0x000fc8000104045e */
[----:B------:R-:W-:Y:S01]  /*1af50*/  IMAD.HI.U32 R86, P0, R125, R70, R78 ;  /* 0x000000467d567227 */ /* 0x000fe2000780004e */
[----:B------:R-:W-:-:S03]  /*1af60*/  SEL R79, RZ, 0x1, !P3 ;  /* 0x00000001ff4f7807 */ /* 0x000fc60005800000 */
[----:B------:R-:W-:Y:S01]  /*1af70*/  IMAD.WIDE.U32.X R82, P4, R56, R54, R82, P4 ;  /* 0x0000003638527225 */ /* 0x000fe20002080452 */
[----:B------:R-:W-:-:S03]  /*1af80*/  IADD3.X R79, PT, PT, RZ, R79, RZ, P2, !PT ;  /* 0x0000004fff4f7210 */ /* 0x000fc600017fe4ff */
[----:B------:R-:W-:Y:S01]  /*1af90*/  IMAD.WIDE.U32.X R90, P3, R57, R58, R90, P5 ;  /* 0x0000003a395a7225 */ /* 0x000fe2000286045a */
[----:B------:R-:W-:Y:S02]  /*1afa0*/  IADD3 RZ, P5, PT, RZ, R78, RZ ;  /* 0x0000004effff7210 */ /* 0x000fe40007fbe0ff */
[----:B------:R-:W-:Y:S01]  /*1afb0*/  SEL R78, RZ, 0x1, !P1 ;  /* 0x00000001ff4e7807 */ /* 0x000fe20004800000 */
[----:B------:R-:W-:-:S04]  /*1afc0*/  IMAD.WIDE.U32.X R94, P4, R58, R54, R94, P4 ;  /* 0x000000363a5e7225 */ /* 0x000fc8000208045e */
[----:B------:R-:W-:Y:S01]  /*1afd0*/  IMAD.WIDE.U32.X R90, P6, R56, R59, R90, P6 ;  /* 0x0000003b385a7225 */ /* 0x000fe200030c045a */
[----:B------:R-:W-:Y:S02]  /*1afe0*/  IADD3.X R122, P4, PT, R79, R123, RZ, P4, !PT ;  /* 0x0000007b4f7a7210 */ /* 0x000fe4000279e4ff */
[----:B------:R-:W-:Y:S01]  /*1aff0*/  MOV R79, RZ ;  /* 0x000000ff004f7202 */ /* 0x000fe20000000f00 */
[----:B------:R-:W-:Y:S01]  /*1b000*/  IMAD.WIDE.U32 R96, P1, R53, R55, R96 ;  /* 0x0000003735607225 */ /* 0x000fe20007820060 */
[----:B------:R-:W-:-:S03]  /*1b010*/  IADD3.X R123, P4, PT, RZ, R90, RZ, P4, !PT ;  /* 0x0000005aff7b7210 */ /* 0x000fc6000279e4ff */
[----:B------:R-:W-:Y:S01]  /*1b020*/  IMAD.WIDE.U32.X R82, P1, R55, R55, R82, P1 ;  /* 0x0000003737527225 */ /* 0x000fe20000820452 */
[----:B------:R-:W-:-:S03]  /*1b030*/  SEL R90, RZ, 0x1, !P4 ;  /* 0x00000001ff5a7807 */ /* 0x000fc60006000000 */
[----:B------:R-:W-:-:S04]  /*1b040*/  IMAD.WIDE.U32 R96, P4, R56, R52, R96 ;  /* 0x0000003438607225 */ /* 0x000fc80007880060 */
[----:B------:R-:W-:-:S04]  /*1b050*/  IMAD.WIDE.U32.X R94, P1, R57, R55, R94, P1 ;  /* 0x00000037395e7225 */ /* 0x000fc8000082045e */
[----:B------:R-:W-:-:S04]  /*1b060*/  IMAD.WIDE.U32.X R78, R58, R59, R78, P3 ;  /* 0x0000003b3a4e7225 */ /* 0x000fc800018e044e */
[----:B------:R-:W-:Y:S02]  /*1b070*/  IMAD R87, R125, R71, RZ ;  /* 0x000000477d577224 */ /* 0x000fe400078e02ff */
[----:B------:R-:W-:-:S03]  /*1b080*/  IMAD.WIDE.U32.X R82, P4, R56, R54, R82, P4 ;  /* 0x0000003638527225 */ /* 0x000fc60002080452 */
[----:B------:R-:W-:Y:S01]  /*1b090*/  IADD3.X R86, P5, PT, R87, R86, RZ, P5, !PT ;  /* 0x0000005657567210 */ /* 0x000fe20002fbe4ff */
[----:B------:R-:W-:-:S04]  /*1b0a0*/  IMAD.WIDE.U32.X R122, P1, R59, R55, R122, P1 ;  /* 0x000000373b7a7225 */ /* 0x000fc8000082047a */
[----:B------:R-:W-:Y:S01]  /*1b0b0*/  IMAD.WIDE.U32.X R94, P4, R56, R56, R94, P4 ;  /* 0x00000038385e7225 */ /* 0x000fe2000208045e */
[----:B------:R-:W-:-:S03]  /*1b0c0*/  IADD3.X R90, PT, PT, RZ, R90, RZ, P1, !PT ;  /* 0x0000005aff5a7210 */ /* 0x000fc60000ffe4ff */
[----:B------:R-:W-:-:S04]  /*1b0d0*/  IMAD.WIDE.U32.X R78, P6, R58, R59, R78, P6 ;  /* 0x0000003b3a4e7225 */ /* 0x000fc800030c044e */
[----:B------:R-:W-:Y:S01]  /*1b0e0*/  IMAD.HI.U32 R87, P2, R125, R71, RZ ;  /* 0x000000477d577227 */ /* 0x000fe200078400ff */
[----:B------:R-:W-:-:S03]  /*1b0f0*/  SEL R126, RZ, 0x1, !P6 ;  /* 0x00000001ff7e7807 */ /* 0x000fc60007000000 */
[----:B------:R-:W-:-:S04]  /*1b100*/  IMAD.WIDE.U32.X R84, P0, R125, R72, R84, P0 ;  /* 0x000000487d547225 */ /* 0x000fc80000000454 */
[----:B------:R-:W-:-:S04]  /*1b110*/  IMAD.WIDE.U32.X R122, P1, R56, R58, R122, P4 ;  /* 0x0000003a387a7225 */ /* 0x000fc8000202047a */
[----:B------:R-:W-:Y:S01]  /*1b120*/  IMAD R130, R86, -0x1b799c77, RZ ;  /* 0xe486638956827824 */ /* 0x000fe200078e02ff */
[----:B------:R-:W-:Y:S01]  /*1b130*/  IADD3.X R90, P1, PT, R90, R91, RZ, P1, !PT ;  /* 0x0000005b5a5a7210 */ /* 0x000fe20000f3e4ff */
[----:B------:R-:W-:-:S03]  /*1b140*/  IMAD.WIDE.U32 R82, P6, R57, R53, R82 ;  /* 0x0000003539527225 */ /* 0x000fc600078c0052 */
[----:B------:R-:W-:Y:S01]  /*1b150*/  IADD3.X R91, P1, PT, RZ, R78, RZ, P1, !PT ;  /* 0x0000004eff5b7210 */ /* 0x000fe20000f3e4ff */
[----:B------:R-:W-:-:S03]  /*1b160*/  IMAD.HI.U32 R93, P3, R130, R70, R86 ;  /* 0x00000046825d7227 */ /* 0x000fc60007860056 */
[----:B------:R-:W-:Y:S01]  /*1b170*/  SEL R128, RZ, 0x1, !P1 ;  /* 0x00000001ff807807 */ /* 0x000fe20004800000 */
[----:B------:R-:W-:-:S04]  /*1b180*/  IMAD.WIDE.U32 R84, P4, R130, R71, R84 ;  /* 0x0000004782547225 */ /* 0x000fc80007880054 */
[----:B------:R-:W-:Y:S01]  /*1b190*/  IMAD.WIDE.U32.X R94, P6, R57, R55, R94, P6 ;  /* 0x00000037395e7225 */ /* 0x000fe200030c045e */
[----:B------:R-:W-:-:S03]  /*1b1a0*/  IADD3.X R84, P5, PT, R93, R84, RZ, P5, !PT ;  /* 0x000000545d547210 */ /* 0x000fc60002fbe4ff */
[----:B------:R-:W-:-:S04]  /*1b1b0*/  IMAD.WIDE.U32.X R86, P2, R125, R73, RZ, P2 ;  /* 0x000000497d567225 */ /* 0x000fc800010404ff */
[----:B------:R-:W-:-:S04]  /*1b1c0*/  IMAD.WIDE.U32.X R122, P6, R57, R57, R122, P6 ;  /* 0x00000039397a7225 */ /* 0x000fc800030c047a */
[----:B------:R-:W-:-:S04]  /*1b1d0*/  IMAD.WIDE.U32.X R86, P3, R130, R72, R86, P3 ;  /* 0x0000004882567225 */ /* 0x000fc80001860456 */
[----:B------:R-:W-:-:S04]  /*1b1e0*/  IMAD.WIDE.U32.X R90, P6, R57, R59, R90, P6 ;  /* 0x0000003b395a7225 */ /* 0x000fc800030c045a */
[----:B------:R-:W-:Y:S01]  /*1b1f0*/  IMAD R78, R84, -0x1b799c77, RZ ;  /* 0xe4866389544e7824 */ /* 0x000fe200078e02ff */
[----:B------:R-:W-:Y:S01]  /*1b200*/  IADD3.X R128, PT, PT, RZ, R128, RZ, P6, !PT ;  /* 0x00000080ff807210 */ /* 0x000fe200037fe4ff */
[----:B------:R-:W-:-:S04]  /*1b210*/  IMAD.WIDE.U32.X R92, P2, R125, R75, RZ, P2 ;  /* 0x0000004b7d5c7225 */ /* 0x000fc800010404ff */
[----:B------:R-:W-:-:S04]  /*1b220*/  IMAD.WIDE.U32.X R96, P0, R125, R74, R96, P0 ;  /* 0x0000004a7d607225 */ /* 0x000fc80000000460 */
[----:B------:R-:W-:-:S04]  /*1b230*/  IMAD.HI.U32 R127, P1, R78, R70, R84 ;  /* 0x000000464e7f7227 */ /* 0x000fc80007820054 */
[----:B------:R-:W-:-:S04]  /*1b240*/  IMAD.WIDE.U32 R86, P6, R78, R71, R86 ;  /* 0x000000474e567225 */ /* 0x000fc800078c0056 */
[----:B------:R-:W-:Y:S01]  /*1b250*/  IMAD.WIDE.U32.X R84, R125, R77, RZ, P2 ;  /* 0x0000004d7d547225 */ /* 0x000fe200010e04ff */
[----:B------:R-:W-:-:S03]  /*1b260*/  IADD3.X R124, P5, PT, R127, R86, RZ, P5, !PT ;  /* 0x000000567f7c7210 */ /* 0x000fc60002fbe4ff */
[----:B------:R-:W-:-:S04]  /*1b270*/  IMAD.WIDE.U32 R82, P2, R58, R52, R82 ;  /* 0x000000343a527225 */ /* 0x000fc80007840052 */
[----:B------:R-:W-:-:S04]  /*1b280*/  IMAD.WIDE.U32.X R96, P4, R130, R73, R96, P4 ;  /* 0x0000004982607225 */ /* 0x000fc80002080460 */
[----:B------:R-:W-:-:S04]  /*1b290*/  IMAD.WIDE.U32.X R92, P3, R130, R74, R92, P3 ;  /* 0x0000004a825c7225 */ /* 0x000fc8000186045c */
[----:B------:R-:W-:-:S04]  /*1b2a0*/  IMAD.WIDE.U32.X R82, P0, R125, R76, R82, P0 ;  /* 0x0000004c7d527225 */ /* 0x000fc80000000452 */
[----:B------:R-:W-:Y:S01]  /*1b2b0*/  IMAD.WIDE.U32.X R84, P3, R130, R76, R84, P3 ;  /* 0x0000004c82547225 */ /* 0x000fe20001860454 */
[----:B------:R-:W-:-:S03]  /*1b2c0*/  SEL R86, RZ, 0x1, !P0 ;  /* 0x00000001ff567807 */ /* 0x000fc60004000000 */
[----:B------:R-:W-:Y:S02]  /*1b2d0*/  IMAD R129, R124, -0x1b799c77, RZ ;  /* 0xe48663897c817824 */ /* 0x000fe400078e02ff */
[----:B------:R-:W-:-:S04]  /*1b2e0*/  IMAD.WIDE.U32.X R96, P1, R78, R72, R96, P1 ;  /* 0x000000484e607225 */ /* 0x000fc80000820460 */
[----:B------:R-:W-:Y:S02]  /*1b2f0*/  IMAD.MOV.U32 R125, RZ, RZ, R87 ;  /* 0x000000ffff7d7224 */ /* 0x000fe400078e0057 */
[----:B------:R-:W-:Y:S02]  /*1b300*/  HFMA2 R87, -RZ, RZ, 0, 0 ;  /* 0x00000000ff577431 */ /* 0x000fe400000001ff */
        /* <DEDUP_REMOVED lines=79> */
[----:B------:R-:W-:Y:S02]  /*1b800*/  IADD3.X R83, P5, PT, R83, R86, RZ, P5, !PT ;  /* 0x0000005653537210 */ /* 0x000fe40002fbe4ff */
[----:B------:R-:W-:Y:S01]  /*1b810*/  IADD3.X R129, PT, PT, RZ, R126, RZ, P3, !PT ;  /* 0x0000007eff817210 */ /* 0x000fe20001ffe4ff */
        /* <DEDUP_REMOVED lines=37> */
.L_x_162:
        /* <DEDUP_REMOVED lines=8> */
.L_x_163:
[----:B------:R-:W-:Y:S05]  /*1baf0*/  BSYNC.RECONVERGENT B1 ;  /* 0x0000000000017941 */ /* 0x000fea0003800200 */
.L_x_161:
        /* <DEDUP_REMOVED lines=103> */
[----:B------:R-:W-:Y:S02]  /*1c170*/  IADD3.X R136, P5, PT, R137, R86, RZ, P5, !PT ;  /* 0x0000005689887210 */ /* 0x000fe40002fbe4ff */
[----:B------:R-:W-:Y:S01]  /*1c180*/  MOV R137, R87 ;  /* 0x0000005700897202 */ /* 0x000fe20000000f00 */
        /* <DEDUP_REMOVED lines=15> */
[----:B------:R-:W-:Y:S02]  /*1c280*/  IMAD.MOV.U32 R87, RZ, RZ, RZ ;  /* 0x000000ffff577224 */ /* 0x000fe400078e00ff */
        /* <DEDUP_REMOVED lines=58> */
[----:B------:R-:W-:Y:S02]  /*1c630*/  IADD3 R130, P3, PT, R85, R94, RZ ;  /* 0x0000005e55827210 */ /* 0x000fe40007f7e0ff */
[----:B------:R-:W-:Y:S01]  /*1c640*/  MOV R85, RZ ;  /* 0x000000ff00557202 */ /* 0x000fe20000000f00 */
        /* <DEDUP_REMOVED lines=8> */
[----:B------:R-:W-:Y:S02]  /*1c6d0*/  HFMA2 R79, -RZ, RZ, 0, 0 ;  /* 0x00000000ff4f7431 */ /* 0x000fe400000001ff */
        /* <DEDUP_REMOVED lines=42> */
.L_x_165:
        /* <DEDUP_REMOVED lines=8> */
.L_x_166:
[----:B------:R-:W-:Y:S05]  /*1ca00*/  BSYNC.RECONVERGENT B1 ;  /* 0x0000000000017941 */ /* 0x000fea0003800200 */
.L_x_164:
[----:B------:R-:W-:Y:S01]  /*1ca10*/  IMAD.WIDE.U32 R86, P0, R88, R115, RZ ;  /* 0x0000007358567225 */ /* 0x000fe200078000ff */
[----:B------:R-:W-:-:S03]  /*1ca20*/  MOV R82, RZ ;  /* 0x000000ff00527202 */ /* 0x000fc60000000f00 */
[----:B------:R-:W-:Y:S01]  /*1ca30*/  HFMA2 R85, -RZ, RZ, 0, 0 ;  /* 0x00000000ff557431 */ /* 0x000fe200000001ff */
[----:B------:R-:W-:Y:S01]  /*1ca40*/  BSSY.RECONVERGENT B1, `(.L_x_167) ;  /* 0x00000f0000017945 */ /* 0x000fe20003800200 */
[----:B------:R-:W-:-:S04]  /*1ca50*/  IMAD.WIDE.U32.X R94, P0, R88, R117, RZ, P0 ;  /* 0x00000075585e7225 */ /* 0x000fc800000004ff */
        /* <DEDUP_REMOVED lines=18> */
[----:B------:R-:W-:Y:S02]  /*1cb80*/  IMAD.MOV.U32 R93, RZ, RZ, RZ ;  /* 0x000000ffff5d7224 */ /* 0x000fe400078e00ff */
[----:B------:R-:W-:-:S04]  /*1cb90*/  IMAD.WIDE.U32.X R96, P4, R139, R117, R96, P4 ;  /* 0x000000758b607225 */ /* 0x000fc80002080460 */
[----:B------:R-:W-:-:S04]  /*1cba0*/  IMAD.WIDE.U32.X R92, R142, R121, R92, P0 ;  /* 0x000000798e5c7225 */ /* 0x000fc800000e045c */
[----:B------:R-:W-:-:S04]  /*1cbb0*/  IMAD.WIDE.U32 R90, P0, R140, R114, R90 ;  /* 0x000000728c5a7225 */ /* 0x000fc8000780005a */
[----:B------:R-:W-:Y:S01]  /*1cbc0*/  IMAD.WIDE.U32.X R96, P0, R140, R116, R96, P0 ;  /* 0x000000748c607225 */ /* 0x000fe20000000460 */
[----:B------:R-:W-:Y:S02]  /*1cbd0*/  MOV R95, R90 ;  /* 0x0000005a005f7202 */ /* 0x000fe40000000f00 */
[----:B------:R-:W-:Y:S01]  /*1cbe0*/  MOV R90, R91 ;  /* 0x0000005b005a7202 */ /* 0x000fe20000000f00 */
[----:B------:R-:W-:-:S04]  /*1cbf0*/  IMAD.WIDE.U32.X R92, P3, R138, R120, R92, P2 ;  /* 0x000000788a5c7225 */ /* 0x000fc8000106045c */
[----:B------:R-:W-:Y:S01]  /*1cc00*/  IMAD.WIDE.U32 R96, P1, R89, R115, R96 ;  /* 0x0000007359607225 */ /* 0x000fe20007820060 */
[----:B------:R-:W-:-:S03]  /*1cc10*/  SEL R84, RZ, 0x1, !P3 ;  /* 0x00000001ff547807 */ /* 0x000fc60005800000 */
[----:B------:R-:W-:-:S04]  /*1cc20*/  IMAD.WIDE.U32.X R92, P4, R139, R119, R92, P4 ;  /* 0x000000778b5c7225 */ /* 0x000fc8000208045c */
[----:B------:R-:W-:-:S04]  /*1cc30*/  IMAD.WIDE.U32 R82, P2, R88, R114, R82 ;  /* 0x0000007258527225 */ /* 0x000fc80007840052 */
[----:B------:R-:W-:-:S04]  /*1cc40*/  IMAD.WIDE.U32.X R86, P2, R88, R116, R86, P2 ;  /* 0x0000007458567225 */ /* 0x000fc80001040456 */
[----:B------:R-:W-:-:S04]  /*1cc50*/  IMAD.WIDE.U32 R96, P5, R143, R114, R96 ;  /* 0x000000728f607225 */ /* 0x000fc800078a0060 */
[----:B------:R-:W-:-:S04]  /*1cc60*/  IMAD.WIDE.U32.X R92, P0, R140, R118, R92, P0 ;  /* 0x000000768c5c7225 */ /* 0x000fc8000000045c */
[----:B------:R-:W-:-:S04]  /*1cc70*/  IMAD.WIDE.U32.X R94, P2, R88, R118, R94, P2 ;  /* 0x00000076585e7225 */ /* 0x000fc8000104045e */
[----:B------:R-:W-:Y:S02]  /*1cc80*/  IMAD.MOV.U32 R91, RZ, RZ, R96 ;  /* 0x000000ffff5b7224 */ /* 0x000fe400078e0060 */
        /* <DEDUP_REMOVED lines=8> */
[----:B------:R-:W-:Y:S02]  /*1cd10*/  SEL R78, RZ, 0x1, !P3 ;  /* 0x00000001ff4e7807 */ /* 0x000fe40005800000 */
[----:B------:R-:W-:Y:S01]  /*1cd20*/  IADD3 RZ, P3, PT, RZ, R82, RZ ;  /* 0x00000052ffff7210 */ /* 0x000fe20007f7e0ff */
        /* <DEDUP_REMOVED lines=13> */
[----:B------:R-:W-:Y:S01]  /*1ce00*/  IMAD R88, R82, -0x1b799c77, RZ ;  /* 0xe486638952587824 */ /* 0x000fe200078e02ff */
[----:B------:R-:W-:Y:S01]  /*1ce10*/  IADD3.X R93, P0, PT, RZ, R84, RZ, P6, !PT ;  /* 0x00000054ff5d7210 */ /* 0x000fe2000371e4ff */
[----:B------:R-:W-:-:S04]  /*1ce20*/  IMAD.WIDE.U32.X R90, P2, R138, R117, R90, P2 ;  /* 0x000000758a5a7225 */ /* 0x000fc8000104045a */
[----:B------:R-:W-:-:S04]  /*1ce30*/  IMAD.WIDE.U32 R94, P4, R139, R114, R94 ;  /* 0x000000728b5e7225 */ /* 0x000fc8000788005e */
[----:B------:R-:W-:-:S04]  /*1ce40*/  IMAD.HI.U32 R79, P6, R88, R70, R82 ;  /* 0x00000046584f7227 */ /* 0x000fc800078c0052 */
[----:B------:R-:W-:Y:S02]  /*1ce50*/  IMAD R84, R88, R71, RZ ;  /* 0x0000004758547224 */ /* 0x000fe400078e02ff */
[----:B------:R-:W-:-:S03]  /*1ce60*/  IMAD.WIDE.U32.X R82, P4, R139, R116, R90, P4 ;  /* 0x000000748b527225 */ /* 0x000fc6000208045a */
[----:B------:R-:W-:Y:S01]  /*1ce70*/  IADD3.X R90, P3, PT, R84, R79, RZ, P3, !PT ;  /* 0x0000004f545a7210 */ /* 0x000fe20001f7e4ff */
[C---:B------:R-:W-:Y:S01]  /*1ce80*/  IMAD.WIDE.U32.X R96, P2, R138.reuse, R119, R96, P2 ;  /* 0x000000778a607225 */ /* 0x040fe20001040460 */
[----:B------:R-:W-:Y:S02]  /*1ce90*/  MOV R79, RZ ;  /* 0x000000ff004f7202 */ /* 0x000fe40000000f00 */
[----:B------:R-:W-:Y:S01]  /*1cea0*/  SEL R84, RZ, 0x1, !P0 ;  /* 0x00000001ff547807 */ /* 0x000fe20004000000 */
[----:B------:R-:W-:-:S04]  /*1ceb0*/  IMAD.WIDE.U32.X R92, P2, R138, R121, R92, P2 ;  /* 0x000000798a5c7225 */ /* 0x000fc8000104045c */
[----:B------:R-:W-:Y:S01]  /*1cec0*/  IMAD.WIDE.U32.X R78, R89, R121, R78, P1 ;  /* 0x00000079594e7225 */ /* 0x000fe200008e044e */
[----:B------:R-:W-:-:S03]  /*1ced0*/  IADD3.X R84, PT, PT, RZ, R84, RZ, P2, !PT ;  /* 0x00000054ff547210 */ /* 0x000fc600017fe4ff */
[----:B------:R-:W-:-:S04]  /*1cee0*/  IMAD.WIDE.U32.X R96, P4, R139, R118, R96, P4 ;  /* 0x000000768b607225 */ /* 0x000fc80002080460 */
[----:B------:R-:W-:-:S04]  /*1cef0*/  IMAD.HI.U32 R91, P0, R88, R71, RZ ;  /* 0x00000047585b7227 */ /* 0x000fc800078000ff */
[----:B------:R-:W-:-:S04]  /*1cf00*/  IMAD.WIDE.U32.X R86, P6, R88, R72, R86, P6 ;  /* 0x0000004858567225 */ /* 0x000fc800030c0456 */
[----:B------:R-:W-:-:S04]  /*1cf10*/  IMAD.WIDE.U32.X R78, P5, R143, R120, R78, P5 ;  /* 0x000000788f4e7225 */ /* 0x000fc800028a044e */
[----:B------:R-:W-:Y:S01]  /*1cf20*/  IMAD.WIDE.U32.X R138, P1, R139, R120, R92, P4 ;  /* 0x000000788b8a7225 */ /* 0x000fe2000202045c */
[----:B------:R-:W-:-:S03]  /*1cf30*/  SEL R142, RZ, 0x1, !P5 ;  /* 0x00000001ff8e7807 */ /* 0x000fc60006800000 */
        /* <DEDUP_REMOVED lines=9> */
[----:B------:R-:W-:-:S04]  /*1cfd0*/  IMAD.WIDE.U32.X R138, P4, R140, R119, R138, P4 ;  /* 0x000000778c8a7225 */ /* 0x000fc8000208048a */
[----:B------:R-:W-:-:S04]  /*1cfe0*/  IMAD.WIDE.U32.X R92, P0, R88, R73, RZ, P0 ;  /* 0x00000049585c7225 */ /* 0x000fc800000004ff */
[----:B------:R-:W-:-:S04]  /*1cff0*/  IMAD.WIDE.U32.X R84, P4, R140, R121, R84, P4 ;  /* 0x000000798c547225 */ /* 0x000fc80002080454 */
[----:B------:R-:W-:Y:S01]  /*1d000*/  IMAD R140, R86, -0x1b799c77, RZ ;  /* 0xe4866389568c7824 */ /* 0x000fe200078e02ff */
[----:B------:R-:W-:Y:S01]  /*1d010*/  IADD3.X R141, PT, PT, RZ, R141, RZ, P4, !PT ;  /* 0x0000008dff8d7210 */ /* 0x000fe200027fe4ff */
[----:B------:R-:W-:-:S04]  /*1d020*/  IMAD.WIDE.U32.X R92, P2, R145, R72, R92, P2 ;  /* 0x00000048915c7225 */ /* 0x000fc8000104045c */
[----:B------:R-:W-:-:S04]  /*1d030*/  IMAD.HI.U32 R147, P1, R140, R70, R86 ;  /* 0x000000468c937227 */ /* 0x000fc80007820056 */
[----:B------:R-:W-:-:S04]  /*1d040*/  IMAD.WIDE.U32.X R94, P6, R88, R74, R94, P6 ;  /* 0x0000004a585e7225 */ /* 0x000fc800030c045e */
[----:B------:R-:W-:-:S04]  /*1d050*/  IMAD.WIDE.U32.X R86, P0, R88, R75, RZ, P0 ;  /* 0x0000004b58567225 */ /* 0x000fc800000004ff */
[----:B------:R-:W-:-:S04]  /*1d060*/  IMAD.WIDE.U32 R92, P4, R140, R71, R92 ;  /* 0x000000478c5c7225 */ /* 0x000fc8000788005c */
[----:B------:R-:W-:Y:S01]  /*1d070*/  IMAD.WIDE.U32.X R90, R88, R77, RZ, P0 ;  /* 0x0000004d585a7225 */ /* 0x000fe200000e04ff */
[----:B------:R-:W-:Y:S02]  /*1d080*/  IADD3.X R146, P3, PT, R147, R92, RZ, P3, !PT ;  /* 0x0000005c93927210 */ /* 0x000fe40001f7e4ff */
[----:B------:R-:W-:Y:S01]  /*1d090*/  MOV R147, R93 ;  /* 0x0000005d00937202 */ /* 0x000fe20000000f00 */
[----:B------:R-:W-:-:S04]  /*1d0a0*/  IMAD.WIDE.U32 R82, P0, R89, R114, R82 ;  /* 0x0000007259527225 */ /* 0x000fc80007800052 */
[----:B------:R-:W-:Y:S02]  /*1d0b0*/  HFMA2 R93, -RZ, RZ, 0, 0 ;  /* 0x00000000ff5d7431 */ /* 0x000fe400000001ff */
[----:B------:R-:W-:-:S04]  /*1d0c0*/  IMAD.WIDE.U32.X R94, P5, R145, R73, R94, P5 ;  /* 0x00000049915e7225 */ /* 0x000fc800028a045e */
        /* <DEDUP_REMOVED lines=8> */
[----:B------:R-:W-:-:S04]  /*1d150*/  IMAD.HI.U32 R147, P6, R88, R70, R146 ;  /* 0x0000004658937227 */ /* 0x000fc800078c0092 */
[----:B------:R-:W-:-:S04]  /*1d160*/  IMAD.WIDE.U32 R94, P2, R88, R71, R94 ;  /* 0x00000047585e7225 */ /* 0x000fc8000784005e */
[----:B------:R-:W-:Y:S01]  /*1d170*/  IMAD.WIDE.U32.X R82, P5, R145, R75, R82, P5 ;  /* 0x0000004b91527225 */ /* 0x000fe200028a0452 */
[----:B------:R-:W-:-:S03]  /*1d180*/  IADD3.X R94, P3, PT, R147, R94, RZ, P3, !PT ;  /* 0x0000005e935e7210 */ /* 0x000fc60001f7e4ff */
[----:B------:R-:W-:-:S04]  /*1d190*/  IMAD.WIDE.U32.X R86, P6, R88, R72, R86, P6 ;  /* 0x0000004858567225 */ /* 0x000fc800030c0456 */
[----:B------:R-:W-:Y:S02]  /*1d1a0*/  IMAD R78, R94, -0x1b799c77, RZ ;  /* 0xe48663895e4e7824 */ /* 0x000fe400078e02ff */
[----:B------:R-:W-:-:S04]  /*1d1b0*/  IMAD.WIDE.U32.X R92, R145, R77, R92, P5 ;  /* 0x0000004d915c7225 */ /* 0x000fc800028e045c */
[----:B------:R-:W-:-:S04]  /*1d1c0*/  IMAD.WIDE.U32.X R90, P4, R140, R75, R90, P4 ;  /* 0x0000004b8c5a7225 */ /* 0x000fc8000208045a */
[----:B------:R-:W-:Y:S02]  /*1d1d0*/  IMAD.MOV.U32 R145, RZ, RZ, RZ ;  /* 0x000000ffff917224 */ /* 0x000fe400078e00ff */
[----:B------:R-:W-:-:S04]  /*1d1e0*/  IMAD.HI.U32 R147, P5, R78, R70, R94 ;  /* 0x000000464e937227 */ /* 0x000fc800078a005e */
[----:B------:R-:W-:-:S04]  /*1d1f0*/  IMAD.WIDE.U32.X R82, P1, R140, R74, R82, P1 ;  /* 0x0000004a8c527225 */ /* 0x000fc80000820452 */
[----:B------:R-:W-:-:S04]  /*1d200*/  IMAD.WIDE.U32.X R94, R140, R77, R144, P4 ;  /* 0x0000004d8c5e7225 */ /* 0x000fc800020e0490 */
[----:B------:R-:W-:-:S04]  /*1d210*/  IMAD.WIDE.U32 R86, P4, R78, R71, R86 ;  /* 0x000000474e567225 */ /* 0x000fc80007880056 */
[C---:B------:R-:W-:Y:S01]  /*1d220*/  IMAD.WIDE.U32.X R82, P2, R88.reuse, R73, R82, P2 ;  /* 0x0000004958527225 */ /* 0x040fe20001040452 */
        /* <DEDUP_REMOVED lines=18> */
[----:B------:R-:W-:Y:S02]  /*1d350*/  IMAD R140, R82, -0x1b799c77, RZ ;  /* 0xe4866389528c7824 */ /* 0x000fe400078e02ff */
[----:B------:R-:W-:-:S04]  /*1d360*/  IMAD.WIDE.U32.X R90, P4, R145, R72, R90, P1 ;  /* 0x00000048915a7225 */ /* 0x000fc8000088045a */
        /* <DEDUP_REMOVED lines=50> */
[----:B------:R-:W-:Y:S01]  /*1d690*/  IMAD.MOV.U32 R79, RZ, RZ, RZ ;  /* 0x000000ffff4f7224 */ /* 0x000fe200078e00ff */
[----:B------:R-:W-:Y:S01]  /*1d6a0*/  IADD3.X R142, P0, PT, R87, R84, RZ, P0, !PT ;  /* 0x00000054578e7210 */ /* 0x000fe2000071e4ff */
[----:B------:R-:W-:-:S03]  /*1d6b0*/  IMAD.WIDE.U32.X R82, R143, R121, R82, P6 ;  /* 0x000000798f527225 */ /* 0x000fc600030e0452 */
[----:B------:R-:W-:Y:S01]  /*1d6c0*/  IADD3.X R143, P0, PT, R91, R85, RZ, P0, !PT ;  /* 0x000000555b8f7210 */ /* 0x000fe2000071e4ff */
[----:B------:R-:W-:-:S03]  /*1d6d0*/  IMAD.WIDE.U32.X R78, R144, R77, R78, P4 ;  /* 0x0000004d904e7225 */ /* 0x000fc600020e044e */
        /* <DEDUP_REMOVED lines=30> */
.L_x_168:
        /* <DEDUP_REMOVED lines=8> */
.L_x_169:
[----:B------:R-:W-:Y:S05]  /*1d940*/  BSYNC.RECONVERGENT B1 ;  /* 0x0000000000017941 */ /* 0x000fea0003800200 */
.L_x_167:
        /* <DEDUP_REMOVED lines=58> */
[----:B------:R-:W-:Y:S01]  /*1dcf0*/  IMAD.WIDE.U32.X R92, P3, R104, R57, R92, P5 ;  /* 0x00000039685c7225 */ /* 0x000fe2000286045c */
[----:B------:R-:W-:-:S03]  /*1dd00*/  IADD3 RZ, P5, PT, RZ, R78, RZ ;  /* 0x0000004effff7210 */ /* 0x000fc60007fbe0ff */
[----:B------:R-:W-:-:S04]  /*1dd10*/  IMAD.WIDE.U32.X R96, P4, R100, R58, R96, P4 ;  /* 0x0000003a64607225 */ /* 0x000fc80002080460 */
[----:B------:R-:W-:Y:S01]  /*1dd20*/  IMAD.WIDE.U32.X R92, P6, R105, R56, R92, P6 ;  /* 0x00000038695c7225 */ /* 0x000fe200030c045c */
[----:B------:R-:W-:-:S03]  /*1dd30*/  IADD3.X R94, P4, PT, R85, R95, RZ, P4, !PT ;  /* 0x0000005f555e7210 */ /* 0x000fc6000279e4ff */
[----:B------:R-:W-:Y:S01]  /*1dd40*/  IMAD.WIDE.U32 R82, P1, R101, R53, R82 ;  /* 0x0000003565527225 */ /* 0x000fe20007820052 */
[----:B------:R-:W-:-:S03]  /*1dd50*/  IADD3.X R95, P4, PT, RZ, R92, RZ, P4, !PT ;  /* 0x0000005cff5f7210 */ /* 0x000fc6000279e4ff */
[----:B------:R-:W-:Y:S01]  /*1dd60*/  IMAD R84, R78, -0x1b799c77, RZ ;  /* 0xe48663894e547824 */ /* 0x000fe200078e02ff */
[----:B------:R-:W-:Y:S01]  /*1dd70*/  SEL R85, RZ, 0x1, !P4 ;  /* 0x00000001ff557807 */ /* 0x000fe20006000000 */
[----:B------:R-:W-:-:S04]  /*1dd80*/  IMAD.WIDE.U32.X R90, P1, R101, R55, R90, P1 ;  /* 0x00000037655a7225 */ /* 0x000fc8000082045a */
[----:B------:R-:W-:-:S04]  /*1dd90*/  IMAD.HI.U32 R79, P0, R84, R70, R78 ;  /* 0x00000046544f7227 */ /* 0x000fc8000780004e */
[----:B------:R-:W-:Y:S02]  /*1dda0*/  IMAD R88, R84, R71, RZ ;  /* 0x0000004754587224 */ /* 0x000fe400078e02ff */
[----:B------:R-:W-:-:S03]  /*1ddb0*/  IMAD.WIDE.U32 R82, P4, R102, R52, R82 ;  /* 0x0000003466527225 */ /* 0x000fc60007880052 */
[----:B------:R-:W-:Y:S01]  /*1ddc0*/  IADD3.X R78, P5, PT, R88, R79, RZ, P5, !PT ;  /* 0x0000004f584e7210 */ /* 0x000fe20002fbe4ff */
[----:B------:R-:W-:-:S04]  /*1ddd0*/  IMAD.WIDE.U32.X R96, P1, R101, R57, R96, P1 ;  /* 0x0000003965607225 */ /* 0x000fc80000820460 */
[----:B------:R-:W-:-:S04]  /*1dde0*/  IMAD.WIDE.U32.X R146, R104, R59, R146, P3 ;  /* 0x0000003b68927225 */ /* 0x000fc800018e0492 */
[----:B------:R-:W-:-:S04]  /*1ddf0*/  IMAD.WIDE.U32.X R90, P4, R102, R54, R90, P4 ;  /* 0x00000036665a7225 */ /* 0x000fc8000208045a */
[----:B------:R-:W-:-:S04]  /*1de00*/  IMAD.WIDE.U32.X R94, P1, R101, R59, R94, P1 ;  /* 0x0000003b655e7225 */ /* 0x000fc8000082045e */
[----:B------:R-:W-:Y:S01]  /*1de10*/  IMAD.HI.U32 R79, P2, R84, R71, RZ ;  /* 0x00000047544f7227 */ /* 0x000fe200078400ff */
[----:B------:R-:W-:-:S03]  /*1de20*/  IADD3.X R85, PT, PT, RZ, R85, RZ, P1, !PT ;  /* 0x00000055ff557210 */ /* 0x000fc60000ffe4ff */
[----:B------:R-:W-:-:S04]  /*1de30*/  IMAD.WIDE.U32.X R86, P0, R84, R72, R86, P0 ;  /* 0x0000004854567225 */ /* 0x000fc80000000456 */
[----:B------:R-:W-:-:S04]  /*1de40*/  IMAD.WIDE.U32.X R96, P4, R102, R56, R96, P4 ;  /* 0x0000003866607225 */ /* 0x000fc80002080460 */
[----:B------:R-:W-:-:S04]  /*1de50*/  IMAD.WIDE.U32.X R146, P6, R105, R58, R146, P6 ;  /* 0x0000003a69927225 */ /* 0x000fc800030c0492 */
[----:B------:R-:W-:Y:S01]  /*1de60*/  IMAD R151, R78, -0x1b799c77, RZ ;  /* 0xe48663894e977824 */ /* 0x000fe200078e02ff */
[----:B------:R-:W-:Y:S01]  /*1de70*/  SEL R148, RZ, 0x1, !P6 ;  /* 0x00000001ff947807 */ /* 0x000fe20007000000 */
[----:B------:R-:W-:-:S04]  /*1de80*/  IMAD.WIDE.U32.X R94, P1, R102, R58, R94, P4 ;  /* 0x0000003a665e7225 */ /* 0x000fc8000202045e */
[----:B------:R-:W-:Y:S01]  /*1de90*/  IMAD.HI.U32 R89, P3, R151, R70, R78 ;  /* 0x0000004697597227 */ /* 0x000fe2000786004e */
[----:B------:R-:W-:-:S03]  /*1dea0*/  IADD3.X R92, P1, PT, R85, R93, RZ, P1, !PT ;  /* 0x0000005d555c7210 */ /* 0x000fc60000f3e4ff */
[----:B------:R-:W-:Y:S01]  /*1deb0*/  IMAD.WIDE.U32 R86, P4, R151, R71, R86 ;  /* 0x0000004797567225 */ /* 0x000fe20007880056 */
[----:B------:R-:W-:-:S03]  /*1dec0*/  IADD3.X R93, P1, PT, RZ, R146, RZ, P1, !PT ;  /* 0x00000092ff5d7210 */ /* 0x000fc60000f3e4ff */
[----:B------:R-:W-:Y:S01]  /*1ded0*/  IMAD.WIDE.U32 R90, P6, R103, R53, R90 ;  /* 0x00000035675a7225 */ /* 0x000fe200078c005a */
[----:B------:R-:W-:Y:S02]  /*1dee0*/  IADD3.X R86, P5, PT, R89, R86, RZ, P5, !PT ;  /* 0x0000005659567210 */ /* 0x000fe40002fbe4ff */
[----:B------:R-:W-:Y:S01]  /*1def0*/  SEL R149, RZ, 0x1, !P1 ;  /* 0x00000001ff957807 */ /* 0x000fe20004800000 */
[----:B------:R-:W-:-:S04]  /*1df00*/  IMAD.WIDE.U32.X R96, P6, R103, R55, R96, P6 ;  /* 0x0000003767607225 */ /* 0x000fc800030c0460 */
[----:B------:R-:W-:-:S04]  /*1df10*/  IMAD.WIDE.U32.X R78, P2, R84, R73, RZ, P2 ;  /* 0x00000049544e7225 */ /* 0x000fc800010404ff */
[----:B------:R-:W-:-:S04]  /*1df20*/  IMAD.WIDE.U32.X R94, P6, R103, R57, R94, P6 ;  /* 0x00000039675e7225 */ /* 0x000fc800030c045e */
[----:B------:R-:W-:Y:S02]  /*1df30*/  IMAD R85, R86, -0x1b799c77, RZ ;  /* 0xe486638956557824 */ /* 0x000fe400078e02ff */
[----:B------:R-:W-:-:S04]  /*1df40*/  IMAD.WIDE.U32.X R78, P3, R151, R72, R78, P3 ;  /* 0x00000048974e7225 */ /* 0x000fc8000186044e */
[----:B------:R-:W-:-:S04]  /*1df50*/  IMAD.WIDE.U32.X R92, P6, R103, R59, R92, P6 ;  /* 0x0000003b675c7225 */ /* 0x000fc800030c045c */
[----:B------:R-:W-:Y:S01]  /*1df60*/  IMAD.HI.U32 R153, P1, R85, R70, R86 ;  /* 0x0000004655997227 */ /* 0x000fe20007820056 */
[----:B------:R-:W-:-:S03]  /*1df70*/  IADD3.X R149, PT, PT, RZ, R149, RZ, P6, !PT ;  /* 0x00000095ff957210 */ /* 0x000fc600037fe4ff */
[----:B------:R-:W-:-:S04]  /*1df80*/  IMAD.WIDE.U32.X R82, P0, R84, R74, R82, P0 ;  /* 0x0000004a54527225 */ /* 0x000fc80000000452 */
[----:B------:R-:W-:-:S04]  /*1df90*/  IMAD.WIDE.U32.X R86, P2, R84, R75, RZ, P2 ;  /* 0x0000004b54567225 */ /* 0x000fc800010404ff */
        /* <DEDUP_REMOVED lines=12> */
[----:B------:R-:W-:Y:S02]  /*1e060*/  IMAD.MOV.U32 R153, RZ, RZ, R79 ;  /* 0x000000ffff997224 */ /* 0x000fe400078e004f */
[----:B------:R-:W-:Y:S02]  /*1e070*/  HFMA2 R79, -RZ, RZ, 0, 0 ;  /* 0x00000000ff4f7431 */ /* 0x000fe400000001ff */
[----:B------:R-:W-:-:S04]  /*1e080*/  IMAD.WIDE.U32 R82, P3, R146, R71, R82 ;  /* 0x0000004792527225 */ /* 0x000fc80007860052 */
[----:B------:R-:W-:-:S04]  /*1e090*/  IMAD.HI.U32 R153, P0, R146, R70, R152 ;  /* 0x0000004692997227 */ /* 0x000fc80007800098 */
[----:B------:R-:W-:Y:S01]  /*1e0a0*/  IMAD.WIDE.U32.X R86, P6, R85, R73, R86, P6 ;  /* 0x0000004955567225 */ /* 0x000fe200030c0456 */
[----:B------:R-:W-:-:S03]  /*1e0b0*/  IADD3.X R82, P5, PT, R153, R82, RZ, P5, !PT ;  /* 0x0000005299527210 */ /* 0x000fc60002fbe4ff */
[----:B------:R-:W-:-:S04]  /*1e0c0*/  IMAD.WIDE.U32.X R90, P4, R151, R75, R90, P4 ;  /* 0x0000004b975a7225 */ /* 0x000fc8000208045a */
[----:B------:R-:W-:Y:S01]  /*1e0d0*/  IMAD.WIDE.U32.X R78, R151, R77, R78, P4 ;  /* 0x0000004d974e7225 */ /* 0x000fe200020e044e */
[----:B------:R-:W-:-:S03]  /*1e0e0*/  MOV R151, RZ ;  /* 0x000000ff00977202 */ /* 0x000fc60000000f00 */
        /* <DEDUP_REMOVED lines=47> */
[----:B------:R-:W-:Y:S02]  /*1e3e0*/  HFMA2 R89, -RZ, RZ, 0, 0 ;  /* 0x00000000ff597431 */ /* 0x000fe400000001ff */
[----:B------:R-:W-:-:S04]  /*1e3f0*/  IMAD.WIDE.U32.X R96, P2, R104, R54, R96, P2 ;  /* 0x0000003668607225 */ /* 0x000fc80001040460 */
[----:B------:R-:W-:-:S04]  /*1e400*/  IMAD.WIDE.U32.X R86, P3, R146, R74, R86, P3 ;  /* 0x0000004a92567225 */ /* 0x000fc80001860456 */
[----:B------:R-:W-:-:S04]  /*1e410*/  IMAD.WIDE.U32.X R88, R85, R77, R88, P0 ;  /* 0x0000004d55587225 */ /* 0x000fc800000e0458 */
        /* <DEDUP_REMOVED lines=12> */
[----:B------:R-:W-:Y:S01]  /*1e4e0*/  IMAD.MOV.U32 R85, RZ, RZ, RZ ;  /* 0x000000ffff557224 */ /* 0x000fe200078e00ff */
[----:B------:R-:W-:Y:S01]  /*1e4f0*/  IADD3.X R87, P5, PT, R90, R87, RZ, P5, !PT ;  /* 0x000000575a577210 */ /* 0x000fe20002fbe4ff */
[----:B------:R-:W-:-:S04]  /*1e500*/  IMAD.WIDE.U32.X R94, P0, R105, R55, R94, P0 ;  /* 0x00000037695e7225 */ /* 0x000fc8000000045e */
[----:B------:R-:W-:-:S04]  /*1e510*/  IMAD.WIDE.U32.X R92, P2, R104, R58, R92, P2 ;  /* 0x0000003a685c7225 */ /* 0x000fc8000104045c */
[----:B------:R-:W-:Y:S01]  /*1e520*/  IMAD.WIDE.U32.X R84, R146, R77, R84, P6 ;  /* 0x0000004d92547225 */ /* 0x000fe200030e0454 */
[----:B------:R-:W-:Y:S02]  /*1e530*/  IADD3.X R146, P6, PT, R83, R94, RZ, P3, !PT ;  /* 0x0000005e53927210 */ /* 0x000fe40001fde4ff */
[----:B------:R-:W-:Y:S01]  /*1e540*/  IADD3.X R90, P3, PT, R149, R147, RZ, P2, !PT ;  /* 0x00000093955a7210 */ /* 0x000fe2000177e4ff */
[C---:B------:R-:W-:Y:S01]  /*1e550*/  IMAD.WIDE.U32.X R88, P1, R150.reuse, R75, R88, P1 ;  /* 0x0000004b96587225 */ /* 0x040fe20000820458 */
[----:B------:R-:W-:Y:S02]  /*1e560*/  IADD3.X R94, P2, PT, R87, R95, RZ, P6, !PT ;  /* 0x0000005f575e7210 */ /* 0x000fe4000375e4ff */
[----:B------:R-:W-:Y:S01]  /*1e570*/  MOV R83, RZ ;  /* 0x000000ff00537202 */ /* 0x000fe20000000f00 */
        /* <DEDUP_REMOVED lines=40> */
.L_x_171:
        /* <DEDUP_REMOVED lines=8> */
.L_x_172:
[----:B------:R-:W-:Y:S05]  /*1e880*/  BSYNC.RECONVERGENT B1 ;  /* 0x0000000000017941 */ /* 0x000fea0003800200 */
.L_x_170:
        /* <DEDUP_REMOVED lines=31> */
[----:B------:R-:W-:Y:S01]  /*1ea80*/  IMAD.MOV.U32 R87, RZ, RZ, R152 ;  /* 0x000000ffff577224 */ /* 0x000fe200078e0098 */
[----:B------:R-:W-:Y:S01]  /*1ea90*/  MOV R152, R153 ;  /* 0x0000009900987202 */ /* 0x000fe20000000f00 */
[----:B------:R-:W-:Y:S01]  /*1eaa0*/  IMAD.WIDE.U32 R148, P5, R151, R122, R148 ;  /* 0x0000007a97947225 */ /* 0x000fe200078a0094 */
        /* <DEDUP_REMOVED lines=24> */
[----:B------:R-:W-:Y:S01]  /*1ec30*/  IMAD.WIDE.U32.X R146, P4, R146, R128, R78, P4 ;  /* 0x0000008092927225 */ /* 0x000fe2000208044e */
[----:B------:R-:W-:-:S03]  /*1ec40*/  SEL R78, RZ, 0x1, !P0 ;  /* 0x00000001ff4e7807 */ /* 0x000fc60004000000 */
[----:B------:R-:W-:Y:S01]  /*1ec50*/  IMAD.WIDE.U32.X R90, P5, R151, R126, R90, P5 ;  /* 0x0000007e975a7225 */ /* 0x000fe200028a045a */
[----:B------:R-:W-:-:S03]  /*1ec60*/  IADD3.X R92, P6, PT, R83, R93, RZ, P4, !PT ;  /* 0x0000005d535c7210 */ /* 0x000fc600027de4ff */
[----:B------:R-:W-:Y:S01]  /*1ec70*/  IMAD R83, R96, -0x1b799c77, RZ ;  /* 0xe486638960537824 */ /* 0x000fe200078e02ff */
[----:B------:R-:W-:Y:S01]  /*1ec80*/  IADD3.X R93, P0, PT, RZ, R90, RZ, P6, !PT ;  /* 0x0000005aff5d7210 */ /* 0x000fe2000371e4ff */
[----:B------:R-:W-:-:S03]  /*1ec90*/  IMAD.WIDE.U32 R152, P2, R94, R123, R152 ;  /* 0x0000007b5e987225 */ /* 0x000fc60007840098 */
[----:B------:R-:W-:Y:S01]  /*1eca0*/  SEL R90, RZ, 0x1, !P0 ;  /* 0x00000001ff5a7807 */ /* 0x000fe20004000000 */
[----:B------:R-:W-:-:S04]  /*1ecb0*/  IMAD.HI.U32 R84, P6, R83, R70, R96 ;  /* 0x0000004653547227 */ /* 0x000fc800078c0060 */
[----:B------:R-:W-:Y:S02]  /*1ecc0*/  IMAD R79, R83, R71, RZ ;  /* 0x00000047534f7224 */ /* 0x000fe400078e02ff */
[----:B------:R-:W-:-:S03]  /*1ecd0*/  IMAD.WIDE.U32.X R160, P2, R94, R125, R160, P2 ;  /* 0x0000007d5ea07225 */ /* 0x000fc600010404a0 */
[----:B------:R-:W-:Y:S01]  /*1ece0*/  IADD3.X R84, P3, PT, R79, R84, RZ, P3, !PT ;  /* 0x000000544f547210 */ /* 0x000fe20001f7e4ff */
[----:B------:R-:W-:Y:S01]  /*1ecf0*/  IMAD.WIDE.U32 R152, P4, R85, R122, R152 ;  /* 0x0000007a55987225 */ /* 0x000fe20007880098 */
[----:B------:R-:W-:-:S03]  /*1ed00*/  MOV R79, RZ ;  /* 0x000000ff004f7202 */ /* 0x000fc60000000f00 */
[----:B------:R-:W-:-:S04]  /*1ed10*/  IMAD.WIDE.U32.X R96, P2, R94, R127, R146, P2 ;  /* 0x0000007f5e607225 */ /* 0x000fc80001040492 */
[----:B------:R-:W-:-:S04]  /*1ed20*/  IMAD.WIDE.U32.X R160, P4, R85, R124, R160, P4 ;  /* 0x0000007c55a07225 */ /* 0x000fc800020804a0 */
[----:B------:R-:W-:-:S04]  /*1ed30*/  IMAD.WIDE.U32.X R92, P2, R94, R129, R92, P2 ;  /* 0x000000815e5c7225 */ /* 0x000fc8000104045c */
[----:B------:R-:W-:-:S04]  /*1ed40*/  IMAD.WIDE.U32.X R96, P4, R85, R126, R96, P4 ;  /* 0x0000007e55607225 */ /* 0x000fc80002080460 */
[----:B------:R-:W-:-:S04]  /*1ed50*/  IMAD.WIDE.U32.X R78, R89, R129, R78, P1 ;  /* 0x00000081594e7225 */ /* 0x000fc800008e044e */
[----:B------:R-:W-:-:S04]  /*1ed60*/  IMAD.WIDE.U32.X R92, P1, R85, R128, R92, P4 ;  /* 0x00000080555c7225 */ /* 0x000fc8000202045c */
[----:B------:R-:W-:-:S04]  /*1ed70*/  IMAD.HI.U32 R85, P0, R83, R71, RZ ;  /* 0x0000004753557227 */ /* 0x000fc800078000ff */
[----:B------:R-:W-:-:S04]  /*1ed80*/  IMAD.WIDE.U32.X R86, P6, R83, R72, R86, P6 ;  /* 0x0000004853567225 */ /* 0x000fc800030c0456 */
[----:B------:R-:W-:-:S04]  /*1ed90*/  IMAD.WIDE.U32.X R78, P5, R151, R128, R78, P5 ;  /* 0x00000080974e7225 */ /* 0x000fc800028a044e */
[----:B------:R-:W-:Y:S01]  /*1eda0*/  IMAD R88, R84, -0x1b799c77, RZ ;  /* 0xe486638954587824 */ /* 0x000fe200078e02ff */
[----:B------:R-:W-:Y:S01]  /*1edb0*/  SEL R150, RZ, 0x1, !P5 ;  /* 0x00000001ff967807 */ /* 0x000fe20006800000 */
[----:B------:R-:W-:Y:S02]  /*1edc0*/  IMAD.X R90, RZ, RZ, R90, P2 ;  /* 0x000000ffff5a7224 */ /* 0x000fe400010e065a */
[----:B------:R-:W-:-:S04]  /*1edd0*/  IMAD.WIDE.U32 R160, P4, R82, R123, R160 ;  /* 0x0000007b52a07225 */ /* 0x000fc800078800a0 */
[----:B------:R-:W-:Y:S01]  /*1ede0*/  IMAD.HI.U32 R147, P2, R88, R70, R84 ;  /* 0x0000004658937227 */ /* 0x000fe20007840054 */
[----:B------:R-:W-:-:S03]  /*1edf0*/  IADD3.X R84, P1, PT, R90, R91, RZ, P1, !PT ;  /* 0x0000005b5a547210 */ /* 0x000fc60000f3e4ff */
[----:B------:R-:W-:Y:S01]  /*1ee00*/  IMAD.WIDE.U32 R86, P5, R88, R71, R86 ;  /* 0x0000004758567225 */ /* 0x000fe200078a0056 */
[----:B------:R-:W-:-:S03]  /*1ee10*/  IADD3.X R85, P1, PT, RZ, R78, RZ, P1, !PT ;  /* 0x0000004eff557210 */ /* 0x000fc60000f3e4ff */
[----:B------:R-:W-:Y:S01]  /*1ee20*/  IMAD.WIDE.U32.X R96, P4, R82, R125, R96, P4 ;  /* 0x0000007d52607225 */ /* 0x000fe20002080460 */
[----:B------:R-:W-:-:S03]  /*1ee30*/  IADD3.X R86, P3, PT, R147, R86, RZ, P3, !PT ;  /* 0x0000005693567210 */ /* 0x000fc60001f7e4ff */
[----:B------:R-:W-:Y:S01]  /*1ee40*/  HFMA2 R147, -RZ, RZ, 0, 0 ;  /* 0x00000000ff937431 */ /* 0x000fe200000001ff */
[----:B------:R-:W-:Y:S01]  /*1ee50*/  SEL R149, RZ, 0x1, !P1 ;  /* 0x00000001ff957807 */ /* 0x000fe20004800000 */
[----:B------:R-:W-:-:S04]  /*1ee60*/  IMAD.WIDE.U32.X R92, P4, R82, R127, R92, P4 ;  /* 0x0000007f525c7225 */ /* 0x000fc8000208045c */
[----:B------:R-:W-:-:S04]  /*1ee70*/  IMAD.WIDE.U32.X R94, P0, R83, R73, RZ, P0 ;  /* 0x00000049535e7225 */ /* 0x000fc800000004ff */
[----:B------:R-:W-:-:S04]  /*1ee80*/  IMAD.WIDE.U32.X R84, P4, R82, R129, R84, P4 ;  /* 0x0000008152547225 */ /* 0x000fc80002080454 */
[----:B------:R-:W-:Y:S01]  /*1ee90*/  IMAD R82, R86, -0x1b799c77, RZ ;  /* 0xe486638956527824 */ /* 0x000fe200078e02ff */
[----:B------:R-:W-:Y:S01]  /*1eea0*/  IADD3.X R149, PT, PT, RZ, R149, RZ, P4, !PT ;  /* 0x00000095ff957210 */ /* 0x000fe200027fe4ff */
[----:B------:R-:W-:-:S04]  /*1eeb0*/  IMAD.WIDE.U32.X R94, P2, R88, R72, R94, P2 ;  /* 0x00000048585e7225 */ /* 0x000fc8000104045e */
[----:B------:R-:W-:-:S04]  /*1eec0*/  IMAD.HI.U32 R78, P1, R82, R70, R86 ;  /* 0x00000046524e7227 */ /* 0x000fc80007820056 */
[----:B------:R-:W-:-:S04]  /*1eed0*/  IMAD.WIDE.U32.X R86, P0, R83, R75, RZ, P0 ;  /* 0x0000004b53567225 */ /* 0x000fc800000004ff */
[----:B------:R-:W-:-:S04]  /*1eee0*/  IMAD.WIDE.U32.X R152, P6, R83, R74, R152, P6 ;  /* 0x0000004a53987225 */ /* 0x000fc800030c0498 */
        /* <DEDUP_REMOVED lines=17> */
[----:B------:R-:W-:Y:S01]  /*1f000*/  IMAD.WIDE.U32.X R160, P5, R88, R75, R160, P5 ;  /* 0x0000004b58a07225 */ /* 0x000fe200028a04a0 */
[----:B------:R-:W-:-:S03]  /*1f010*/  MOV R163, R153 ;  /* 0x0000009900a37202 */ /* 0x000fc60000000f00 */
[----:B------:R-:W-:-:S04]  /*1f020*/  IMAD.WIDE.U32.X R86, P6, R83, R72, R86, P6 ;  /* 0x0000004853567225 */ /* 0x000fc800030c0456 */
[----:B------:R-:W-:-:S04]  /*1f030*/  IMAD.WIDE.U32.X R90, P4, R82, R75, R90, P4 ;  /* 0x0000004b525a7225 */ /* 0x000fc8000208045a */
[----:B------:R-:W-:Y:S02]  /*1f040*/  IMAD R78, R162, -0x1b799c77, RZ ;  /* 0xe4866389a24e7824 */ /* 0x000fe400078e02ff */
[----:B------:R-:W-:-:S04]  /*1f050*/  IMAD.WIDE.U32.X R160, P1, R82, R74, R160, P1 ;  /* 0x0000004a52a07225 */ /* 0x000fc800008204a0 */
[----:B------:R-:W-:-:S04]  /*1f060*/  IMAD.WIDE.U32.X R146, R88, R77, R146, P5 ;  /* 0x0000004d58927225 */ /* 0x000fc800028e0492 */
[----:B------:R-:W-:-:S04]  /*1f070*/  IMAD.WIDE.U32.X R94, R82, R77, R94, P4 ;  /* 0x0000004d525e7225 */ /* 0x000fc800020e045e */
[----:B------:R-:W-:-:S04]  /*1f080*/  IMAD.HI.U32 R162, P5, R78, R70, R162 ;  /* 0x000000464ea27227 */ /* 0x000fc800078a00a2 */
        /* <DEDUP_REMOVED lines=17> */
[----:B------:R-:W-:Y:S01]  /*1f1a0*/  IMAD.WIDE.U32.X R86, R83, R77, R86, P2 ;  /* 0x0000004d53567225 */ /* 0x000fe200010e0456 */
[----:B------:R-:W-:-:S03]  /*1f1b0*/  MOV R83, RZ ;  /* 0x000000ff00537202 */ /* 0x000fc60000000f00 */
[----:B------:R-:W-:-:S04]  /*1f1c0*/  IMAD.WIDE.U32.X R94, P2, R78, R75, R94, P4 ;  /* 0x0000004b4e5e7225 */ /* 0x000fc8000204045e */
[----:B------:R-:W-:-:S04]  /*1f1d0*/  IMAD.WIDE.U32.X R90, P4, R153, R72, R90, P1 ;  /* 0x00000048995a7225 */ /* 0x000fc8000088045a */
[----:B------:R-:W-:Y:S02]  /*1f1e0*/  IMAD R148, R160, -0x1b799c77, RZ ;  /* 0xe4866389a0947824 */ /* 0x000fe400078e02ff */
[----:B------:R-:W-:-:S04]  /*1f1f0*/  IMAD.WIDE.U32.X R82, R78, R77, R82, P2 ;  /* 0x0000004d4e527225 */ /* 0x000fc800010e0452 */
[----:B------:R-:W-:-:S04]  /*1f200*/  IMAD.WIDE.U32.X R146, P5, R78, R74, R146, P5 ;  /* 0x0000004a4e927225 */ /* 0x000fc800028a0492 */
[----:B------:R-:W-:-:S04]  /*1f210*/  IMAD.WIDE.U32 R90, P2, R148, R71, R90 ;  /* 0x00000047945a7225 */ /* 0x000fc8000784005a */
[----:B------:R-:W-:-:S04]  /*1f220*/  IMAD.HI.U32 R160, P1, R148, R70, R160 ;  /* 0x0000004694a07227 */ /* 0x000fc800078200a0 */
[----:B------:R-:W-:Y:S02]  /*1f230*/  IMAD.MOV.U32 R161, RZ, RZ, R91 ;  /* 0x000000ffffa17224 */ /* 0x000fe400078e005b */
[----:B------:R-:W-:Y:S02]  /*1f240*/  HFMA2 R91, -RZ, RZ, 0, 0 ;  /* 0x00000000ff5b7431 */ /* 0x000fe400000001ff */
[----:B------:R-:W-:Y:S01]  /*1f250*/  IMAD.WIDE.U32.X R86, P5, R78, R76, R86, P5 ;  /* 0x0000004c4e567225 */ /* 0x000fe200028a0456 */
[----:B------:R-:W-:-:S03]  /*1f260*/  IADD3.X R160, P3, PT, R160, R90, RZ, P3, !PT ;  /* 0x0000005aa0a07210 */ /* 0x000fc60001f7e4ff */
[----:B------:R-:W-:Y:S01]  /*1f270*/  IMAD.WIDE.U32.X R146, P6, R153, R73, R146, P6 ;  /* 0x0000004999927225 */ /* 0x000fe200030c0492 */
[----:B------:R-:W-:-:S03]  /*1f280*/  SEL R90, RZ, 0x1, !P5 ;  /* 0x00000001ff5a7807 */ /* 0x000fc60006800000 */
[----:B------:R-:W-:-:S04]  /*1f290*/  IMAD.WIDE.U32.X R94, P4, R153, R74, R94, P4 ;  /* 0x0000004a995e7225 */ /* 0x000fc8000208045e */
[----:B------:R-:W-:-:S04]  /*1f2a0*/  IMAD.WIDE.U32.X R86, P6, R153, R75, R86, P6 ;  /* 0x0000004b99567225 */ /* 0x000fc800030c0456 */
[----:B------:R-:W-:-:S04]  /*1f2b0*/  IMAD.WIDE.U32.X R82, P4, R153, R76, R82, P4 ;  /* 0x0000004c99527225 */ /* 0x000fc80002080452 */
[----:B------:R-:W-:Y:S01]  /*1f2c0*/  IMAD.WIDE.U32.X R146, P1, R148, R72, R146, P1 ;  /* 0x0000004894927225 */ /* 0x000fe20000820492 */
[----:B------:R-:W-:-:S03]  /*1f2d0*/  SEL R88, RZ, 0x1, !P4 ;  /* 0x00000001ff587807 */ /* 0x000fc60006000000 */
[----:B------:R-:W-:Y:S02]  /*1f2e0*/  IMAD R152, R160, -0x1b799c77, RZ ;  /* 0xe4866389a0987824 */ /* 0x000fe400078e02ff */
[----:B------:R-:W-:-:S04]  /*1f2f0*/  IMAD.WIDE.U32.X R90, R153, R77, R90, P6 ;  /* 0x0000004d995a7225 */ /* 0x000fc800030e045a */
[----:B------:R-:W-:-:S04]  /*1f300*/  IMAD.WIDE.U32.X R94, P2, R148, R73, R94, P2 ;  /* 0x00000049945e7225 */ /* 0x000fc8000104045e */
[----:B------:R-:W-:-:S04]  /*1f310*/  IMAD.WIDE.U32.X R96, P0, R89, R124, R96, P0 ;  /* 0x0000007c59607225 */ /* 0x000fc80000000460 */
[----:B------:R-:W-:-:S04]  /*1f320*/  IMAD.WIDE.U32.X R86, P1, R148, R74, R86, P1 ;  /* 0x0000004a94567225 */ /* 0x000fc80000820456 */
[----:B------:R-:W-:-:S04]  /*1f330*/  IMAD.HI.U32 R78, P5, R152, R70, R160 ;  /* 0x00000046984e7227 */ /* 0x000fc800078a00a0 */
[----:B------:R-:W-:-:S04]  /*1f340*/  IMAD.WIDE.U32 R146, P4, R152, R71, R146 ;  /* 0x0000004798927225 */ /* 0x000fc80007880092 */
[----:B------:R-:W-:Y:S01]  /*1f350*/  IMAD.WIDE.U32.X R90, P1, R148, R76, R90, P1 ;  /* 0x0000004c945a7225 */ /* 0x000fe2000082045a */
[----:B------:R-:W-:-:S03]  /*1f360*/  IADD3.X R146, P3, PT, R78, R146, RZ, P3, !PT ;  /* 0x000000924e927210 */ /* 0x000fc60001f7e4ff */
[----:B------:R-:W-:Y:S01]  /*1f370*/  IMAD.WIDE.U32.X R94, P5, R152, R72, R94, P5 ;  /* 0x00000048985e7225 */ /* 0x000fe200028a045e */
[----:B------:R-:W-:-:S03]  /*1f380*/  SEL R78, RZ, 0x1, !P1 ;  /* 0x00000001ff4e7807 */ /* 0x000fc60004800000 */
[----:B------:R-:W-:Y:S01]  /*1f390*/  IMAD.WIDE.U32 R96, P6, R151, R123, R96 ;  /* 0x0000007b97607225 */ /* 0x000fe200078c0060 */
[----:B------:R-:W-:-:S03]  /*1f3a0*/  IADD3.X R147, P3, PT, R94, R147, RZ, P3, !PT ;  /* 0x000000935e937210 */ /* 0x000fc60001f7e4ff */
        /* <DEDUP_REMOVED lines=57> */
.L_x_174:
        /* <DEDUP_REMOVED lines=8> */
.L_x_175:
[----:B------:R-:W-:Y:S05]  /*1f7c0*/  BSYNC.RECONVERGENT B1 ;  /* 0x0000000000017941 */ /* 0x000fea0003800200 */
.L_x_173:
[----:B------:R-:W-:Y:S01]  /*1f7d0*/  IMAD.WIDE.U32 R84, P0, R107, R159, RZ ;  /* 0x0000009f6b547225 */ /* 0x000fe200078000ff */
[----:B------:R-:W-:-:S03]  /*1f7e0*/  MOV R93, RZ ;  /* 0x000000ff005d7202 */ /* 0x000fc60000000f00 */
[----:B------:R-:W-:Y:S01]  /*1f7f0*/  HFMA2 R78, -RZ, RZ, 0, 0 ;  /* 0x00000000ff4e7431 */ /* 0x000fe200000001ff */
[----:B------:R-:W-:Y:S01]  /*1f800*/  MOV R97, RZ ;  /* 0x000000ff00617202 */ /* 0x000fe20000000f00 */
[----:B------:R-:W-:-:S04]  /*1f810*/  IMAD.WIDE.U32.X R160, P0, R109, R159, RZ, P0 ;  /* 0x0000009f6da07225 */ /* 0x000fc800000004ff */
[----:B------:R-:W-:Y:S01]  /*1f820*/  HFMA2 R91, -RZ, RZ, 0, 0 ;  /* 0x00000000ff5b7431 */ /* 0x000fe200000001ff */
[----:B------:R-:W-:Y:S01]  /*1f830*/  BSSY.RECONVERGENT B1, `(.L_x_176) ;  /* 0x00000ef000017945 */ /* 0x000fe20003800200 */
        /* <DEDUP_REMOVED lines=24> */
[----:B------:R-:W-:Y:S01]  /*1f9c0*/  IMAD.WIDE.U32.X R92, P4, R111, R157, R92, P4 ;  /* 0x0000009d6f5c7225 */ /* 0x000fe2000208045c */
[----:B------:R-:W-:Y:S02]  /*1f9d0*/  MOV R161, R82 ;  /* 0x0000005200a17202 */ /* 0x000fe40000000f00 */
[----:B------:R-:W-:Y:S01]  /*1f9e0*/  MOV R82, R83 ;  /* 0x0000005300527202 */ /* 0x000fe20000000f00 */
[----:B------:R-:W-:Y:S01]  /*1f9f0*/  IMAD.WIDE.U32 R78, P2, R106, R159, R78 ;  /* 0x0000009f6a4e7225 */ /* 0x000fe2000784004e */
[----:B------:R-:W-:-:S03]  /*1fa00*/  SEL R90, RZ, 0x1, !P3 ;  /* 0x00000001ff5a7807 */ /* 0x000fc60005800000 */
        /* <DEDUP_REMOVED lines=15> */
[----:B------:R-:W-:-:S04]  /*1fb00*/  IMAD.WIDE.U32.X R160, P4, R108, R80, R160, P4 ;  /* 0x000000506ca07225 */ /* 0x000fc800020804a0 */
[----:B------:R-:W-:-:S04]  /*1fb10*/  IMAD.WIDE.U32.X R90, P0, R112, R156, R90, P0 ;  /* 0x0000009c705a7225 */ /* 0x000fc8000000045a */
[----:B------:R-:W-:Y:S01]  /*1fb20*/  IMAD.WIDE.U32.X R94, P2, R113, R158, R94, P2 ;  /* 0x0000009e715e7225 */ /* 0x000fe2000104045e */
[----:B------:R-:W-:-:S03]  /*1fb30*/  SEL R96, RZ, 0x1, !P0 ;  /* 0x00000001ff607807 */ /* 0x000fc60004000000 */
[----:B------:R-:W-:Y:S01]  /*1fb40*/  IMAD.WIDE.U32.X R158, P4, R110, R80, R82, P4 ;  /* 0x000000506e9e7225 */ /* 0x000fe20002080452 */
[----:B------:R-:W-:Y:S02]  /*1fb50*/  SEL R82, RZ, 0x1, !P3 ;  /* 0x00000001ff527807 */ /* 0x000fe40005800000 */
[----:B------:R-:W-:Y:S01]  /*1fb60*/  IADD3 RZ, P3, PT, RZ, R78, RZ ;  /* 0x0000004effff7210 */ /* 0x000fe20007f7e0ff */
[----:B------:R-:W-:-:S04]  /*1fb70*/  IMAD.WIDE.U32.X R90, P1, R111, R81, R90, P1 ;  /* 0x000000516f5a7225 */ /* 0x000fc8000082045a */
[----:B------:R-:W-:-:S04]  /*1fb80*/  IMAD.WIDE.U32.X R94, P4, R112, R80, R94, P4 ;  /* 0x00000050705e7225 */ /* 0x000fc8000208045e */
[----:B------:R-:W-:Y:S02]  /*1fb90*/  IMAD.X R92, RZ, RZ, R82, P2 ;  /* 0x000000ffff5c7224 */ /* 0x000fe400010e0652 */
[----:B------:R-:W-:-:S03]  /*1fba0*/  IMAD.WIDE.U32 R160, P2, R107, R154, R160 ;  /* 0x0000009a6ba07225 */ /* 0x000fc600078400a0 */
[----:B------:R-:W-:Y:S01]  /*1fbb0*/  IADD3.X R92, P6, PT, R92, R93, RZ, P4, !PT ;  /* 0x0000005d5c5c7210 */ /* 0x000fe200027de4ff */
        /* <DEDUP_REMOVED lines=12> */
[----:B------:R-:W-:Y:S01]  /*1fc80*/  IMAD.WIDE.U32.X R96, R113, R81, R96, P1 ;  /* 0x0000005171607225 */ /* 0x000fe200008e0460 */
[----:B------:R-:W-:-:S03]  /*1fc90*/  IADD3.X R90, PT, PT, RZ, R82, RZ, P2, !PT ;  /* 0x00000052ff5a7210 */ /* 0x000fc600017fe4ff */
[----:B------:R-:W-:-:S04]  /*1fca0*/  IMAD.WIDE.U32.X R94, P4, R110, R157, R94, P4 ;  /* 0x0000009d6e5e7225 */ /* 0x000fc8000208045e */
        /* <DEDUP_REMOVED lines=9> */
[----:B------:R-:W-:-:S04]  /*1fd40*/  IMAD.HI.U32 R163, P2, R83, R70, R78 ;  /* 0x0000004653a37227 */ /* 0x000fc8000784004e */
[----:B------:R-:W-:-:S04]  /*1fd50*/  IMAD.WIDE.U32 R84, P5, R83, R71, R84 ;  /* 0x0000004753547225 */ /* 0x000fc800078a0054 */
[----:B------:R-:W-:Y:S01]  /*1fd60*/  IMAD.WIDE.U32.X R94, P4, R109, R156, R94, P4 ;  /* 0x0000009c6d5e7225 */ /* 0x000fe2000208045e */
[----:B------:R-:W-:Y:S02]  /*1fd70*/  IADD3.X R162, P3, PT, R163, R84, RZ, P3, !PT ;  /* 0x00000054a3a27210 */ /* 0x000fe40001f7e4ff */
[----:B------:R-:W-:Y:S01]  /*1fd80*/  MOV R163, R85 ;  /* 0x0000005500a37202 */ /* 0x000fe20000000f00 */
[----:B------:R-:W-:-:S04]  /*1fd90*/  IMAD.WIDE.U32.X R78, P0, R80, R73, RZ, P0 ;  /* 0x00000049504e7225 */ /* 0x000fc800000004ff */
[----:B------:R-:W-:-:S04]  /*1fda0*/  IMAD.WIDE.U32.X R92, P4, R111, R156, R92, P4 ;  /* 0x0000009c6f5c7225 */ /* 0x000fc8000208045c */
[----:B------:R-:W-:Y:S01]  /*1fdb0*/  IMAD.WIDE.U32.X R90, P4, R113, R156, R90, P4 ;  /* 0x0000009c715a7225 */ /* 0x000fe2000208045a */
[----:B------:R-:W-:-:S03]  /*1fdc0*/  SEL R156, RZ, 0x1, !P1 ;  /* 0x00000001ff9c7807 */ /* 0x000fc60004800000 */
[----:B------:R-:W-:Y:S01]  /*1fdd0*/  IMAD.WIDE.U32.X R78, P2, R83, R72, R78, P2 ;  /* 0x00000048534e7225 */ /* 0x000fe2000104044e */
[----:B------:R-:W-:-:S03]  /*1fde0*/  IADD3.X R156, PT, PT, RZ, R156, RZ, P4, !PT ;  /* 0x0000009cff9c7210 */ /* 0x000fc600027fe4ff */
[----:B------:R-:W-:Y:S02]  /*1fdf0*/  IMAD R88, R162, -0x1b799c77, RZ ;  /* 0xe4866389a2587824 */ /* 0x000fe400078e02ff */
[----:B------:R-:W-:-:S04]  /*1fe00*/  IMAD.WIDE.U32.X R160, P6, R80, R74, R160, P6 ;  /* 0x0000004a50a07225 */ /* 0x000fc800030c04a0 */
[----:B------:R-:W-:-:S04]  /*1fe10*/  IMAD.WIDE.U32.X R86, P0, R80, R75, RZ, P0 ;  /* 0x0000004b50567225 */ /* 0x000fc800000004ff */
[----:B------:R-:W-:-:S04]  /*1fe20*/  IMAD.HI.U32 R162, P1, R88, R70, R162 ;  /* 0x0000004658a27227 */ /* 0x000fc800078200a2 */
        /* <DEDUP_REMOVED lines=31> */
[----:B------:R-:W-:Y:S02]  /*20020*/  IMAD.MOV.U32 R161, RZ, RZ, R87 ;  /* 0x000000ffffa17224 */ /* 0x000fe400078e0057 */
        /* <DEDUP_REMOVED lines=11> */
[----:B------:R-:W-:Y:S02]  /*200e0*/  IADD3.X R160, P3, PT, R161, R158, RZ, P3, !PT ;  /* 0x0000009ea1a07210 */ /* 0x000fe40001f7e4ff */
[----:B------:R-:W-:Y:S01]  /*200f0*/  MOV R161, R159 ;  /* 0x0000009f00a17202 */ /* 0x000fe20000000f00 */
[----:B------:R-:W-:-:S04]  /*20100*/  IMAD.WIDE.U32.X R86, R89, R77, R86, P2 ;  /* 0x0000004d59567225 */ /* 0x000fc800010e0456 */
[----:B------:R-:W-:Y:S02]  /*20110*/  HFMA2 R89, -RZ, RZ, 0, 0 ;  /* 0x00000000ff597431 */ /* 0x000fe400000001ff */
[----:B------:R-:W-:-:S04]  /*20120*/  IMAD.WIDE.U32.X R82, P2, R80, R75, R82, P4 ;  /* 0x0000004b50527225 */ /* 0x000fc80002040452 */
[----:B------:R-:W-:-:S04]  /*20130*/  IMAD.WIDE.U32.X R84, P4, R96, R72, R84, P1 ;  /* 0x0000004860547225 */ /* 0x000fc80000880454 */
[----:B------:R-:W-:Y:S02]  /*20140*/  IMAD R157, R160, -0x1b799c77, RZ ;  /* 0xe4866389a09d7824 */ /* 0x000fe400078e02ff */
[----:B------:R-:W-:-:S04]  /*20150*/  IMAD.WIDE.U32.X R88, R80, R77, R88, P2 ;  /* 0x0000004d50587225 */ /* 0x000fc800010e0458 */
[----:B------:R-:W-:-:S04]  /*20160*/  IMAD.WIDE.U32 R84, P2, R157, R71, R84 ;  /* 0x000000479d547225 */ /* 0x000fc80007840054 */
[----:B------:R-:W-:-:S04]  /*20170*/  IMAD.WIDE.U32.X R78, P5, R80, R74, R78, P5 ;  /* 0x0000004a504e7225 */ /* 0x000fc800028a044e */
[----:B------:R-:W-:Y:S01]  /*20180*/  IMAD.HI.U32 R160, P1, R157, R70, R160 ;  /* 0x000000469da07227 */ /* 0x000fe200078200a0 */
[----:B------:R-:W-:-:S03]  /*20190*/  MOV R161, R85 ;  /* 0x0000005500a17202 */ /* 0x000fc60000000f00 */
        /* <DEDUP_REMOVED lines=27> */
[----:B------:R-:W-:Y:S02]  /*20350*/  HFMA2 R79, -RZ, RZ, 0, 0 ;  /* 0x00000000ff4f7431 */ /* 0x000fe400000001ff */
        /* <DEDUP_REMOVED lines=10> */
[C---:B------:R-:W-:Y:S01]  /*20400*/  IMAD.WIDE.U32.X R84, P4, R158.reuse, R75, R84, P4 ;  /* 0x0000004b9e547225 */ /* 0x040fe20002080454 */
        /* <DEDUP_REMOVED lines=41> */
.L_x_177:
        /* <DEDUP_REMOVED lines=8> */
.L_x_178:
[----:B------:R-:W-:Y:S05]  /*20720*/  BSYNC.RECONVERGENT B1 ;  /* 0x0000000000017941 */ /* 0x000fea0003800200 */
.L_x_176:
[----:B------:R-:W-:Y:S01]  /*20730*/  IMAD.WIDE.U32 R90, P0, R159, R115, RZ ;  /* 0x000000739f5a7225 */ /* 0x000fe200078000ff */
[----:B------:R-:W-:-:S03]  /*20740*/  MOV R81, RZ ;  /* 0x000000ff00517202 */ /* 0x000fc60000000f00 */
[----:B------:R-:W-:Y:S01]  /*20750*/  HFMA2 R84, -RZ, RZ, 0, 0 ;  /* 0x00000000ff547431 */ /* 0x000fe200000001ff */
[----:B------:R-:W-:Y:S01]  /*20760*/  BSSY.RECONVERGENT B1, `(.L_x_179) ;  /* 0x00000f2000017945 */ /* 0x000fe20003800200 */
[----:B------:R-:W-:-:S04]  /*20770*/  IMAD.WIDE.U32.X R160, P0, R159, R117, RZ, P0 ;  /* 0x000000759fa07225 */ /* 0x000fc800000004ff */
[----:B------:R-:W-:Y:S02]  /*20780*/  HFMA2 R89, -RZ, RZ, 0, 0 ;  /* 0x00000000ff597431 */ /* 0x000fe400000001ff */
        /* <DEDUP_REMOVED lines=54> */
[----:B------:R-:W-:Y:S01]  /*20af0*/  IMAD.WIDE.U32 R160, P2, R82, R115, R160 ;  /* 0x0000007352a07225 */ /* 0x000fe200078400a0 */
[----:B------:R-:W-:-:S03]  /*20b00*/  IADD3.X R80, P6, PT, R80, R81, RZ, P4, !PT ;  /* 0x0000005150507210 */ /* 0x000fc600027de4ff */
[----:B------:R-:W-:-:S04]  /*20b10*/  IMAD.WIDE.U32.X R88, P5, R155, R118, R88, P5 ;  /* 0x000000769b587225 */ /* 0x000fc800028a0458 */
[----:B------:R-:W-:Y:S01]  /*20b20*/  IMAD R87, R84, -0x1b799c77, RZ ;  /* 0xe486638954577824 */ /* 0x000fe200078e02ff */
[----:B------:R-:W-:Y:S01]  /*20b30*/  IADD3.X R81, P0, PT, RZ, R88, RZ, P6, !PT ;  /* 0x00000058ff517210 */ /* 0x000fe2000371e4ff */
[----:B------:R-:W-:-:S03]  /*20b40*/  IMAD.WIDE.U32.X R158, P2, R82, R117, R158, P2 ;  /* 0x00000075529e7225 */ /* 0x000fc6000104049e */
[----:B------:R-:W-:Y:S01]  /*20b50*/  SEL R88, RZ, 0x1, !P0 ;  /* 0x00000001ff587807 */ /* 0x000fe20004000000 */
[----:B------:R-:W-:-:S04]  /*20b60*/  IMAD.HI.U32 R79, P6, R87, R70, R84 ;  /* 0x00000046574f7227 */ /* 0x000fc800078c0054 */
[----:B------:R-:W-:-:S04]  /*20b70*/  IMAD.WIDE.U32.X R84, P2, R82, R119, R94, P2 ;  /* 0x0000007752547225 */ /* 0x000fc8000104045e */
[----:B------:R-:W-:Y:S02]  /*20b80*/  IMAD R86, R87, R71, RZ ;  /* 0x0000004757567224 */ /* 0x000fe400078e02ff */
[----:B------:R-:W-:-:S04]  /*20b90*/  IMAD.WIDE.U32 R160, P4, R83, R114, R160 ;  /* 0x0000007253a07225 */ /* 0x000fc800078800a0 */
[----:B------:R-:W-:Y:S01]  /*20ba0*/  IMAD.WIDE.U32.X R80, P2, R82, R121, R80, P2 ;  /* 0x0000007952507225 */ /* 0x000fe20001040450 */
[----:B------:R-:W-:Y:S02]  /*20bb0*/  IADD3.X R82, P3, PT, R86, R79, RZ, P3, !PT ;  /* 0x0000004f56527210 */ /* 0x000fe40001f7e4ff */
[----:B------:R-:W-:Y:S01]  /*20bc0*/  MOV R79, RZ ;  /* 0x000000ff004f7202 */ /* 0x000fe20000000f00 */
[----:B------:R-:W-:Y:S01]  /*20bd0*/  IMAD.WIDE.U32.X R158, P4, R83, R116, R158, P4 ;  /* 0x00000074539e7225 */ /* 0x000fe2000208049e */
[----:B------:R-:W-:-:S03]  /*20be0*/  IADD3.X R88, PT, PT, RZ, R88, RZ, P2, !PT ;  /* 0x00000058ff587210 */ /* 0x000fc600017fe4ff */
[----:B------:R-:W-:-:S04]  /*20bf0*/  IMAD.WIDE.U32.X R84, P4, R83, R118, R84, P4 ;  /* 0x0000007653547225 */ /* 0x000fc80002080454 */
[----:B------:R-:W-:-:S04]  /*20c00*/  IMAD.WIDE.U32.X R78, R93, R121, R78, P1 ;  /* 0x000000795d4e7225 */ /* 0x000fc800008e044e */
[----:B------:R-:W-:-:S04]  /*20c10*/  IMAD.WIDE.U32.X R80, P1, R83, R120, R80, P4 ;  /* 0x0000007853507225 */ /* 0x000fc80002020450 */
[----:B------:R-:W-:-:S04]  /*20c20*/  IMAD.HI.U32 R83, P0, R87, R71, RZ ;  /* 0x0000004757537227 */ /* 0x000fc800078000ff */
[----:B------:R-:W-:Y:S02]  /*20c30*/  IMAD R86, R82, -0x1b799c77, RZ ;  /* 0xe486638952567824 */ /* 0x000fe400078e02ff */
[----:B------:R-:W-:-:S04]  /*20c40*/  IMAD.WIDE.U32.X R90, P6, R87, R72, R90, P6 ;  /* 0x00000048575a7225 */ /* 0x000fc800030c045a */
[----:B------:R-:W-:-:S04]  /*20c50*/  IMAD.WIDE.U32.X R78, P5, R155, R120, R78, P5 ;  /* 0x000000789b4e7225 */ /* 0x000fc800028a044e */
[----:B------:R-:W-:Y:S01]  /*20c60*/  IMAD.WIDE.U32 R158, P4, R92, R115, R158 ;  /* 0x000000735c9e7225 */ /* 0x000fe2000788009e */
[----:B------:R-:W-:-:S03]  /*20c70*/  SEL R154, RZ, 0x1, !P5 ;  /* 0x00000001ff9a7807 */ /* 0x000fc60006800000 */
[----:B------:R-:W-:Y:S01]  /*20c80*/  IMAD.HI.U32 R97, P2, R86, R70, R82 ;  /* 0x0000004656617227 */ /* 0x000fe20007840052 */
[----:B------:R-:W-:-:S03]  /*20c90*/  IADD3.X R82, P1, PT, R88, R89, RZ, P1, !PT ;  /* 0x0000005958527210 */ /* 0x000fc60000f3e4ff */
[----:B------:R-:W-:Y:S01]  /*20ca0*/  IMAD.WIDE.U32 R90, P5, R86, R71, R90 ;  /* 0x00000047565a7225 */ /* 0x000fe200078a005a */
[----:B------:R-:W-:-:S03]  /*20cb0*/  IADD3.X R83, P1, PT, RZ, R78, RZ, P1, !PT ;  /* 0x0000004eff537210 */ /* 0x000fc60000f3e4ff */
[----:B------:R-:W-:Y:S01]  /*20cc0*/  IMAD.WIDE.U32.X R84, P4, R92, R117, R84, P4 ;  /* 0x000000755c547225 */ /* 0x000fe20002080454 */
[----:B------:R-:W-:Y:S02]  /*20cd0*/  IADD3.X R96, P3, PT, R97, R90, RZ, P3, !PT ;  /* 0x0000005a61607210 */ /* 0x000fe40001f7e4ff */
[----:B------:R-:W-:Y:S01]  /*20ce0*/  SEL R156, RZ, 0x1, !P1 ;  /* 0x00000001ff9c7807 */ /* 0x000fe20004800000 */
[----:B------:R-:W-:Y:S01]  /*20cf0*/  IMAD.WIDE.U32.X R88, P0, R87, R73, RZ, P0 ;  /* 0x0000004957587225 */ /* 0x000fe200000004ff */
[----:B------:R-:W-:-:S03]  /*20d00*/  MOV R97, R91 ;  /* 0x0000005b00617202 */ /* 0x000fc60000000f00 */
[----:B------:R-:W-:-:S04]  /*20d10*/  IMAD.WIDE.U32.X R80, P4, R92, R119, R80, P4 ;  /* 0x000000775c507225 */ /* 0x000fc80002080450 */
[----:B------:R-:W-:-:S04]  /*20d20*/  IMAD.WIDE.U32.X R82, P4, R92, R121, R82, P4 ;  /* 0x000000795c527225 */ /* 0x000fc80002080452 */
[----:B------:R-:W-:Y:S01]  /*20d30*/  IMAD.WIDE.U32.X R88, P2, R86, R72, R88, P2 ;  /* 0x0000004856587225 */ /* 0x000fe20001040458 */
[----:B------:R-:W-:-:S03]  /*20d40*/  IADD3.X R156, PT, PT, RZ, R156, RZ, P4, !PT ;  /* 0x0000009cff9c7210 */ /* 0x000fc600027fe4ff */
[----:B------:R-:W-:Y:S02]  /*20d50*/  IMAD R78, R96, -0x1b799c77, RZ ;  /* 0xe4866389604e7824 */ /* 0x000fe400078e02ff */
        /* <DEDUP_REMOVED lines=100> */
[----:B------:R-:W-:-:S04]  /*213a0*/  IMAD.WIDE.U32.X R82, P6, R155, R119, R82, P6 ;  /* 0x000000779b527225 */ /* 0x000fc800030c0452 */
[----:B------:R-:W-:Y:S02]  /*213b0*/  IMAD.MOV.U32 R79, RZ, RZ, RZ ;  /* 0x000000ffff4f7224 */ /* 0x000fe400078e00ff */
[----:B------:R-:W-:-:S04]  /*213c0*/  IMAD.WIDE.U32.X R156, R155, R121, R156, P6 ;  /* 0x000000799b9c7225 */ /* 0x000fc800030e049c */
[----:B------:R-:W-:Y:S01]  /*213d0*/  IMAD.WIDE.U32.X R86, R158, R77, R78, P4 ;  /* 0x0000004d9e567225 */ /* 0x000fe200020e044e */
[----:B------:R-:W-:Y:S02]  /*213e0*/  IADD3.X R79, P3, PT, R92, R91, RZ, P3, !PT ;  /* 0x0000005b5c4f7210 */ /* 0x000fe40001f7e4ff */
[----:B------:R-:W-:Y:S02]  /*213f0*/  IADD3.X R78, P0, PT, R85, R82, RZ, P0, !PT ;  /* 0x00000052554e7210 */ /* 0x000fe4000071e4ff */
        /* <DEDUP_REMOVED lines=32> */
.L_x_180:
        /* <DEDUP_REMOVED lines=8> */
.L_x_181:
[----:B------:R-:W-:Y:S05]  /*21680*/  BSYNC.RECONVERGENT B1 ;  /* 0x0000000000017941 */ /* 0x000fea0003800200 */
.L_x_179:
        /* <DEDUP_REMOVED lines=162> */
[----:B------:R-:W-:Y:S02]  /*220b0*/  IMAD R93, R56, -0x1b799c77, RZ ;  /* 0xe4866389385d7824 */ /* 0x000fe400078e02ff */
[----:B------:R-:W-:-:S04]  /*220c0*/  IMAD.WIDE.U32.X R80, P6, R95, R75, R80, P6 ;  /* 0x0000004b5f507225 */ /* 0x000fc800030c0450 */
[----:B------:R-:W-:Y:S02]  /*220d0*/  IMAD.MOV.U32 R83, RZ, RZ, RZ ;  /* 0x000000ffff537224 */ /* 0x000fe400078e00ff */
[----:B------:R-:W-:-:S04]  /*220e0*/  IMAD.WIDE.U32.X R54, P1, R97, R72, R54, P1 ;  /* 0x0000004861367225 */ /* 0x000fc80000820436 */
[----:B------:R-:W-:-:S04]  /*220f0*/  IMAD.WIDE.U32.X R88, R115, R77, R88, P3 ;  /* 0x0000004d73587225 */ /* 0x000fc800018e0458 */
[----:B------:R-:W-:-:S04]  /*22100*/  IMAD.HI.U32 R115, P3, R93, R70, R56 ;  /* 0x000000465d737227 */ /* 0x000fc80007860038 */
[----:B------:R-:W-:-:S04]  /*22110*/  IMAD.WIDE.U32.X R56, R95, R77, R82, P6 ;  /* 0x0000004d5f387225 */ /* 0x000fc800030e0452 */
        /* <DEDUP_REMOVED lines=8> */
[----:B------:R-:W-:Y:S01]  /*221a0*/  IMAD R95, R58, -0x1b799c77, RZ ;  /* 0xe48663893a5f7824 */ /* 0x000fe200078e02ff */
[----:B------:R-:W-:Y:S01]  /*221b0*/  SEL R54, RZ, 0x1, !P4 ;  /* 0x00000001ff367807 */ /* 0x000fe20006000000 */
[----:B------:R-:W-:-:S04]  /*221c0*/  IMAD.WIDE.U32.X R56, P1, R97, R76, R56, P1 ;  /* 0x0000004c61387225 */ /* 0x000fc80000820438 */
[----:B------:R-:W-:-:S04]  /*221d0*/  IMAD.WIDE.U32.X R82, P3, R93, R72, R82, P3 ;  /* 0x000000485d527225 */ /* 0x000fc80001860452 */
[----:B------:R-:W-:Y:S01]  /*221e0*/  IMAD.HI.U32 R121, P4, R95, R70, R58 ;  /* 0x000000465f797227 */ /* 0x000fe2000788003a */
[----:B------:R-:W-:Y:S02]  /*221f0*/  SEL R58, RZ, 0x1, !P1 ;  /* 0x00000001ff3a7807 */ /* 0x000fe40004800000 */
[----:B------:R-:W-:Y:S01]  /*22200*/  MOV R59, RZ ;  /* 0x000000ff003b7202 */ /* 0x000fe20000000f00 */
        /* <DEDUP_REMOVED lines=68> */
.L_x_185:
        /* <DEDUP_REMOVED lines=8> */
.L_x_186:
[----:B------:R-:W-:Y:S05]  /*226d0*/  BSYNC.RECONVERGENT B2 ;  /* 0x0000000000027941 */ /* 0x000fea0003800200 */
.L_x_184:
[----:B------:R-:W-:Y:S01]  /*226e0*/  IMAD.WIDE.U32 R52, P0, R98, R99, RZ ;  /* 0x0000006362347225 */ /* 0x000fe200078000ff */
[----:B------:R-:W-:-:S03]  /*226f0*/  MOV R87, RZ ;  /* 0x000000ff00577202 */ /* 0x000fc60000000f00 */
[----:B------:R-:W-:Y:S01]  /*22700*/  HFMA2 R79, -RZ, RZ, 0, 0 ;  /* 0x00000000ff4f7431 */ /* 0x000fe200000001ff */
[----:B------:R-:W-:Y:S01]  /*22710*/  BSSY.RECONVERGENT B2, `(.L_x_187) ;  /* 0x00000ec000027945 */ /* 0x000fe20003800200 */
[----:B------:R-:W-:-:S04]  /*22720*/  IMAD.WIDE.U32.X R84, P0, R98, R101, RZ, P0 ;  /* 0x0000006562547225 */ /* 0x000fc800000004ff */
[----:B------:R-:W-:Y:S01]  /*22730*/  IMAD.HI.U32 R56, P1, R98, R99, R52 ;  /* 0x0000006362387227 */ /* 0x000fe20007820034 */
[----:B------:R-:W-:-:S03]  /*22740*/  IADD3 R53, PT, PT, R52, R52, RZ ;  /* 0x0000003434357210 */ /* 0x000fc60007ffe0ff */
        /* <DEDUP_REMOVED lines=22> */
[----:B------:R-:W-:Y:S01]  /*228b0*/  IMAD.MOV.U32 R52, RZ, RZ, RZ ;  /* 0x000000ffff347224 */ /* 0x000fe200078e00ff */
[----:B------:R-:W-:Y:S01]  /*228c0*/  SEL R78, RZ, 0x1, !P3 ;  /* 0x00000001ff4e7807 */ /* 0x000fe20005800000 */
[----:B------:R-:W-:-:S04]  /*228d0*/  IMAD.WIDE.U32 R82, P5, R104, R99, R82 ;  /* 0x0000006368527225 */ /* 0x000fc800078a0052 */
        /* <DEDUP_REMOVED lines=43> */
[----:B------:R-:W-:-:S04]  /*22b90*/  IMAD.WIDE.U32.X R82, P4, R102, R102, R82, P4 ;  /* 0x0000006666527225 */ /* 0x000fc80002080452 */
[----:B------:R-:W-:-:S04]  /*22ba0*/  IMAD.WIDE.U32.X R52, P6, R104, R105, R52, P6 ;  /* 0x0000006968347225 */ /* 0x000fc800030c0434 */
[----:B------:R-:W-:Y:S01]  /*22bb0*/  IMAD.X R78, RZ, RZ, R78, P1 ;  /* 0x000000ffff4e7224 */ /* 0x000fe200008e064e */
[----:B------:R-:W-:Y:S01]  /*22bc0*/  SEL R94, RZ, 0x1, !P6 ;  /* 0x00000001ff5e7807 */ /* 0x000fe20007000000 */
[----:B------:R-:W-:-:S04]  /*22bd0*/  IMAD.HI.U32 R59, P2, R89, R71, RZ ;  /* 0x00000047593b7227 */ /* 0x000fc800078400ff */
        /* <DEDUP_REMOVED lines=75> */
[----:B------:R-:W-:Y:S01]  /*23090*/  IMAD.WIDE.U32.X R84, P1, R52, R74, R84, P1 ;  /* 0x0000004a34547225 */ /* 0x000fe20000820454 */
[----:B------:R-:W-:-:S03]  /*230a0*/  SEL R58, RZ, 0x1, !P4 ;  /* 0x00000001ff3a7807 */ /* 0x000fc60006000000 */
[----:B------:R-:W-:Y:S02]  /*230b0*/  IMAD R95, R56, -0x1b799c77, RZ ;  /* 0xe4866389385f7824 */ /* 0x000fe400078e02ff */
[----:B------:R-:W-:-:S04]  /*230c0*/  IMAD.WIDE.U32.X R54, P1, R52, R76, R54, P1 ;  /* 0x0000004c34367225 */ /* 0x000fc80000820436 */
[----:B------:R-:W-:-:S04]  /*230d0*/  IMAD.WIDE.U32.X R80, P3, R91, R72, R80, P3 ;  /* 0x000000485b507225 */ /* 0x000fc80001860450 */
[----:B------:R-:W-:-:S04]  /*230e0*/  IMAD.WIDE.U32.X R88, P0, R52, R75, R88, P0 ;  /* 0x0000004b34587225 */ /* 0x000fc80000000458 */
[----:B------:R-:W-:Y:S01]  /*230f0*/  IMAD.HI.U32 R57, P4, R95, R70, R56 ;  /* 0x000000465f397227 */ /* 0x000fe20007880038 */
[----:B------:R-:W-:-:S03]  /*23100*/  SEL R56, RZ, 0x1, !P1 ;  /* 0x00000001ff387807 */ /* 0x000fc60004800000 */
        /* <DEDUP_REMOVED lines=18> */
[----:B------:R-:W-:Y:S01]  /*23230*/  IMAD.WIDE.U32.X R56, R91, R77, R56, P6 ;  /* 0x0000004d5b387225 */ /* 0x000fe200030e0438 */
[----:B------:R-:W-:Y:S02]  /*23240*/  IADD3.X R91, P3, PT, R97, R83, RZ, P3, !PT ;  /* 0x00000053615b7210 */ /* 0x000fe40001f7e4ff */
[----:B------:R-:W-:Y:S01]  /*23250*/  IADD3.X R81, P5, PT, R54, R81, RZ, P5, !PT ;  /* 0x0000005136517210 */ /* 0x000fe20002fbe4ff */
[----:B------:R-:W-:-:S04]  /*23260*/  IMAD.WIDE.U32.X R84, P0, R105, R101, R84, P0 ;  /* 0x0000006569547225 */ /* 0x000fc80000000454 */
[----:B------:R-:W-:Y:S01]  /*23270*/  IMAD.WIDE.U32.X R78, P2, R104, R104, R78, P2 ;  /* 0x00000068684e7225 */ /* 0x000fe2000104044e */
[----:B------:R-:W-:-:S03]  /*23280*/  IADD3.X R92, P6, PT, R89, R84, RZ, P3, !PT ;  /* 0x00000054595c7210 */ /* 0x000fc60001fde4ff */
[----:B------:R-:W-:Y:S01]  /*23290*/  IMAD.WIDE.U32.X R58, P1, R95, R75, R58, P1 ;  /* 0x0000004b5f3a7225 */ /* 0x000fe2000082043a */
[----:B------:R-:W-:Y:S02]  /*232a0*/  IADD3.X R54, P3, PT, R93, R53, RZ, P2, !PT ;  /* 0x000000355d367210 */ /* 0x000fe4000177e4ff */
[----:B------:R-:W-:Y:S01]  /*232b0*/  IADD3.X R93, P2, PT, R81, R85, RZ, P6, !PT ;  /* 0x00000055515d7210 */ /* 0x000fe2000375e4ff */
        /* <DEDUP_REMOVED lines=8> */
[----:B------:R-:W-:-:S04]  /*23340*/  IMAD.WIDE.U32.X R54, R105, R105, R54, P0 ;  /* 0x0000006969367225 */ /* 0x000fc800000e0436 */
        /* <DEDUP_REMOVED lines=32> */
.L_x_188:
        /* <DEDUP_REMOVED lines=8> */
.L_x_189:
[----:B------:R-:W-:Y:S05]  /*235d0*/  BSYNC.RECONVERGENT B2 ;  /* 0x0000000000027941 */ /* 0x000fea0003800200 */
.L_x_187:
[----:B------:R-:W-:Y:S01]  /*235e0*/  IMAD.WIDE.U32 R52, P0, R91, R90, RZ ;  /* 0x0000005a5b347225 */ /* 0x000fe200078000ff */
[----:B------:R-:W-:-:S03]  /*235f0*/  MOV R87, RZ ;  /* 0x000000ff00577202 */ /* 0x000fc60000000f00 */
[----:B------:R-:W-:Y:S01]  /*23600*/  HFMA2 R81, -RZ, RZ, 0, 0 ;  /* 0x00000000ff517431 */ /* 0x000fe200000001ff */
[----:B------:R-:W-:Y:S01]  /*23610*/  BSSY.RECONVERGENT B2, `(.L_x_190) ;  /* 0x00000ed000027945 */ /* 0x000fe20003800200 */
        /* <DEDUP_REMOVED lines=53> */
[C---:B------:R-:W-:Y:S01]  /*23970*/  IMAD.WIDE.U32.X R80, P3, R96.reuse, R95, R80, P5 ;  /* 0x0000005f60507225 */ /* 0x040fe20002860450 */
        /* <DEDUP_REMOVED lines=85> */
[----:B------:R-:W-:Y:S02]  /*23ed0*/  IMAD R125, R58, -0x1b799c77, RZ ;  /* 0xe48663893a7d7824 */ /* 0x000fe400078e02ff */
[----:B------:R-:W-:-:S04]  /*23ee0*/  IMAD.WIDE.U32.X R54, P1, R52, R72, R54, P1 ;  /* 0x0000004834367225 */ /* 0x000fc80000820436 */
        /* <DEDUP_REMOVED lines=50> */
[----:B------:R-:W-:-:S04]  /*24210*/  IMAD.WIDE.U32.X R80, P0, R97, R95, R80, P0 ;  /* 0x0000005f61507225 */ /* 0x000fc80000000450 */
[----:B------:R-:W-:Y:S01]  /*24220*/  IMAD.WIDE.U32.X R58, R123, R77, R52, P1 ;  /* 0x0000004d7b3a7225 */ /* 0x000fe200008e0434 */
[----:B------:R-:W-:Y:S02]  /*24230*/  IADD3.X R53, P5, PT, R78, R55, RZ, P5, !PT ;  /* 0x000000374e357210 */ /* 0x000fe40002fbe4ff */
[----:B------:R-:W-:Y:S01]  /*24240*/  IADD3.X R55, P2, PT, R83, R80, RZ, P2, !PT ;  /* 0x0000005053377210 */ /* 0x000fe2000175e4ff */
[----:B------:R-:W-:-:S03]  /*24250*/  IMAD.WIDE.U32.X R124, R97, R97, R124, P0 ;  /* 0x00000061617c7225 */ /* 0x000fc600000e047c */
        /* <DEDUP_REMOVED lines=32> */
.L_x_191:
        /* <DEDUP_REMOVED lines=8> */
.L_x_192:
[----:B------:R-:W-:Y:S05]  /*244e0*/  BSYNC.RECONVERGENT B2 ;  /* 0x0000000000027941 */ /* 0x000fea0003800200 */
.L_x_190:
        /* <DEDUP_REMOVED lines=36> */
.L_x_194:
        /* <DEDUP_REMOVED lines=8> */
.L_x_195:
[----:B------:R-:W-:Y:S05]  /*247b0*/  BSYNC.RECONVERGENT B2 ;  /* 0x0000000000027941 */ /* 0x000fea0003800200 */
.L_x_193:
[----:B------:R-:W-:-:S04]  /*247c0*/  IMAD.WIDE.U32 R58, P0, R91, R78, RZ ;  /* 0x0000004e5b3a7225 */ /* 0x000fc800078000ff */
[----:B------:R-:W-:Y:S01]  /*247d0*/  HFMA2 R81, -RZ, RZ, 0, 0 ;  /* 0x00000000ff517431 */ /* 0x000fe200000001ff */
[----:B------:R-:W-:Y:S01]  /*247e0*/  MOV R87, RZ ;  /* 0x000000ff00577202 */ /* 0x000fe20000000f00 */
[----:B------:R-:W-:Y:S01]  /*247f0*/  BSSY.RECONVERGENT B2, `(.L_x_196) ;  /* 0x00000ed000027945 */ /* 0x000fe20003800200 */
        /* <DEDUP_REMOVED lines=18> */
[----:B------:R-:W-:Y:S02]  /*24920*/  IMAD.MOV.U32 R83, RZ, RZ, RZ ;  /* 0x000000ffff537224 */ /* 0x000fe400078e00ff */
[----:B------:R-:W-:-:S04]  /*24930*/  IMAD.WIDE.U32 R60, P1, R94, R91, R60 ;  /* 0x0000005b5e3c7225 */ /* 0x000fc8000782003c */
[----:B------:R-:W-:-:S04]  /*24940*/  IMAD.WIDE.U32.X R82, R97, R92, R82, P0 ;  /* 0x0000005c61527225 */ /* 0x000fc800000e0452 */
[----:B------:R-:W-:-:S04]  /*24950*/  IMAD.WIDE.U32.X R84, P1, R94, R93, R84, P1 ;  /* 0x0000005d5e547225 */ /* 0x000fc80000820454 */
[----:B------:R-:W-:-:S04]  /*24960*/  IMAD.WIDE.U32 R60, P0, R95, R78, R60 ;  /* 0x0000004e5f3c7225 */ /* 0x000fc8000780003c */
[----:B------:R-:W-:Y:S01]  /*24970*/  IMAD.WIDE.U32.X R82, P4, R96, R93, R82, P2 ;  /* 0x0000005d60527225 */ /* 0x000fe20001080452 */
[----:B------:R-:W-:Y:S02]  /*24980*/  MOV R65, R60 ;  /* 0x0000003c00417202 */ /* 0x000fe40000000f00 */
[----:B------:R-:W-:Y:S01]  /*24990*/  MOV R60, R61 ;  /* 0x0000003d003c7202 */ /* 0x000fe20000000f00 */
[----:B------:R-:W-:Y:S01]  /*249a0*/  IMAD.WIDE.U32.X R84, P0, R95, R92, R84, P0 ;  /* 0x0000005c5f547225 */ /* 0x000fe20000000454 */
[----:B------:R-:W-:-:S03]  /*249b0*/  SEL R80, RZ, 0x1, !P4 ;  /* 0x00000001ff507807 */ /* 0x000fc60006000000 */
[----:B------:R-:W-:-:S04]  /*249c0*/  IMAD.WIDE.U32.X R82, P5, R95, R94, R82, P1 ;  /* 0x0000005e5f527225 */ /* 0x000fc800008a0452 */
[----:B------:R-:W-:-:S04]  /*249d0*/  IMAD.WIDE.U32 R84, P3, R96, R91, R84 ;  /* 0x0000005b60547225 */ /* 0x000fc80007860054 */
[----:B------:R-:W-:-:S04]  /*249e0*/  IMAD.WIDE.U32 R58, P1, R78, R78, R58 ;  /* 0x0000004e4e3a7225 */ /* 0x000fc8000782003a */
        /* <DEDUP_REMOVED lines=21> */
[----:B------:R-:W-:-:S04]  /*24b40*/  IMAD.WIDE.U32.X R60, P5, R94, R92, R60, P5 ;  /* 0x0000005c5e3c7225 */ /* 0x000fc800028a043c */
        /* <DEDUP_REMOVED lines=105> */
[----:B------:R-:W-:Y:S02]  /*251e0*/  IMAD.MOV.U32 R61, RZ, RZ, RZ ;  /* 0x000000ffff3d7224 */ /* 0x000fe400078e00ff */
[----:B------:R-:W-:Y:S01]  /*251f0*/  IMAD.HI.U32 R59, P5, R92, R70, R58 ;  /* 0x000000465c3b7227 */ /* 0x000fe200078a003a */
[----:B------:R-:W-:-:S03]  /*25200*/  SEL R58, RZ, 0x1, !P0 ;  /* 0x00000001ff3a7807 */ /* 0x000fc60004000000 */
[----:B------:R-:W-:-:S04]  /*25210*/  IMAD.WIDE.U32.X R60, R124, R77, R60, P6 ;  /* 0x0000004d7c3c7225 */ /* 0x000fc800030e043c */
[----:B------:R-:W-:-:S04]  /*25220*/  IMAD.WIDE.U32.X R64, P4, R123, R73, R64, P4 ;  /* 0x000000497b407225 */ /* 0x000fc80002080440 */
[----:B------:R-:W-:-:S04]  /*25230*/  IMAD.WIDE.U32 R62, P0, R92, R71, R62 ;  /* 0x000000475c3e7225 */ /* 0x000fc8000780003e */
[----:B------:R-:W-:Y:S01]  /*25240*/  IMAD.WIDE.U32.X R78, P3, R123, R74, R78, P3 ;  /* 0x0000004a7b4e7225 */ /* 0x000fe2000186044e */
        /* <DEDUP_REMOVED lines=63> */
.L_x_197:
        /* <DEDUP_REMOVED lines=8> */
.L_x_198:
[----:B------:R-:W-:Y:S05]  /*256c0*/  BSYNC.RECONVERGENT B2 ;  /* 0x0000000000027941 */ /* 0x000fea0003800200 */
.L_x_196:
        /* <DEDUP_REMOVED lines=36> */
.L_x_201:
        /* <DEDUP_REMOVED lines=8> */
.L_x_200:
[----:B------:R-:W-:Y:S05]  /*25990*/  BSYNC.RECONVERGENT B2 ;  /* 0x0000000000027941 */ /* 0x000fea0003800200 */
.L_x_199:
        /* <DEDUP_REMOVED lines=36> */
.L_x_204:
        /* <DEDUP_REMOVED lines=8> */
.L_x_203:
[----:B------:R-:W-:Y:S05]  /*25c60*/  BSYNC.RECONVERGENT B2 ;  /* 0x0000000000027941 */ /* 0x000fea0003800200 */
.L_x_202:
        /* <DEDUP_REMOVED lines=36> */
.L_x_206:
        /* <DEDUP_REMOVED lines=8> */
.L_x_207:
[----:B------:R-:W-:Y:S05]  /*25f30*/  BSYNC.RECONVERGENT B2 ;  /* 0x0000000000027941 */ /* 0x000fea0003800200 */
.L_x_205:
        /* <DEDUP_REMOVED lines=36> */
.L_x_209:
        /* <DEDUP_REMOVED lines=8> */
.L_x_210:
[----:B------:R-:W-:Y:S05]  /*26200*/  BSYNC.RECONVERGENT B2 ;  /* 0x0000000000027941 */ /* 0x000fea0003800200 */
.L_x_208:
        /* <DEDUP_REMOVED lines=36> */
.L_x_212:
        /* <DEDUP_REMOVED lines=8> */
.L_x_213:
[----:B------:R-:W-:Y:S05]  /*264d0*/  BSYNC.RECONVERGENT B2 ;  /* 0x0000000000027941 */ /* 0x000fea0003800200 */
.L_x_211:
        /* <DEDUP_REMOVED lines=95> */
[----:B------:R-:W-:Y:S02]  /*26ad0*/  IMAD R58, R60, -0x1b799c77, RZ ;  /* 0xe48663893c3a7824 */ /* 0x000fe400078e02ff */
[----:B------:R-:W-:-:S04]  /*26ae0*/  IMAD.WIDE.U32.X R80, P2, R87, R75, RZ, P2 ;  /* 0x0000004b57507225 */ /* 0x000fc800010404ff */
[----:B------:R-:W-:-:S04]  /*26af0*/  IMAD.WIDE.U32.X R78, P0, R87, R74, R78, P0 ;  /* 0x0000004a574e7225 */ /* 0x000fc8000000044e */
[----:B------:R-:W-:Y:S02]  /*26b00*/  IMAD.X R93, RZ, RZ, R93, P6 ;  /* 0x000000ffff5d7224 */ /* 0x000fe400030e065d */
        /* <DEDUP_REMOVED lines=49> */
[----:B------:R-:W-:-:S04]  /*26e20*/  IMAD.WIDE.U32.X R62, R90, R77, R80, P6 ;  /* 0x0000004d5a3e7225 */ /* 0x000fc800030e0450 */
[----:B------:R-:W-:-:S04]  /*26e30*/  IMAD.WIDE.U32.X R80, P4, R90, R74, R64, P4 ;  /* 0x0000004a5a507225 */ /* 0x000fc80002080440 */
        /* <DEDUP_REMOVED lines=82> */
.L_x_215:
        /* <DEDUP_REMOVED lines=8> */
.L_x_216:
[----:B------:R-:W-:Y:S05]  /*273e0*/  BSYNC.RECONVERGENT B2 ;  /* 0x0000000000027941 */ /* 0x000fea0003800200 */
.L_x_214:
        /* <DEDUP_REMOVED lines=32> */
[----:B------:R-:W-:-:S04]  /*275f0*/  IMAD.WIDE.U32 R62, P0, R98, R106, R62 ;  /* 0x0000006a623e7225 */ /* 0x000fc8000780003e */
[----:B------:R-:W-:-:S04]  /*27600*/  IMAD.WIDE.U32.X R64, P5, R102, R111, R64, P5 ;  /* 0x0000006f66407225 */ /* 0x000fc800028a0440 */
[----:B------:R-:W-:-:S04]  /*27610*/  IMAD.WIDE.U32.X R58, P3, R98, R108, R58, P0 ;  /* 0x0000006c623a7225 */ /* 0x000fc8000006043a */
[----:B------:R-:W-:-:S04]  /*27620*/  IMAD.WIDE.U32 R80, P0, R105, R106, R80 ;  /* 0x0000006a69507225 */ /* 0x000fc80007800050 */
        /* <DEDUP_REMOVED lines=27> */
[----:B------:R-:W-:Y:S01]  /*277e0*/  IMAD.WIDE.U32.X R82, P4, R101, R109, R60, P4 ;  /* 0x0000006d65527225 */ /* 0x000fe2000208043c */
[----:B------:R-:W-:Y:S02]  /*277f0*/  SEL R60, RZ, 0x1, !P2 ;  /* 0x00000001ff3c7807 */ /* 0x000fe40005000000 */
[----:B------:R-:W-:Y:S01]  /*27800*/  IADD3.X R65, P2, PT, RZ, R66, RZ, P5, !PT ;  /* 0x00000042ff417210 */ /* 0x000fe20002f5e4ff */
[----:B------:R-:W-:-:S04]  /*27810*/  IMAD.WIDE.U32 R78, P6, R102, R106, R78 ;  /* 0x0000006a664e7225 */ /* 0x000fc800078c004e */
[----:B------:R-:W-:-:S04]  /*27820*/  IMAD.HI.U32 R61, P5, R130, R70, R62 ;  /* 0x00000046823d7227 */ /* 0x000fc800078a003e */
[----:B------:R-:W-:Y:S02]  /*27830*/  IMAD R66, R130, R71, RZ ;  /* 0x0000004782427224 */ /* 0x000fe400078e02ff */
[----:B------:R-:W-:-:S04]  /*27840*/  IMAD.WIDE.U32.X R62, P4, R101, R111, R80, P4 ;  /* 0x0000006f653e7225 */ /* 0x000fc80002080450 */
[----:B------:R-:W-:Y:S01]  /*27850*/  IMAD.WIDE.U32.X R80, P6, R102, R108, R82, P6 ;  /* 0x0000006c66507225 */ /* 0x000fe200030c0452 */
[----:B------:R-:W-:Y:S02]  /*27860*/  IADD3.X R82, P3, PT, R66, R61, RZ, P3, !PT ;  /* 0x0000003d42527210 */ /* 0x000fe40001f7e4ff */
[----:B------:R-:W-:Y:S01]  /*27870*/  MOV R61, RZ ;  /* 0x000000ff003d7202 */ /* 0x000fe20000000f00 */
        /* <DEDUP_REMOVED lines=30> */
[----:B------:R-:W-:-:S04]  /*27a60*/  IMAD.HI.U32 R83, P6, R99, R70, R80 ;  /* 0x0000004663537227 */ /* 0x000fc800078c0050 */
[----:B------:R-:W-:-:S04]  /*27a70*/  IMAD.WIDE.U32 R80, P5, R99, R71, R84 ;  /* 0x0000004763507225 */ /* 0x000fc800078a0054 */
[----:B------:R-:W-:Y:S01]  /*27a80*/  IMAD.WIDE.U32.X R86, P1, R130, R75, RZ, P1 ;  /* 0x0000004b82567225 */ /* 0x000fe200008204ff */
[----:B------:R-:W-:-:S03]  /*27a90*/  IADD3.X R80, P3, PT, R83, R80, RZ, P3, !PT ;  /* 0x0000005053507210 */ /* 0x000fc60001f7e4ff */
[----:B------:R-:W-:Y:S02]  /*27aa0*/  HFMA2 R83, -RZ, RZ, 0, 0 ;  /* 0x00000000ff537431 */ /* 0x000fe400000001ff */
[----:B------:R-:W-:-:S04]  /*27ab0*/  IMAD.WIDE.U32.X R78, P6, R99, R72, R78, P6 ;  /* 0x00000048634e7225 */ /* 0x000fc800030c044e */
[----:B------:R-:W-:Y:S02]  /*27ac0*/  IMAD R101, R80, -0x1b799c77, RZ ;  /* 0xe486638950657824 */ /* 0x000fe400078e02ff */
[----:B------:R-:W-:-:S04]  /*27ad0*/  IMAD.WIDE.U32.X R64, P0, R100, R75, R64, P0 ;  /* 0x0000004b64407225 */ /* 0x000fc80000000440 */
[----:B------:R-:W-:-:S04]  /*27ae0*/  IMAD.WIDE.U32.X R84, R130, R77, RZ, P1 ;  /* 0x0000004d82547225 */ /* 0x000fc800008e04ff */
        /* <DEDUP_REMOVED lines=40> */
[C---:B------:R-:W-:Y:S01]  /*27d70*/  IMAD.WIDE.U32.X R86, P6, R100.reuse, R75, R86, P6 ;  /* 0x0000004b64567225 */ /* 0x040fe200030c0456 */
        /* <DEDUP_REMOVED lines=9> */
[----:B------:R-:W-:-:S04]  /*27e10*/  IMAD.WIDE.U32.X R64, R99, R77, R64, P5 ;  /* 0x0000004d63407225 */ /* 0x000fc800028e0440 */
[----:B------:R-:W-:-:S04]  /*27e20*/  IMAD.WIDE.U32.X R58, P2, R104, R108, R58, P2 ;  /* 0x0000006c683a7225 */ /* 0x000fc8000104043a */
[----:B------:R-:W-:Y:S01]  /*27e30*/  IMAD.HI.U32 R85, P6, R100, R70, R84 ;  /* 0x0000004664557227 */ /* 0x000fe200078c0054 */
[----:B------:R-:W-:-:S03]  /*27e40*/  SEL R84, RZ, 0x1, !P0 ;  /* 0x00000001ff547807 */ /* 0x000fc60004000000 */
[----:B------:R-:W-:-:S04]  /*27e50*/  IMAD.WIDE.U32.X R78, P1, R101, R74, R78, P1 ;  /* 0x0000004a654e7225 */ /* 0x000fc8000082044e */
[----:B------:R-:W-:-:S04]  /*27e60*/  IMAD.WIDE.U32 R82, P0, R100, R71, R82 ;  /* 0x0000004764527225 */ /* 0x000fc80007800052 */
[----:B------:R-:W-:Y:S01]  /*27e70*/  IMAD.WIDE.U32.X R64, P1, R101, R76, R64, P1 ;  /* 0x0000004c65407225 */ /* 0x000fe20000820440 */
[----:B------:R-:W-:-:S03]  /*27e80*/  IADD3.X R85, P3, PT, R85, R82, RZ, P3, !PT ;  /* 0x0000005255557210 */ /* 0x000fc60001f7e4ff */
[----:B------:R-:W-:Y:S01]  /*27e90*/  IMAD.WIDE.U32.X R86, P4, R101, R73, R86, P4 ;  /* 0x0000004965567225 */ /* 0x000fe20002080456 */
[----:B------:R-:W-:-:S03]  /*27ea0*/  SEL R82, RZ, 0x1, !P1 ;  /* 0x00000001ff527807 */ /* 0x000fc60004800000 */
[----:B------:R-:W-:-:S04]  /*27eb0*/  IMAD.WIDE.U32 R58, P5, R105, R107, R58 ;  /* 0x0000006b693a7225 */ /* 0x000fc800078a003a */
[----:B------:R-:W-:Y:S01]  /*27ec0*/  IMAD.WIDE.U32.X R86, P6, R100, R72, R86, P6 ;  /* 0x0000004864567225 */ /* 0x000fe200030c0456 */
[----:B------:R-:W-:-:S03]  /*27ed0*/  IADD3 R103, P1, PT, R85, R58, RZ ;  /* 0x0000003a55677210 */ /* 0x000fc60007f3e0ff */
[----:B------:R-:W-:Y:S02]  /*27ee0*/  HFMA2 R85, -RZ, RZ, 0, 0 ;  /* 0x00000000ff557431 */ /* 0x000fe400000001ff */
[----:B------:R-:W-:Y:S01]  /*27ef0*/  IMAD.WIDE.U32.X R62, P2, R104, R110, R62, P2 ;  /* 0x0000006e683e7225 */ /* 0x000fe2000104043e */
[----:B------:R-:W-:-:S03]  /*27f00*/  IADD3.X R83, P3, PT, R86, R83, RZ, P3, !PT ;  /* 0x0000005356537210 */ /* 0x000fc60001f7e4ff */
[----:B------:R-:W-:Y:S01]  /*27f10*/  IMAD.WIDE.U32.X R80, P4, R101, R75, R80, P4 ;  /* 0x0000004b65507225 */ /* 0x000fe20002080450 */
[----:B------:R-:W-:Y:S02]  /*27f20*/  IADD3.X R58, P1, PT, R83, R59, RZ, P1, !PT ;  /* 0x0000003b533a7210 */ /* 0x000fe40000f3e4ff */
[----:B------:R-:W-:Y:S01]  /*27f30*/  MOV R83, RZ ;  /* 0x000000ff00537202 */ /* 0x000fe20000000f00 */
        /* <DEDUP_REMOVED lines=51> */
.L_x_218:
        /* <DEDUP_REMOVED lines=8> */
.L_x_219:
[----:B------:R-:W-:Y:S05]  /*282f0*/  BSYNC.RECONVERGENT B2 ;  /* 0x0000000000027941 */ /* 0x000fea0003800200 */
.L_x_217:
        /* <DEDUP_REMOVED lines=36> */
.L_x_221:
        /* <DEDUP_REMOVED lines=8> */
.L_x_222:
[----:B------:R-:W-:Y:S05]  /*285c0*/  BSYNC.RECONVERGENT B2 ;  /* 0x0000000000027941 */ /* 0x000fea0003800200 */
.L_x_220:
        /* <DEDUP_REMOVED lines=36> */
.L_x_225:
        /* <DEDUP_REMOVED lines=8> */
.L_x_224:
[----:B------:R-:W-:Y:S05]  /*28890*/  BSYNC.RECONVERGENT B2 ;  /* 0x0000000000027941 */ /* 0x000fea0003800200 */
.L_x_223:
[----:B------:R-:W-:Y:S01]  /*288a0*/  IADD3 R90, P0, PT, R59, -R122, RZ ;  /* 0x8000007a3b5a7210 */ /* 0x000fe20007f1e0ff */
[----:B------:R-:W-:Y:S01]  /*288b0*/  BSSY.RECONVERGENT B2, `(.L_x_226) ;  /* 0x0000030000027945 */ /* 0x000fe20003800200 */
[----:B------:R-:W-:Y:S02]  /*288c0*/  ISETP.GT.U32.AND P2, PT, R60, R129, PT ;  /* 0x000000813c00720c */ /* 0x000fe40003f44070 */
[----:B------:R-:W-:-:S04]  /*288d0*/  IADD3.X R91, P0, PT, R62, ~R123, RZ, P0, !PT ;  /* 0x8000007b3e5b7210 */ /* 0x000fc8000071e4ff */
[----:B------:R-:W-:-:S04]  /*288e0*/  IADD3.X R92, P0, PT, R61, ~R124, RZ, P0, !PT ;  /* 0x8000007c3d5c7210 */ /* 0x000fc8000071e4ff */
[----:B------:R-:W-:-:S04]  /*288f0*/  IADD3.X R93, P0, PT, R64, ~R125, RZ, P0, !PT ;  /* 0x8000007d405d7210 */ /* 0x000fc8000071e4ff */
[----:B------:R-:W-:-:S04]  /*28900*/  IADD3.X R94, P0, PT, R63, ~R126, RZ, P0, !PT ;  /* 0x8000007e3f5e7210 */ /* 0x000fc8000071e4ff */
[----:B------:R-:W-:Y:S02]  /*28910*/  IADD3.X R95, P1, PT, R58, ~R127, RZ, P0, !PT ;  /* 0x8000007f3a5f7210 */ /* 0x000fe4000073e4ff */
[----:B------:R-:W-:Y:S02]  /*28920*/  PLOP3.LUT P0, PT, PT, PT, PT, 0x8, 0x80 ;  /* 0x000000000080781c */ /* 0x000fe40003f0e170 */
[----:B------:R-:W-:-:S04]  /*28930*/  IADD3.X R96, P1, PT, R65, ~R128, RZ, P1, !PT ;  /* 0x8000008041607210 */ /* 0x000fc80000f3e4ff */
[----:B------:R-:W-:Y:S01]  /*28940*/  IADD3.X R97, PT, PT, R60, ~R129, RZ, P1, !PT ;  /* 0x800000813c617210 */ /* 0x000fe20000ffe4ff */
[----:B------:R-:W-:Y:S08]  /*28950*/  @P2 BRA `(.L_x_227) ;  /* 0x0000000000942947 */ /* 0x000ff00003800000 */
[----:B------:R-:W-:Y:S02]  /*28960*/  ISETP.GE.U32.AND P1, PT, R60, R129, PT ;  /* 0x000000813c00720c */ /* 0x000fe40003f26070 */
[----:B------:R-:W-:-:S11]  /*28970*/  PLOP3.LUT P0, PT, PT, PT, PT, 0x80, 0x8 ;  /* 0x000000000008781c */ /* 0x000fd60003f0f070 */
[----:B------:R-:W-:Y:S05]  /*28980*/  @!P1 BRA `(.L_x_227) ;  /* 0x0000000000889947 */ /* 0x000fea0003800000 */
[----:B------:R-:W-:Y:S02]  /*28990*/  ISETP.GT.U32.AND P1, PT, R65, R128, PT ;  /* 0x000000804100720c */ /* 0x000fe40003f24070 */
[----:B------:R-:W-:-:S11]  /*289a0*/  PLOP3.LUT P0, PT, PT, PT, PT, 0x8, 0x80 ;  /* 0x000000000080781c */ /* 0x000fd60003f0e170 */
[----:B------:R-:W-:Y:S05]  /*289b0*/  @P1 BRA `(.L_x_227) ;  /* 0x00000000007c1947 */ /* 0x000fea0003800000 */
        /* <DEDUP_REMOVED lines=29> */
[----:B------:R-:W-:-:S04]  /*28b90*/  @!P1 ISETP.GE.U32.AND P2, PT, R59, R122, PT ;  /* 0x0000007a3b00920c */ /* 0x000fc80003f46070 */
[----:B------:R-:W-:-:S13]  /*28ba0*/  @!P1 ISETP.LT.U32.OR P0, PT, R62, R123, !P2 ;  /* 0x0000007b3e00920c */ /* 0x000fda0005701470 */
.L_x_227:
[----:B------:R-:W-:Y:S05]  /*28bb0*/  BSYNC.RECONVERGENT B2 ;  /* 0x0000000000027941 */ /* 0x000fea0003800200 */
.L_x_226:
[----:B------:R-:W-:Y:S01]  /*28bc0*/  @P0 IADD3 R90, P1, PT, R90, R70, RZ ;  /* 0x000000465a5a0210 */ /* 0x000fe20007f3e0ff */
[----:B------:R-:W-:Y:S01]  /*28bd0*/  BSSY.RECONVERGENT B2, `(.L_x_228) ;  /* 0x0000033000027945 */ /* 0x000fe20003800200 */
[----:B------:R-:W-:Y:S02]  /*28be0*/  SHF.L.W.U32.HI R52, R53, 0x1, R52 ;  /* 0x0000000135347819 */ /* 0x000fe40000010e34 */
[----:B------:R-:W-:Y:S02]  /*28bf0*/  @P0 IADD3.X R91, P1, PT, R91, R71, RZ, P1, !PT ;  /* 0x000000475b5b0210 */ /* 0x000fe40000f3e4ff */
[----:B------:R-:W-:Y:S02]  /*28c00*/  ISETP.GT.U32.AND P2, PT, R52, R77, PT ;  /* 0x0000004d3400720c */ /* 0x000fe40003f44070 */
[----:B------:R-:W-:Y:S02]  /*28c10*/  @P0 IADD3.X R92, P1, PT, R92, R72, RZ, P1, !PT ;  /* 0x000000485c5c0210 */ /* 0x000fe40000f3e4ff */
[----:B------:R-:W-:-:S02]  /*28c20*/  SHF.L.W.U32.HI R53, R54, 0x1, R53 ;  /* 0x0000000136357819 */ /* 0x000fc40000010e35 */
[----:B------:R-:W-:Y:S02]  /*28c30*/  @P0 IADD3.X R93, P1, PT, R93, R73, RZ, P1, !PT ;  /* 0x000000495d5d0210 */ /* 0x000fe40000f3e4ff */
[----:B------:R-:W-:Y:S02]  /*28c40*/  SHF.L.W.U32.HI R54, R55, 0x1, R54 ;  /* 0x0000000137367819 */ /* 0x000fe40000010e36 */
[----:B------:R-:W-:Y:S02]  /*28c50*/  @P0 IADD3.X R94, P1, PT, R94, R74, RZ, P1, !PT ;  /* 0x0000004a5e5e0210 */ /* 0x000fe40000f3e4ff */
[----:B------:R-:W-:Y:S02]  /*28c60*/  SHF.L.W.U32.HI R55, R56, 0x1, R55 ;  /* 0x0000000138377819 */ /* 0x000fe40000010e37 */
[----:B------:R-:W-:Y:S02]  /*28c70*/  @P0 IADD3.X R95, P1, PT, R95, R75, RZ, P1, !PT ;  /* 0x0000004b5f5f0210 */ /* 0x000fe40000f3e4ff */
[----:B------:R-:W-:-:S02]  /*28c80*/  SHF.L.W.U32.HI R56, R57, 0x1, R56 ;  /* 0x0000000139387819 */ /* 0x000fc40000010e38 */
[----:B------:R-:W-:Y:S02]  /*28c90*/  @P0 IADD3.X R96, P1, PT, R96, R76, RZ, P1, !PT ;  /* 0x0000004c60600210 */ /* 0x000fe40000f3e4ff */
[----:B------:R-:W-:Y:S02]  /*28ca0*/  SHF.L.W.U32.HI R57, R88, 0x1, R57 ;  /* 0x0000000158397819 */ /* 0x000fe40000010e39 */
[C---:B------:R-:W-:Y:S02]  /*28cb0*/  SHF.L.W.U32.HI R88, R89.reuse, 0x1, R88 ;  /* 0x0000000159587819 */ /* 0x040fe40000010e58 */
[----:B------:R-:W-:Y:S02]  /*28cc0*/  SHF.L.U32 R89, R89, 0x1, RZ ;  /* 0x0000000159597819 */ /* 0x000fe400000006ff */
[----:B------:R-:W-:Y:S01]  /*28cd0*/  @P0 IADD3.X R97, PT, PT, R97, R77, RZ, P1, !PT ;  /* 0x0000004d61610210 */ /* 0x000fe20000ffe4ff */
        /* <DEDUP_REMOVED lines=26> */
.L_x_229:
        /* <DEDUP_REMOVED lines=8> */
.L_x_230:
[----:B------:R-:W-:Y:S05]  /*28f00*/  BSYNC.RECONVERGENT B2 ;  /* 0x0000000000027941 */ /* 0x000fea0003800200 */
.L_x_228:
        /* <DEDUP_REMOVED lines=36> */
.L_x_232:
        /* <DEDUP_REMOVED lines=8> */
.L_x_233:
[----:B------:R-:W-:Y:S05]  /*291d0*/  BSYNC.RECONVERGENT B2 ;  /* 0x0000000000027941 */ /* 0x000fea0003800200 */
.L_x_231:
        /* <DEDUP_REMOVED lines=8> */
[----:B------:R-:W-:Y:S02]  /*29260*/  SHF.L.W.U32.HI R100, R57, 0x1, R56 ;  /* 0x0000000139647819 */ /* 0x000fe40000010e38 */
        /* <DEDUP_REMOVED lines=27> */
.L_x_235:
        /* <DEDUP_REMOVED lines=8> */
.L_x_236:
[----:B------:R-:W-:Y:S05]  /*294a0*/  BSYNC.RECONVERGENT B2 ;  /* 0x0000000000027941 */ /* 0x000fea0003800200 */
.L_x_234:
        /* <DEDUP_REMOVED lines=36> */
.L_x_239:
        /* <DEDUP_REMOVED lines=8> */
.L_x_238:
[----:B------:R-:W-:Y:S05]  /*29770*/  BSYNC.RECONVERGENT B2 ;  /* 0x0000000000027941 */ /* 0x000fea0003800200 */
.L_x_237:
        /* <DEDUP_REMOVED lines=58> */
[----:B------:R-:W-:Y:S01]  /*29b20*/  IMAD.WIDE.U32.X R54, P5, R115, R52, R54, P5 ;  /* 0x0000003473367225 */ /* 0x000fe200028a0436 */
[----:B------:R-:W-:-:S03]  /*29b30*/  SEL R52, RZ, 0x1, !P2 ;  /* 0x00000001ff347807 */ /* 0x000fc60005000000 */
        /* <DEDUP_REMOVED lines=9> */
[----:B------:R-:W-:-:S04]  /*29bd0*/  IMAD.WIDE.U32.X R58, P6, R119, R53, R58, P6 ;  /* 0x00000035773a7225 */ /* 0x000fc800030c043a */
[----:B------:R-:W-:Y:S02]  /*29be0*/  IMAD R57, R64, R71, RZ ;  /* 0x0000004740397224 */ /* 0x000fe400078e02ff */
[----:B------:R-:W-:-:S03]  /*29bf0*/  IMAD.WIDE.U32.X R80, P4, R114, R66, R80, P4 ;  /* 0x0000004272507225 */ /* 0x000fc60002080450 */
[----:B------:R-:W-:Y:S01]  /*29c00*/  IADD3.X R56, P3, PT, R57, R56, RZ, P3, !PT ;  /* 0x0000003839387210 */ /* 0x000fe20001f7e4ff */
[----:B------:R-:W-:Y:S01]  /*29c10*/  IMAD.WIDE.U32.X R54, P6, R117, R53, R54, P6 ;  /* 0x0000003575367225 */ /* 0x000fe200030c0436 */
[----:B------:R-:W-:-:S03]  /*29c20*/  SEL R57, RZ, 0x1, !P2 ;  /* 0x00000001ff397807 */ /* 0x000fc60005000000 */
[----:B------:R-:W-:Y:S01]  /*29c30*/  IMAD.WIDE.U32.X R80, P2, R115, R53, R80, P6 ;  /* 0x0000003573507225 */ /* 0x000fe20003040450 */
[----:B------:R-:W-:Y:S02]  /*29c40*/  MOV R53, RZ ;  /* 0x000000ff00357202 */ /* 0x000fe40000000f00 */
[----:B------:R-:W-:Y:S01]  /*29c50*/  IADD3.X R78, PT, PT, RZ, R57, RZ, P4, !PT ;  /* 0x00000039ff4e7210 */ /* 0x000fe200027fe4ff */
[----:B------:R-:W-:-:S03]  /*29c60*/  IMAD.WIDE.U32.X R60, P5, R64, R72, R60, P5 ;  /* 0x00000048403c7225 */ /* 0x000fc600028a043c */
[----:B------:R-:W-:Y:S01]  /*29c70*/  IADD3.X R78, P2, PT, R78, R79, RZ, P2, !PT ;  /* 0x0000004f4e4e7210 */ /* 0x000fe2000175e4ff */
[----:B------:R-:W-:-:S04]  /*29c80*/  IMAD.WIDE.U32.X R52, R114, R82, R52, P1 ;  /* 0x0000005272347225 */ /* 0x000fc800008e0434 */
[----:B------:R-:W-:-:S04]  /*29c90*/  IMAD.HI.U32 R57, P1, R64, R71, RZ ;  /* 0x0000004740397227 */ /* 0x000fc800078200ff */
[----:B------:R-:W-:-:S04]  /*29ca0*/  IMAD.WIDE.U32.X R52, P0, R115, R83, R52, P0 ;  /* 0x0000005373347225 */ /* 0x000fc80000000434 */
[----:B------:R-:W-:Y:S01]  /*29cb0*/  IMAD R85, R56, -0x1b799c77, RZ ;  /* 0xe486638938557824 */ /* 0x000fe200078e02ff */
[----:B------:R-:W-:Y:S01]  /*29cc0*/  IADD3.X R79, P2, PT, RZ, R52, RZ, P2, !PT ;  /* 0x00000034ff4f7210 */ /* 0x000fe2000175e4ff */
[----:B------:R-:W-:Y:S01]  /*29cd0*/  IMAD.WIDE.U32 R58, P6, R120, R65, R58 ;  /* 0x00000041783a7225 */ /* 0x000fe200078c003a */
[----:B------:R-:W-:Y:S02]  /*29ce0*/  SEL R52, RZ, 0x1, !P0 ;  /* 0x00000001ff347807 */ /* 0x000fe40004000000 */
[----:B------:R-:W-:Y:S01]  /*29cf0*/  SEL R84, RZ, 0x1, !P2 ;  /* 0x00000001ff547807 */ /* 0x000fe20005000000 */
        /* <DEDUP_REMOVED lines=36> */
[----:B------:R-:W-:Y:S01]  /*29f40*/  IMAD.MOV.U32 R67, RZ, RZ, R63 ;  /* 0x000000ffff437224 */ /* 0x000fe200078e003f */
[----:B------:R-:W-:Y:S01]  /*29f50*/  MOV R63, RZ ;  /* 0x000000ff003f7202 */ /* 0x000fe20000000f00 */
        /* <DEDUP_REMOVED lines=8> */
[----:B------:R-:W-:Y:S02]  /*29fe0*/  IMAD R105, R56, -0x1b799c77, RZ ;  /* 0xe486638938697824 */ /* 0x000fe400078e02ff */
        /* <DEDUP_REMOVED lines=98> */
.L_x_241:
        /* <DEDUP_REMOVED lines=8> */
.L_x_242:
[----:B------:R-:W-:Y:S05]  /*2a690*/  BSYNC.RECONVERGENT B2 ;  /* 0x0000000000027941 */ /* 0x000fea0003800200 */
.L_x_240:
[----:B------:R-:W-:Y:S02]  /*2a6a0*/  IADD3 R131, P0, PT, R54, -R103, RZ ;  /* 0x8000006736837210 */ /* 0x000fe40007f1e0ff */
        /* <DEDUP_REMOVED lines=9> */
[----:B------:R-:W-:Y:S01]  /*2a740*/  ISETP.GE.U32.AND P0, PT, R53, R88, PT ;  /* 0x000000583500720c */ /* 0x000fe20003f06070 */
[----:B------:R-:W-:-:S12]  /*2a750*/  BSSY.RELIABLE B2, `(.L_x_243) ;  /* 0x000001f000027945 */ /* 0x000fd80003800100 */
[----:B------:R-:W-:Y:S05]  /*2a760*/  @!P0 BRA `(.L_x_244) ;  /* 0x0000000000748947 */ /* 0x000fea0003800000 */
[----:B------:R-:W-:-:S13]  /*2a770*/  ISETP.GT.U32.AND P0, PT, R57, R89, PT ;  /* 0x000000593900720c */ /* 0x000fda0003f04070 */
[----:B------:R-:W-:Y:S05]  /*2a780*/  @P0 BREAK.RELIABLE B2 ;  /* 0x0000000000020942 */ /* 0x000fea0003800100 */
[----:B------:R-:W-:Y:S05]  /*2a790*/  @P0 BRA `(.L_x_157) ;  /* 0x000000a000580947 */ /* 0x000fea0003800000 */
[----:B------:R-:W-:-:S13]  /*2a7a0*/  ISETP.GE.U32.AND P0, PT, R57, R89, PT ;  /* 0x000000593900720c */ /* 0x000fda0003f06070 */
        /* <DEDUP_REMOVED lines=19> */
[----:B------:R-:W-:Y:S02]  /*2a8e0*/  ISETP.GE.U32.AND P0, PT, R54, R103, PT ;  /* 0x000000673600720c */ /* 0x000fe40003f06070 */
[----:B------:R-:W-:Y:S02]  /*2a8f0*/  ISETP.GE.U32.AND P1, PT, R63, R101, PT ;  /* 0x000000653f00720c */ /* 0x000fe40003f26070 */
[----:B------:R-:W-:-:S04]  /*2a900*/  ISETP.LT.U32.OR P0, PT, R55, R102, !P0 ;  /* 0x000000663700720c */ /* 0x000fc80004701470 */
[----:B------:R-:W-:-:S13]  /*2a910*/  ISETP.GT.U32.OR P0, PT, R55, R102, !P0 ;  /* 0x000000663700720c */ /* 0x000fda0004704470 */
[----:B------:R-:W-:Y:S05]  /*2a920*/  @P0 BREAK.RELIABLE P1, B2 ;  /* 0x0000000000020942 */ /* 0x000fea0000800100 */
[----:B------:R-:W-:Y:S05]  /*2a930*/  @P0 BRA P1, `(.L_x_157) ;  /* 0x0000009c00f00947 */ /* 0x000fea0000800000 */
.L_x_244:
[----:B------:R-:W-:Y:S05]  /*2a940*/  BSYNC.RELIABLE B2 ;  /* 0x0000000000027941 */ /* 0x000fea0003800100 */
.L_x_243:
        /* <DEDUP_REMOVED lines=9> */
.L_x_183:
[----:B------:R-:W-:Y:S05]  /*2a9e0*/  BSYNC.RELIABLE B1 ;  /* 0x0000000000017941 */ /* 0x000fea0003800100 */
.L_x_182:
        /* <DEDUP_REMOVED lines=36> */
.L_x_247:
        /* <DEDUP_REMOVED lines=8> */
.L_x_246:
[----:B------:R-:W-:Y:S05]  /*2acb0*/  BSYNC.RECONVERGENT B1 ;  /* 0x0000000000017941 */ /* 0x000fea0003800200 */
.L_x_245:
        /* <DEDUP_REMOVED lines=36> */
.L_x_249:
        /* <DEDUP_REMOVED lines=8> */
.L_x_250:
[----:B------:R-:W-:Y:S05]  /*2af80*/  BSYNC.RECONVERGENT B1 ;  /* 0x0000000000017941 */ /* 0x000fea0003800200 */
.L_x_248:
[----:B------:R-:W-:Y:S01]  /*2af90*/  IMAD.WIDE.U32 R64, P0, R66, R145, RZ ;  /* 0x0000009142407225 */ /* 0x000fe200078000ff */
[----:B------:R-:W-:-:S03]  /*2afa0*/  MOV R95, RZ ;  /* 0x000000ff005f7202 */ /* 0x000fc60000000f00 */
[----:B------:R-:W-:Y:S01]  /*2afb0*/  HFMA2 R63, -RZ, RZ, 0, 0 ;  /* 0x00000000ff3f7431 */ /* 0x000fe200000001ff */
[----:B------:R-:W-:Y:S01]  /*2afc0*/  MOV R61, RZ ;  /* 0x000000ff003d7202 */ /* 0x000fe20000000f00 */
[C---:B------:R-:W-:Y:S01]  /*2afd0*/  IMAD.WIDE.U32.X R88, P0, R66.reuse, R144, RZ, P0 ;  /* 0x0000009042587225 */ /* 0x040fe200000004ff */
[----:B------:R-:W-:Y:S03]  /*2afe0*/  BSSY.RECONVERGENT B1, `(.L_x_251) ;  /* 0x00000ec000017945 */ /* 0x000fe60003800200 */
        /* <DEDUP_REMOVED lines=64> */
[----:B------:R-:W-:-:S04]  /*2b3f0*/  IMAD.WIDE.U32.X R94, P5, R144, R138, R94, P5 ;  /* 0x0000008a905e7225 */ /* 0x000fc800028a045e */
[----:B------:R-:W-:Y:S01]  /*2b400*/  IMAD.HI.U32 R65, P6, R154, R70, R64 ;  /* 0x000000469a417227 */ /* 0x000fe200078c0040 */
[----:B------:R-:W-:-:S03]  /*2b410*/  IADD3.X R62, PT, PT, RZ, R62, RZ, P5, !PT ;  /* 0x0000003eff3e7210 */ /* 0x000fc60002ffe4ff */
[----:B------:R-:W-:Y:S02]  /*2b420*/  IMAD R92, R154, R71, RZ ;  /* 0x000000479a5c7224 */ /* 0x000fe400078e02ff */
[----:B------:R-:W-:-:S03]  /*2b430*/  IMAD.WIDE.U32.X R96, P4, R143, R143, R96, P4 ;  /* 0x0000008f8f607225 */ /* 0x000fc60002080460 */
[----:B------:R-:W-:Y:S01]  /*2b440*/  IADD3.X R64, P2, PT, R92, R65, RZ, P2, !PT ;  /* 0x000000415c407210 */ /* 0x000fe2000175e4ff */
        /* <DEDUP_REMOVED lines=92> */
[----:B------:R-:W-:-:S04]  /*2ba10*/  IMAD.WIDE.U32 R86, P0, R154, R71, R86 ;  /* 0x000000479a567225 */ /* 0x000fc80007800056 */
[----:B------:R-:W-:Y:S01]  /*2ba20*/  IMAD.WIDE.U32.X R94, P1, R143, R141, R94, P1 ;  /* 0x0000008d8f5e7225 */ /* 0x000fe2000082045e */
[----:B------:R-:W-:-:S03]  /*2ba30*/  IADD3.X R65, P2, PT, R65, R86, RZ, P2, !PT ;  /* 0x0000005641417210 */ /* 0x000fc6000175e4ff */
[----:B------:R-:W-:-:S04]  /*2ba40*/  IMAD.WIDE.U32.X R142, P3, R83, R76, R66, P3 ;  /* 0x0000004c538e7225 */ /* 0x000fc80001860442 */
        /* <DEDUP_REMOVED lines=11> */
[----:B------:R-:W-:Y:S01]  /*2bb00*/  IMAD.WIDE.U32.X R94, P6, R144, R138, R94, P6 ;  /* 0x0000008a905e7225 */ /* 0x000fe200030c045e */
[----:B------:R-:W-:-:S03]  /*2bb10*/  IADD3.X R89, P2, PT, R89, R92, RZ, P2, !PT ;  /* 0x0000005c59597210 */ /* 0x000fc6000175e4ff */
        /* <DEDUP_REMOVED lines=48> */
.L_x_252:
        /* <DEDUP_REMOVED lines=8> */
.L_x_253:
[----:B------:R-:W-:Y:S05]  /*2bea0*/  BSYNC.RECONVERGENT B1 ;  /* 0x0000000000017941 */ /* 0x000fea0003800200 */
.L_x_251:
        /* <DEDUP_REMOVED lines=67> */
[----:B------:R-:W-:Y:S01]  /*2c2e0*/  IMAD R87, R143, R71, RZ ;  /* 0x000000478f577224 */ /* 0x000fe200078e02ff */
[----:B------:R-:W-:Y:S01]  /*2c2f0*/  SEL R67, RZ, 0x1, !P4 ;  /* 0x00000001ff437807 */ /* 0x000fe20006000000 */
[----:B------:R-:W-:-:S03]  /*2c300*/  IMAD.WIDE.U32.X R62, P1, R96, R102, R62, P1 ;  /* 0x00000066603e7225 */ /* 0x000fc6000082043e */
[----:B------:R-:W-:Y:S01]  /*2c310*/  IADD3.X R86, P5, PT, R87, R86, RZ, P5, !PT ;  /* 0x0000005657567210 */ /* 0x000fe20002fbe4ff */
[----:B------:R-:W-:-:S04]  /*2c320*/  IMAD.WIDE.U32 R144, P4, R66, R101, R144 ;  /* 0x0000006542907225 */ /* 0x000fc80007880090 */
[----:B------:R-:W-:-:S04]  /*2c330*/  IMAD.WIDE.U32.X R140, P1, R93, R102, R140, P1 ;  /* 0x000000665d8c7225 */ /* 0x000fc8000082048c */
[----:B------:R-:W-:-:S04]  /*2c340*/  IMAD.WIDE.U32.X R60, R92, R99, R60, P3 ;  /* 0x000000635c3c7225 */ /* 0x000fc800018e043c */
[----:B------:R-:W-:-:S04]  /*2c350*/  IMAD.WIDE.U32.X R62, P4, R83, R101, R62, P4 ;  /* 0x00000065533e7225 */ /* 0x000fc8000208043e */
[----:B------:R-:W-:-:S04]  /*2c360*/  IMAD.HI.U32 R87, P2, R143, R71, RZ ;  /* 0x000000478f577227 */ /* 0x000fc800078400ff */
[----:B------:R-:W-:-:S04]  /*2c370*/  IMAD.WIDE.U32.X R88, P1, R92, R102, R88, P1 ;  /* 0x000000665c587225 */ /* 0x000fc80000820458 */
[----:B------:R-:W-:Y:S01]  /*2c380*/  IMAD R155, R86, -0x1b799c77, RZ ;  /* 0xe4866389569b7824 */ /* 0x000fe200078e02ff */
[----:B------:R-:W-:Y:S01]  /*2c390*/  IADD3.X R90, PT, PT, RZ, R67, RZ, P1, !PT ;  /* 0x00000043ff5a7210 */ /* 0x000fe20000ffe4ff */
[----:B------:R-:W-:-:S04]  /*2c3a0*/  IMAD.WIDE.U32.X R140, P4, R95, R101, R140, P4 ;  /* 0x000000655f8c7225 */ /* 0x000fc8000208048c */
[----:B------:R-:W-:-:S04]  /*2c3b0*/  IMAD.WIDE.U32.X R60, P6, R94, R98, R60, P6 ;  /* 0x000000625e3c7225 */ /* 0x000fc800030c043c */
[----:B------:R-:W-:Y:S01]  /*2c3c0*/  IMAD.HI.U32 R139, P3, R155, R70, R86 ;  /* 0x000000469b8b7227 */ /* 0x000fe20007860056 */
[----:B------:R-:W-:-:S03]  /*2c3d0*/  SEL R67, RZ, 0x1, !P6 ;  /* 0x00000001ff437807 */ /* 0x000fc60007000000 */
[----:B------:R-:W-:-:S04]  /*2c3e0*/  IMAD.WIDE.U32.X R64, P0, R143, R72, R64, P0 ;  /* 0x000000488f407225 */ /* 0x000fc80000000440 */
        /* <DEDUP_REMOVED lines=79> */
[----:B------:R-:W-:-:S04]  /*2c8e0*/  IMAD.WIDE.U32.X R138, P0, R60, R75, R138, P0 ;  /* 0x0000004b3c8a7225 */ /* 0x000fc8000000048a */
[----:B------:R-:W-:Y:S01]  /*2c8f0*/  IMAD.HI.U32 R65, P4, R154, R70, R64 ;  /* 0x000000469a417227 */ /* 0x000fe20007880040 */
[----:B------:R-:W-:-:S03]  /*2c900*/  SEL R64, RZ, 0x1, !P1 ;  /* 0x00000001ff407807 */ /* 0x000fc60004800000 */
[----:B------:R-:W-:-:S04]  /*2c910*/  IMAD.WIDE.U32.X R144, P6, R155, R73, R144, P6 ;  /* 0x000000499b907225 */ /* 0x000fc800030c0490 */
[----:B------:R-:W-:-:S04]  /*2c920*/  IMAD.WIDE.U32 R156, P1, R154, R71, R156 ;  /* 0x000000479a9c7225 */ /* 0x000fc8000782009c */
[----:B------:R-:W-:Y:S01]  /*2c930*/  IMAD.WIDE.U32.X R138, P3, R155, R74, R138, P3 ;  /* 0x0000004a9b8a7225 */ /* 0x000fe2000186048a */
[----:B------:R-:W-:-:S03]  /*2c940*/  IADD3.X R65, P5, PT, R65, R156, RZ, P5, !PT ;  /* 0x0000009c41417210 */ /* 0x000fc60002fbe4ff */
[----:B------:R-:W-:-:S04]  /*2c950*/  IMAD.WIDE.U32.X R88, R60, R77, R88, P0 ;  /* 0x0000004d3c587225 */ /* 0x000fc800000e0458 */
[----:B------:R-:W-:-:S04]  /*2c960*/  IMAD.WIDE.U32.X R140, P2, R83, R99, R140, P2 ;  /* 0x00000063538c7225 */ /* 0x000fc8000104048c */
[----:B------:R-:W-:-:S04]  /*2c970*/  IMAD.WIDE.U32.X R144, P4, R154, R72, R144, P4 ;  /* 0x000000489a907225 */ /* 0x000fc80002080490 */
[----:B------:R-:W-:Y:S01]  /*2c980*/  IMAD.WIDE.U32.X R138, P1, R154, R73, R138, P1 ;  /* 0x000000499a8a7225 */ /* 0x000fe2000082048a */
[----:B------:R-:W-:-:S03]  /*2c990*/  IADD3.X R144, P5, PT, R144, R157, RZ, P5, !PT ;  /* 0x0000009d90907210 */ /* 0x000fc60002fbe4ff */
        /* <DEDUP_REMOVED lines=59> */
.L_x_255:
        /* <DEDUP_REMOVED lines=8> */
.L_x_256:
[----:B------:R-:W-:Y:S05]  /*2cdd0*/  BSYNC.RECONVERGENT B1 ;  /* 0x0000000000017941 */ /* 0x000fea0003800200 */
.L_x_254:
        /* <DEDUP_REMOVED lines=36> */
.L_x_259:
        /* <DEDUP_REMOVED lines=8> */
.L_x_258:
[----:B------:R-:W-:Y:S05]  /*2d0a0*/  BSYNC.RECONVERGENT B1 ;  /* 0x0000000000017941 */ /* 0x000fea0003800200 */
.L_x_257:
        /* <DEDUP_REMOVED lines=36> */
.L_x_261:
        /* <DEDUP_REMOVED lines=8> */
.L_x_262:
[----:B------:R-:W-:Y:S05]  /*2d370*/  BSYNC.RECONVERGENT B1 ;  /* 0x0000000000017941 */ /* 0x000fea0003800200 */
.L_x_260:
        /* <DEDUP_REMOVED lines=81> */
[C---:B------:R-:W-:Y:S01]  /*2d890*/  IMAD.HI.U32 R131, P1, R91.reuse, R71, RZ ;  /* 0x000000475b837227 */ /* 0x040fe200078200ff */
[----:B------:R-:W-:Y:S02]  /*2d8a0*/  IADD3.X R65, P2, PT, RZ, R60, RZ, P2, !PT ;  /* 0x0000003cff417210 */ /* 0x000fe4000175e4ff */
[----:B------:R-:W-:Y:S01]  /*2d8b0*/  SEL R60, RZ, 0x1, !P0 ;  /* 0x00000001ff3c7807 */ /* 0x000fe20004000000 */
[----:B------:R-:W-:-:S04]  /*2d8c0*/  IMAD.WIDE.U32.X R80, P5, R91, R72, R80, P5 ;  /* 0x000000485b507225 */ /* 0x000fc800028a0450 */
[----:B------:R-:W-:Y:S02]  /*2d8d0*/  IMAD R88, R130, -0x1b799c77, RZ ;  /* 0xe486638982587824 */ /* 0x000fe400078e02ff */
[----:B------:R-:W-:-:S04]  /*2d8e0*/  IMAD.WIDE.U32 R84, P6, R97, R135, R84 ;  /* 0x0000008761547225 */ /* 0x000fc800078c0054 */
[----:B------:R-:W-:Y:S01]  /*2d8f0*/  IMAD.HI.U32 R82, P4, R88, R70, R130 ;  /* 0x0000004658527227 */ /* 0x000fe20007880082 */
[----:B------:R-:W-:-:S03]  /*2d900*/  SEL R131, RZ, 0x1, !P2 ;  /* 0x00000001ff837807 */ /* 0x000fc60005000000 */
        /* <DEDUP_REMOVED lines=8> */
[----:B------:R-:W-:-:S04]  /*2d990*/  IMAD.WIDE.U32.X R132, P4, R88, R72, R132, P4 ;  /* 0x0000004858847225 */ /* 0x000fc80002080484 */
[----:B------:R-:W-:-:S04]  /*2d9a0*/  IMAD.WIDE.U32.X R84, P5, R91, R76, R84, P5 ;  /* 0x0000004c5b547225 */ /* 0x000fc800028a0454 */
[----:B------:R-:W-:Y:S01]  /*2d9b0*/  IMAD R89, R80, -0x1b799c77, RZ ;  /* 0xe486638950597824 */ /* 0x000fe200078e02ff */
[----:B------:R-:W-:Y:S01]  /*2d9c0*/  SEL R90, RZ, 0x1, !P5 ;  /* 0x00000001ff5a7807 */ /* 0x000fe20006800000 */
[----:B------:R-:W-:Y:S02]  /*2d9d0*/  IMAD.X R131, RZ, RZ, R131, P6 ;  /* 0x000000ffff837224 */ /* 0x000fe400030e0683 */
[----:B------:R-:W-:-:S04]  /*2d9e0*/  IMAD.HI.U32 R161, P6, R89, R70, R80 ;  /* 0x0000004659a17227 */ /* 0x000fc800078c0050 */
[----:B------:R-:W-:-:S04]  /*2d9f0*/  IMAD.WIDE.U32 R80, P5, R89, R71, R132 ;  /* 0x0000004759507225 */ /* 0x000fc800078a0084 */
[----:B------:R-:W-:Y:S01]  /*2da00*/  IMAD.WIDE.U32.X R134, P1, R91, R75, RZ, P1 ;  /* 0x0000004b5b867225 */ /* 0x000fe200008204ff */
[----:B------:R-:W-:Y:S02]  /*2da10*/  IADD3.X R160, P3, PT, R161, R80, RZ, P3, !PT ;  /* 0x00000050a1a07210 */ /* 0x000fe40001f7e4ff */
[----:B------:R-:W-:Y:S01]  /*2da20*/  MOV R161, R81 ;  /* 0x0000005100a17202 */ /* 0x000fe20000000f00 */
[----:B------:R-:W-:-:S04]  /*2da30*/  IMAD.WIDE.U32.X R86, P0, R88, R73, R86, P0 ;  /* 0x0000004958567225 */ /* 0x000fc80000000456 */
[----:B------:R-:W-:-:S04]  /*2da40*/  IMAD.WIDE.U32.X R80, R91, R77, RZ, P1 ;  /* 0x0000004d5b507225 */ /* 0x000fc800008e04ff */
[----:B------:R-:W-:Y:S02]  /*2da50*/  HFMA2 R91, -RZ, RZ, 0, 0 ;  /* 0x00000000ff5b7431 */ /* 0x000fe400000001ff */
[----:B------:R-:W-:-:S04]  /*2da60*/  IMAD.WIDE.U32.X R86, P6, R89, R72, R86, P6 ;  /* 0x0000004859567225 */ /* 0x000fc800030c0456 */
[----:B------:R-:W-:-:S04]  /*2da70*/  IMAD.WIDE.U32.X R84, P0, R88, R75, R84, P0 ;  /* 0x0000004b58547225 */ /* 0x000fc80000000454 */
[----:B------:R-:W-:Y:S02]  /*2da80*/  IMAD R82, R160, -0x1b799c77, RZ ;  /* 0xe4866389a0527824 */ /* 0x000fe400078e02ff */
[----:B------:R-:W-:-:S04]  /*2da90*/  IMAD.WIDE.U32.X R134, P4, R88, R74, R134, P4 ;  /* 0x0000004a58867225 */ /* 0x000fc80002080486 */
        /* <DEDUP_REMOVED lines=68> */
[----:B------:R-:W-:Y:S01]  /*2dee0*/  IMAD.WIDE.U32.X R84, P4, R133, R75, R84, P4 ;  /* 0x0000004b85547225 */ /* 0x000fe20002080454 */
[----:B------:R-:W-:-:S03]  /*2def0*/  IADD3.X R87, P3, PT, R87, R88, RZ, P3, !PT ;  /* 0x0000005857577210 */ /* 0x000fc60001f7e4ff */
[----:B------:R-:W-:-:S04]  /*2df00*/  IMAD.WIDE.U32.X R66, P5, R96, R137, R66, P5 ;  /* 0x0000008960427225 */ /* 0x000fc800028a0442 */
[----:B------:R-:W-:Y:S01]  /*2df10*/  IMAD.MOV.U32 R81, RZ, RZ, RZ ;  /* 0x000000ffff517224 */ /* 0x000fe200078e00ff */
[----:B------:R-:W-:Y:S01]  /*2df20*/  IADD3.X R134, P1, PT, R87, R66, RZ, P1, !PT ;  /* 0x0000004257867210 */ /* 0x000fe20000f3e4ff */
[----:B------:R-:W-:-:S04]  /*2df30*/  IMAD.WIDE.U32.X R84, P6, R160, R74, R84, P6 ;  /* 0x0000004aa0547225 */ /* 0x000fc800030c0454 */
[----:B------:R-:W-:Y:S02]  /*2df40*/  HFMA2 R87, -RZ, RZ, 0, 0 ;  /* 0x00000000ff577431 */ /* 0x000fe400000001ff */
        /* <DEDUP_REMOVED lines=46> */
.L_x_264:
        /* <DEDUP_REMOVED lines=8> */
.L_x_265:
[----:B------:R-:W-:Y:S05]  /*2e2b0*/  BSYNC.RECONVERGENT B1 ;  /* 0x0000000000017941 */ /* 0x000fea0003800200 */
.L_x_263:
        /* <DEDUP_REMOVED lines=87> */
[-C--:B------:R-:W-:Y:S01]  /*2e830*/  IMAD.WIDE.U32 R82, P6, R159, R157.reuse, R82 ;  /* 0x0000009d9f527225 */ /* 0x080fe200078c0052 */
        /* <DEDUP_REMOVED lines=28> */
[----:B------:R-:W-:Y:S01]  /*2ea00*/  IMAD.MOV.U32 R61, RZ, RZ, RZ ;  /* 0x000000ffff3d7224 */ /* 0x000fe200078e00ff */
[----:B------:R-:W-:Y:S01]  /*2ea10*/  IADD3.X R64, P5, PT, R97, R64, RZ, P5, !PT ;  /* 0x0000004061407210 */ /* 0x000fe20002fbe4ff */
[----:B------:R-:W-:-:S04]  /*2ea20*/  IMAD.WIDE.U32.X R78, P6, R67, R73, R78, P6 ;  /* 0x00000049434e7225 */ /* 0x000fc800030c044e */
[----:B------:R-:W-:-:S04]  /*2ea30*/  IMAD.WIDE.U32.X R60, R95, R77, R60, P4 ;  /* 0x0000004d5f3c7225 */ /* 0x000fc800020e043c */
[----:B------:R-:W-:Y:S02]  /*2ea40*/  HFMA2 R95, -RZ, RZ, 0, 0 ;  /* 0x00000000ff5f7431 */ /* 0x000fe400000001ff */
        /* <DEDUP_REMOVED lines=50> */
[----:B------:R-:W-:Y:S01]  /*2ed70*/  IMAD.WIDE.U32.X R80, R67, R77, R80, P0 ;  /* 0x0000004d43507225 */ /* 0x000fe200000e0450 */
[----:B------:R-:W-:-:S03]  /*2ed80*/  MOV R67, RZ ;  /* 0x000000ff00437202 */ /* 0x000fc60000000f00 */
        /* <DEDUP_REMOVED lines=15> */
[----:B------:R-:W-:-:S03]  /*2ee80*/  IADD3.X R78, P6, PT, R65, R86, RZ, P3, !PT ;  /* 0x00000056414e7210 */ /* 0x000fc60001fde4ff */
[----:B------:R-:W-:-:S04]  /*2ee90*/  IMAD.WIDE.U32.X R84, P2, R154, R154, R84, P2 ;  /* 0x0000009a9a547225 */ /* 0x000fc80001040454 */
[C---:B------:R-:W-:Y:S01]  /*2eea0*/  IMAD.WIDE.U32.X R80, P1, R94.reuse, R75, R80, P1 ;  /* 0x0000004b5e507225 */ /* 0x040fe20000820450 */
[----:B------:R-:W-:Y:S02]  /*2eeb0*/  IADD3.X R90, P3, PT, R93, R91, RZ, P2, !PT ;  /* 0x0000005b5d5a7210 */ /* 0x000fe4000177e4ff */
[----:B------:R-:W-:Y:S01]  /*2eec0*/  IADD3.X R86, P2, PT, R79, R87, RZ, P6, !PT ;  /* 0x000000574f567210 */ /* 0x000fe2000375e4ff */
[----:B------:R-:W-:Y:S01]  /*2eed0*/  IMAD.WIDE.U32.X R66, P4, R94, R76, R66, P4 ;  /* 0x0000004c5e427225 */ /* 0x000fe20002080442 */
[----:B------:R-:W-:Y:S02]  /*2eee0*/  IADD3.X R83, P5, PT, R83, R80, RZ, P5, !PT ;  /* 0x0000005053537210 */ /* 0x000fe40002fbe4ff */
[----:B------:R-:W-:Y:S01]  /*2eef0*/  IADD3.X R91, PT, PT, RZ, R92, RZ, P3, !PT ;  /* 0x0000005cff5b7210 */ /* 0x000fe20001ffe4ff */
[----:B------:R-:W-:Y:S01]  /*2ef00*/  IMAD.WIDE.U32.X R84, P0, R157, R155, R84, P0 ;  /* 0x0000009b9d547225 */ /* 0x000fe20000000454 */
[----:B------:R-:W-:-:S03]  /*2ef10*/  IADD3.X R81, P5, PT, R66, R81, RZ, P5, !PT ;  /* 0x0000005142517210 */ /* 0x000fc60002fbe4ff */
[----:B------:R-:W-:Y:S01]  /*2ef20*/  IMAD.MOV.U32 R65, RZ, RZ, RZ ;  /* 0x000000ffff417224 */ /* 0x000fe200078e00ff */
[----:B------:R-:W-:Y:S01]  /*2ef30*/  IADD3.X R83, P2, PT, R83, R84, RZ, P2, !PT ;  /* 0x0000005453537210 */ /* 0x000fe2000175e4ff */
[----:B------:R-:W-:-:S03]  /*2ef40*/  IMAD.WIDE.U32.X R90, R155, R155, R90, P0 ;  /* 0x0000009b9b5a7225 */ /* 0x000fc600000e045a */
[----:B------:R-:W-:Y:S01]  /*2ef50*/  IADD3.X R81, P2, PT, R81, R85, RZ, P2, !PT ;  /* 0x0000005551517210 */ /* 0x000fe2000175e4ff */
[----:B------:R-:W-:-:S03]  /*2ef60*/  IMAD.WIDE.U32.X R64, R94, R77, R64, P1 ;  /* 0x0000004d5e407225 */ /* 0x000fc600008e0440 */
        /* <DEDUP_REMOVED lines=31> */
.L_x_267:
        /* <DEDUP_REMOVED lines=8> */
.L_x_268:
[----:B------:R-:W-:Y:S05]  /*2f1e0*/  BSYNC.RECONVERGENT B1 ;  /* 0x0000000000017941 */ /* 0x000fea0003800200 */
.L_x_266:
        /* <DEDUP_REMOVED lines=36> */
.L_x_271:
        /* <DEDUP_REMOVED lines=8> */
.L_x_270:
[----:B------:R-:W-:Y:S05]  /*2f4b0*/  BSYNC.RECONVERGENT B1 ;  /* 0x0000000000017941 */ /* 0x000fea0003800200 */
.L_x_269:
        /* <DEDUP_REMOVED lines=36> */
.L_x_274:
        /* <DEDUP_REMOVED lines=8> */
.L_x_273:
[----:B------:R-:W-:Y:S05]  /*2f780*/  BSYNC.RECONVERGENT B1 ;  /* 0x0000000000017941 */ /* 0x000fea0003800200 */
.L_x_272:
        /* <DEDUP_REMOVED lines=36> */
.L_x_277:
        /* <DEDUP_REMOVED lines=8> */
.L_x_276:
[----:B------:R-:W-:Y:S05]  /*2fa50*/  BSYNC.RECONVERGENT B1 ;  /* 0x0000000000017941 */ /* 0x000fea0003800200 */
.L_x_275:
        /* <DEDUP_REMOVED lines=36> */
.L_x_280:
        /* <DEDUP_REMOVED lines=8> */
.L_x_279:
[----:B------:R-:W-:Y:S05]  /*2fd20*/  BSYNC.RECONVERGENT B1 ;  /* 0x0000000000017941 */ /* 0x000fea0003800200 */
.L_x_278:
        /* <DEDUP_REMOVED lines=53> */
[----:B------:R-:W-:Y:S02]  /*30080*/  SEL R80, RZ, 0x1, !P4 ;  /* 0x00000001ff507807 */ /* 0x000fe40006000000 */
[----:B------:R-:W-:Y:S01]  /*30090*/  SEL R88, RZ, 0x1, !P2 ;  /* 0x00000001ff587807 */ /* 0x000fe20005000000 */
        /* <DEDUP_REMOVED lines=24> */
[----:B------:R-:W-:Y:S01]  /*30220*/  IMAD.WIDE.U32.X R88, P0, R131, R154, R88, P0 ;  /* 0x0000009a83587225 */ /* 0x000fe20000000458 */
[----:B------:R-:W-:-:S03]  /*30230*/  IADD3.X R82, P2, PT, R82, R83, RZ, P2, !PT ;  /* 0x0000005352527210 */ /* 0x000fc6000175e4ff */
[C---:B------:R-:W-:Y:S01]  /*30240*/  IMAD.HI.U32 R61, P1, R81.reuse, R71, RZ ;  /* 0x00000047513d7227 */ /* 0x040fe200078200ff */
[----:B------:R-:W-:Y:S02]  /*30250*/  IADD3.X R83, P2, PT, RZ, R88, RZ, P2, !PT ;  /* 0x00000058ff537210 */ /* 0x000fe4000175e4ff */
[----:B------:R-:W-:Y:S01]  /*30260*/  SEL R130, RZ, 0x1, !P0 ;  /* 0x00000001ff827807 */ /* 0x000fe20004000000 */
[----:B------:R-:W-:Y:S01]  /*30270*/  IMAD.WIDE.U32.X R134, P5, R81, R72, R134, P5 ;  /* 0x0000004851867225 */ /* 0x000fe200028a0486 */
[----:B------:R-:W-:-:S03]  /*30280*/  SEL R132, RZ, 0x1, !P2 ;  /* 0x00000001ff847807 */ /* 0x000fc60005000000 */
[----:B------:R-:W-:Y:S02]  /*30290*/  IMAD R78, R60, -0x1b799c77, RZ ;  /* 0xe48663893c4e7824 */ /* 0x000fe400078e02ff */
[----:B------:R-:W-:-:S04]  /*302a0*/  IMAD.WIDE.U32 R64, P6, R79, R159, R64 ;  /* 0x0000009f4f407225 */ /* 0x000fc800078c0040 */
        /* <DEDUP_REMOVED lines=14> */
[----:B------:R-:W-:-:S04]  /*30390*/  IMAD.WIDE.U32.X R136, P1, R81, R75, RZ, P1 ;  /* 0x0000004b51887225 */ /* 0x000fc800008204ff */
[----:B------:R-:W-:-:S04]  /*303a0*/  IMAD.HI.U32 R135, P6, R79, R70, R134 ;  /* 0x000000464f877227 */ /* 0x000fc800078c0086 */
[----:B------:R-:W-:-:S04]  /*303b0*/  IMAD.WIDE.U32 R60, P5, R79, R71, R60 ;  /* 0x000000474f3c7225 */ /* 0x000fc800078a003c */
[----:B------:R-:W-:Y:S01]  /*303c0*/  IMAD.WIDE.U32.X R66, P0, R78, R73, R66, P0 ;  /* 0x000000494e427225 */ /* 0x000fe20000000442 */
[----:B------:R-:W-:Y:S02]  /*303d0*/  IADD3.X R160, P3, PT, R135, R60, RZ, P3, !PT ;  /* 0x0000003c87a07210 */ /* 0x000fe40001f7e4ff */
[----:B------:R-:W-:Y:S01]  /*303e0*/  MOV R161, R61 ;  /* 0x0000003d00a17202 */ /* 0x000fe20000000f00 */
        /* <DEDUP_REMOVED lines=13> */
[----:B------:R-:W-:-:S04]  /*304c0*/  IMAD.WIDE.U32.X R60, P4, R78, R76, R60, P4 ;  /* 0x0000004c4e3c7225 */ /* 0x000fc8000208043c */
[----:B------:R-:W-:Y:S01]  /*304d0*/  IMAD.WIDE.U32.X R136, P1, R62, R72, R136, P1 ;  /* 0x000000483e887225 */ /* 0x000fe20000820488 */
[----:B------:R-:W-:-:S03]  /*304e0*/  SEL R66, RZ, 0x1, !P4 ;  /* 0x00000001ff427807 */ /* 0x000fc60006000000 */
[----:B------:R-:W-:-:S04]  /*304f0*/  IMAD.WIDE.U32.X R80, P6, R79, R76, R80, P6 ;  /* 0x0000004c4f507225 */ /* 0x000fc800030c0450 */
[----:B------:R-:W-:Y:S01]  /*30500*/  IMAD R134, R160, -0x1b799c77, RZ ;  /* 0xe4866389a0867824 */ /* 0x000fe200078e02ff */
[----:B------:R-:W-:Y:S01]  /*30510*/  SEL R78, RZ, 0x1, !P6 ;  /* 0x00000001ff4e7807 */ /* 0x000fe20007000000 */
[----:B------:R-:W-:-:S04]  /*30520*/  IMAD.WIDE.U32.X R60, P5, R79, R75, R60, P5 ;  /* 0x0000004b4f3c7225 */ /* 0x000fc800028a043c */
[----:B------:R-:W-:Y:S02]  /*30530*/  IMAD.MOV.U32 R67, RZ, RZ, RZ ;  /* 0x000000ffff437224 */ /* 0x000fe400078e00ff */
[----:B------:R-:W-:-:S04]  /*30540*/  IMAD.HI.U32 R161, P4, R134, R70, R160 ;  /* 0x0000004686a17227 */ /* 0x000fc800078800a0 */
[----:B------:R-:W-:-:S04]  /*30550*/  IMAD.WIDE.U32 R136, P6, R134, R71, R136 ;  /* 0x0000004786887225 */ /* 0x000fc800078c0088 */
[----:B------:R-:W-:Y:S01]  /*30560*/  IMAD.WIDE.U32.X R64, P0, R62, R73, R64, P0 ;  /* 0x000000493e407225 */ /* 0x000fe20000000440 */
[----:B------:R-:W-:-:S03]  /*30570*/  IADD3.X R136, P3, PT, R161, R136, RZ, P3, !PT ;  /* 0x00000088a1887210 */ /* 0x000fc60001f7e4ff */
[----:B------:R-:W-:-:S04]  /*30580*/  IMAD.WIDE.U32.X R66, R79, R77, R66, P5 ;  /* 0x0000004d4f427225 */ /* 0x000fc800028e0442 */
        /* <DEDUP_REMOVED lines=64> */
[----:B------:R-:W-:-:S04]  /*30990*/  IMAD.WIDE.U32.X R60, P6, R134, R76, R60, P6 ;  /* 0x0000004c863c7225 */ /* 0x000fc800030c043c */
[----:B------:R-:W-:Y:S01]  /*309a0*/  IMAD.WIDE.U32.X R66, R134, R77, R66, P0 ;  /* 0x0000004d86427225 */ /* 0x000fe200000e0442 */
[----:B------:R-:W-:Y:S02]  /*309b0*/  IADD3.X R63, P3, PT, R60, R63, RZ, P3, !PT ;  /* 0x0000003f3c3f7210 */ /* 0x000fe40001f7e4ff */
[----:B------:R-:W-:Y:S01]  /*309c0*/  IADD3.X R134, P1, PT, R65, R82, RZ, P1, !PT ;  /* 0x0000005241867210 */ /* 0x000fe20000f3e4ff */
        /* <DEDUP_REMOVED lines=33> */
.L_x_282:
        /* <DEDUP_REMOVED lines=8> */
.L_x_283:
[----:B------:R-:W-:Y:S05]  /*30c60*/  BSYNC.RECONVERGENT B1 ;  /* 0x0000000000017941 */ /* 0x000fea0003800200 */
.L_x_281:
[----:B------:R-:W-:-:S04]  /*30c70*/  IMAD.WIDE.U32 R60, P0, R144, R146, RZ ;  /* 0x00000092903c7225 */ /* 0x000fc800078000ff */
        /* <DEDUP_REMOVED lines=31> */
[----:B------:R-:W-:-:S04]  /*30e70*/  IMAD.WIDE.U32 R64, P0, R145, R146, R64 ;  /* 0x0000009291407225 */ /* 0x000fc80007800040 */
        /* <DEDUP_REMOVED lines=38> */
[----:B------:R-:W-:-:S03]  /*310e0*/  IADD3.X R88, P3, PT, R82, R63, RZ, P3, !PT ;  /* 0x0000003f52587210 */ /* 0x000fc60001f7e4ff */
[----:B------:R-:W-:Y:S01]  /*310f0*/  HFMA2 R63, -RZ, RZ, 0, 0 ;  /* 0x00000000ff3f7431 */ /* 0x000fe200000001ff */
[----:B------:R-:W-:Y:S01]  /*31100*/  SEL R82, RZ, 0x1, !P2 ;  /* 0x00000001ff527807 */ /* 0x000fe20005000000 */
        /* <DEDUP_REMOVED lines=33> */
[----:B------:R-:W-:-:S04]  /*31320*/  IMAD.WIDE.U32.X R130, P1, R83, R75, RZ, P1 ;  /* 0x0000004b53827225 */ /* 0x000fc800008204ff */
[----:B------:R-:W-:Y:S02]  /*31330*/  IMAD R147, R66, -0x1b799c77, RZ ;  /* 0xe486638942937824 */ /* 0x000fe400078e02ff */
[----:B------:R-:W-:Y:S01]  /*31340*/  IMAD.WIDE.U32.X R88, R83, R77, RZ, P1 ;  /* 0x0000004d53587225 */ /* 0x000fe200008e04ff */
[----:B------:R-:W-:-:S03]  /*31350*/  MOV R83, RZ ;  /* 0x000000ff00537202 */ /* 0x000fc60000000f00 */
[----:B------:R-:W-:-:S04]  /*31360*/  IMAD.WIDE.U32.X R78, P0, R148, R75, R78, P0 ;  /* 0x0000004b944e7225 */ /* 0x000fc8000000044e */
        /* <DEDUP_REMOVED lines=43> */
[----:B------:R-:W-:Y:S02]  /*31620*/  IMAD.MOV.U32 R89, RZ, RZ, RZ ;  /* 0x000000ffff597224 */ /* 0x000fe400078e00ff */
[----:B------:R-:W-:-:S04]  /*31630*/  IMAD.WIDE.U32.X R82, P5, R145, R73, R82, P5 ;  /* 0x0000004991527225 */ /* 0x000fc800028a0452 */
        /* <DEDUP_REMOVED lines=12> */
[----:B------:R-:W-:-:S04]  /*31700*/  IMAD.WIDE.U32 R82, P0, R143, R71, R82 ;  /* 0x000000478f527225 */ /* 0x000fc80007800052 */
[----:B------:R-:W-:-:S04]  /*31710*/  IMAD.WIDE.U32.X R78, P1, R147, R76, R78, P1 ;  /* 0x0000004c934e7225 */ /* 0x000fc8000082044e */
[----:B------:R-:W-:Y:S01]  /*31720*/  IMAD.WIDE.U32.X R64, P2, R141, R152, R64, P2 ;  /* 0x000000988d407225 */ /* 0x000fe20001040440 */
[----:B------:R-:W-:Y:S02]  /*31730*/  IADD3.X R141, P3, PT, R67, R82, RZ, P3, !PT ;  /* 0x00000052438d7210 */ /* 0x000fe40001f7e4ff */
[----:B------:R-:W-:Y:S01]  /*31740*/  SEL R82, RZ, 0x1, !P1 ;  /* 0x00000001ff527807 */ /* 0x000fe20004800000 */
[----:B------:R-:W-:Y:S01]  /*31750*/  IMAD.WIDE.U32 R60, P5, R144, R153, R60 ;  /* 0x00000099903c7225 */ /* 0x000fe200078a003c */
[----:B------:R-:W-:-:S03]  /*31760*/  MOV R67, RZ ;  /* 0x000000ff00437202 */ /* 0x000fc60000000f00 */
[----:B------:R-:W-:Y:S01]  /*31770*/  IMAD.WIDE.U32.X R84, P6, R143, R72, R84, P6 ;  /* 0x000000488f547225 */ /* 0x000fe200030c0454 */
[----:B------:R-:W-:-:S03]  /*31780*/  IADD3 R141, P1, PT, R141, R60, RZ ;  /* 0x0000003c8d8d7210 */ /* 0x000fc60007f3e0ff */
[----:B------:R-:W-:Y:S01]  /*31790*/  IMAD.WIDE.U32.X R88, P4, R147, R75, R88, P4 ;  /* 0x0000004b93587225 */ /* 0x000fe20002080458 */
[----:B------:R-:W-:-:S03]  /*317a0*/  IADD3.X R83, P3, PT, R84, R83, RZ, P3, !PT ;  /* 0x0000005354537210 */ /* 0x000fc60001f7e4ff */
[----:B------:R-:W-:Y:S01]  /*317b0*/  IMAD.WIDE.U32.X R130, P0, R143, R73, R130, P0 ;  /* 0x000000498f827225 */ /* 0x000fe20000000482 */
[----:B------:R-:W-:-:S03]  /*317c0*/  IADD3.X R60, P1, PT, R83, R61, RZ, P1, !PT ;  /* 0x0000003d533c7210 */ /* 0x000fc60000f3e4ff */
[----:B------:R-:W-:Y:S02]  /*317d0*/  HFMA2 R83, -RZ, RZ, 0, 0 ;  /* 0x00000000ff537431 */ /* 0x000fe400000001ff */
        /* <DEDUP_REMOVED lines=20> */
[----:B------:R-:W-:Y:S02]  /*31920*/  IADD3.X R67, P3, PT, R67, R82, RZ, P3, !PT ;  /* 0x0000005243437210 */ /* 0x000fe40001f7e4ff */
[----:B------:R-:W-:Y:S02]  /*31930*/  PLOP3.LUT P0, PT, PT, PT, PT, 0x8, 0x80 ;  /* 0x000000000080781c */ /* 0x000fe40003f0e170 */
[----:B------:R-:W-:-:S04]  /*31940*/  IADD3.X R67, P1, PT, R67, R146, RZ, P1, !PT ;  /* 0x0000009243437210 */ /* 0x000fc80000f3e4ff */
[----:B------:R-:W-:-:S04]  /*31950*/  IADD3.X R82, PT, PT, R147, R83, R63, P1, P3 ;  /* 0x0000005393527210 */ /* 0x000fc80000fe643f */
[----:B------:R-:W-:-:S13]  /*31960*/  ISETP.GT.U32.AND P1, PT, R82, R77, PT ;  /* 0x0000004d5200720c */ /* 0x000fda0003f24070 */
        /* <DEDUP_REMOVED lines=38> */
.L_x_285:
[----:B------:R-:W-:Y:S05]  /*31bd0*/  BSYNC.RECONVERGENT B1 ;  /* 0x0000000000017941 */ /* 0x000fea0003800200 */
.L_x_284:
[----:B------:R-:W-:Y:S01]  /*31be0*/  @!P0 IADD3 R141, P1, PT, R141, -R70, RZ ;  /* 0x800000468d8d8210 */ /* 0x000fe20007f3e0ff */
[----:B------:R-:W-:Y:S03]  /*31bf0*/  BSSY.RECONVERGENT B1, `(.L_x_286) ;  /* 0x0000033000017945 */ /* 0x000fe60003800200 */
[----:B------:R-:W-:-:S04]  /*31c00*/  @!P0 IADD3.X R60, P1, PT, R60, ~R71, RZ, P1, !PT ;  /* 0x800000473c3c8210 */ /* 0x000fc80000f3e4ff */
[----:B------:R-:W-:-:S04]  /*31c10*/  @!P0 IADD3.X R61, P1, PT, R61, ~R72, RZ, P1, !PT ;  /* 0x800000483d3d8210 */ /* 0x000fc80000f3e4ff */
[----:B------:R-:W-:-:S04]  /*31c20*/  @!P0 IADD3.X R64, P1, PT, R64, ~R73, RZ, P1, !PT ;  /* 0x8000004940408210 */ /* 0x000fc80000f3e4ff */
[----:B------:R-:W-:-:S04]  /*31c30*/  @!P0 IADD3.X R89, P1, PT, R89, ~R74, RZ, P1, !PT ;  /* 0x8000004a59598210 */ /* 0x000fc80000f3e4ff */
[----:B------:R-:W-:-:S04]  /*31c40*/  @!P0 IADD3.X R132, P1, PT, R132, ~R75, RZ, P1, !PT ;  /* 0x8000004b84848210 */ /* 0x000fc80000f3e4ff */
[----:B------:R-:W-:Y:S02]  /*31c50*/  @!P0 IADD3.X R67, P1, PT, R67, ~R76, RZ, P1, !PT ;  /* 0x8000004c43438210 */ /* 0x000fe40000f3e4ff */
[----:B------:R-:W-:Y:S02]  /*31c60*/  SHF.L.W.U32.HI R66, R89, 0x1, R132 ;  /* 0x0000000159427819 */ /* 0x000fe40000010e84 */
[----:B------:R-:W-:Y:S02]  /*31c70*/  @!P0 IADD3.X R82, PT, PT, R82, ~R77, RZ, P1, !PT ;  /* 0x8000004d52528210 */ /* 0x000fe40000ffe4ff */
[----:B------:R-:W-:Y:S02]  /*31c80*/  SHF.L.W.U32.HI R89, R64, 0x1, R89 ;  /* 0x0000000140597819 */ /* 0x000fe40000010e59 */
[----:B------:R-:W-:Y:S02]  /*31c90*/  SHF.L.W.U32.HI R62, R67, 0x1, R82 ;  /* 0x00000001433e7819 */ /* 0x000fe40000010e52 */
[----:B------:R-:W-:-:S02]  /*31ca0*/  SHF.L.W.U32.HI R64, R61, 0x1, R64 ;  /* 0x000000013d407819 */ /* 0x000fc40000010e40 */
[----:B------:R-:W-:Y:S02]  /*31cb0*/  ISETP.GT.U32.AND P0, PT, R62, R77, PT ;  /* 0x0000004d3e00720c */ /* 0x000fe40003f04070 */
[----:B------:R-:W-:Y:S02]  /*31cc0*/  SHF.L.W.U32.HI R61, R60, 0x1, R61 ;  /* 0x000000013c3d7819 */ /* 0x000fe40000010e3d */
[C---:B------:R-:W-:Y:S02]  /*31cd0*/  SHF.L.W.U32.HI R60, R141.reuse, 0x1, R60 ;  /* 0x000000018d3c7819 */ /* 0x040fe40000010e3c */
[----:B------:R-:W-:Y:S02]  /*31ce0*/  SHF.L.W.U32.HI R67, R132, 0x1, R67 ;  /* 0x0000000184437819 */ /* 0x000fe40000010e43 */
[----:B------:R-:W-:-:S05]  /*31cf0*/  SHF.L.U32 R141, R141, 0x1, RZ ;  /* 0x000000018d8d7819 */ /* 0x000fca00000006ff */
        /* <DEDUP_REMOVED lines=26> */
.L_x_287:
        /* <DEDUP_REMOVED lines=8> */
.L_x_288:
[----:B------:R-:W-:Y:S05]  /*31f20*/  BSYNC.RECONVERGENT B1 ;  /* 0x0000000000017941 */ /* 0x000fea0003800200 */
.L_x_286:
        /* <DEDUP_REMOVED lines=36> */
.L_x_291:
        /* <DEDUP_REMOVED lines=8> */
.L_x_290:
[----:B------:R-:W-:Y:S05]  /*321f0*/  BSYNC.RECONVERGENT B1 ;  /* 0x0000000000017941 */ /* 0x000fea0003800200 */
.L_x_289:
        /* <DEDUP_REMOVED lines=36> */
.L_x_293:
        /* <DEDUP_REMOVED lines=8> */
.L_x_294:
[----:B------:R-:W-:Y:S05]  /*324c0*/  BSYNC.RECONVERGENT B1 ;  /* 0x0000000000017941 */ /* 0x000fea0003800200 */
.L_x_292:
[----:B------:R-:W-:-:S04]  /*324d0*/  IMAD.WIDE.U32 R52, P0, R88, R61, RZ ;  /* 0x0000003d58347225 */ /* 0x000fc800078000ff */
[----:B------:R-:W-:Y:S01]  /*324e0*/  HFMA2 R67, -RZ, RZ, 0, 0 ;  /* 0x00000000ff437431 */ /* 0x000fe200000001ff */
[----:B------:R-:W-:Y:S01]  /*324f0*/  MOV R87, RZ ;  /* 0x000000ff00577202 */ /* 0x000fe20000000f00 */
[----:B------:R-:W-:Y:S02]  /*32500*/  HFMA2 R65, -RZ, RZ, 0, 0 ;  /* 0x00000000ff417431 */ /* 0x000fe400000001ff */
[-C--:B------:R-:W-:Y:S01]  /*32510*/  IMAD.WIDE.U32.X R58, P0, R106, R61.reuse, RZ, P0 ;  /* 0x0000003d6a3a7225 */ /* 0x080fe200000004ff */
[----:B------:R-:W-:Y:S03]  /*32520*/  BSSY.RECONVERGENT B1, `(.L_x_295) ;  /* 0x00000eb000017945 */ /* 0x000fe60003800200 */
        /* <DEDUP_REMOVED lines=18> */
[----:B------:R-:W-:-:S04]  /*32650*/  IMAD.WIDE.U32.X R66, R111, R89, R66, P0 ;  /* 0x000000596f427225 */ /* 0x000fc800000e0442 */
[----:B------:R-:W-:-:S04]  /*32660*/  IMAD.WIDE.U32.X R80, P1, R107, R106, R80, P1 ;  /* 0x0000006a6b507225 */ /* 0x000fc80000820450 */
[----:B------:R-:W-:-:S04]  /*32670*/  IMAD.WIDE.U32 R54, P0, R108, R61, R54 ;  /* 0x0000003d6c367225 */ /* 0x000fc80007800036 */
[----:B------:R-:W-:Y:S01]  /*32680*/  IMAD.WIDE.U32.X R66, P4, R109, R106, R66, P2 ;  /* 0x0000006a6d427225 */ /* 0x000fe20001080442 */
[----:B------:R-:W-:-:S03]  /*32690*/  MOV R59, R54 ;  /* 0x00000036003b7202 */ /* 0x000fc60000000f00 */
[----:B------:R-:W-:Y:S01]  /*326a0*/  IMAD.WIDE.U32.X R80, P0, R108, R89, R80, P0 ;  /* 0x000000596c507225 */ /* 0x000fe20000000450 */
[----:B------:R-:W-:-:S03]  /*326b0*/  SEL R64, RZ, 0x1, !P4 ;  /* 0x00000001ff407807 */ /* 0x000fc60006000000 */
[----:B------:R-:W-:-:S04]  /*326c0*/  IMAD.WIDE.U32.X R66, P5, R108, R107, R66, P1 ;  /* 0x0000006b6c427225 */ /* 0x000fc800008a0442 */
[----:B------:R-:W-:-:S04]  /*326d0*/  IMAD.WIDE.U32 R80, P3, R109, R88, R80 ;  /* 0x000000586d507225 */ /* 0x000fc80007860050 */
[----:B------:R-:W-:-:S04]  /*326e0*/  IMAD.WIDE.U32 R52, P1, R61, R61, R52 ;  /* 0x0000003d3d347225 */ /* 0x000fc80007820034 */
        /* <DEDUP_REMOVED lines=98> */
[----:B------:R-:W-:-:S04]  /*32d10*/  IMAD.WIDE.U32.X R54, P4, R113, R72, R54, P4 ;  /* 0x0000004871367225 */ /* 0x000fc80002080436 */
[----:B------:R-:W-:-:S04]  /*32d20*/  IMAD.WIDE.U32.X R58, R112, R77, R58, P6 ;  /* 0x0000004d703a7225 */ /* 0x000fc800030e043a */
[----:B------:R-:W-:Y:S02]  /*32d30*/  IMAD R112, R52, -0x1b799c77, RZ ;  /* 0xe486638934707824 */ /* 0x000fe400078e02ff */
        /* <DEDUP_REMOVED lines=97> */
.L_x_296:
        /* <DEDUP_REMOVED lines=8> */
.L_x_297:
[----:B------:R-:W-:Y:S05]  /*333d0*/  BSYNC.RECONVERGENT B1 ;  /* 0x0000000000017941 */ /* 0x000fea0003800200 */
.L_x_295:
        /* <DEDUP_REMOVED lines=36> */
.L_x_300:
        /* <DEDUP_REMOVED lines=8> */
.L_x_299:
[----:B------:R-:W-:Y:S05]  /*336a0*/  BSYNC.RECONVERGENT B1 ;  /* 0x0000000000017941 */ /* 0x000fea0003800200 */
.L_x_298:
        /* <DEDUP_REMOVED lines=36> */
.L_x_303:
        /* <DEDUP_REMOVED lines=8> */
.L_x_302:
[----:B------:R-:W-:Y:S05]  /*33970*/  BSYNC.RECONVERGENT B1 ;  /* 0x0000000000017941 */ /* 0x000fea0003800200 */
.L_x_301:
[----:B------:R-:W-:Y:S01]  /*33980*/  IMAD.WIDE.U32 R62, P0, R54, R104, RZ ;  /* 0x00000068363e7225 */ /* 0x000fe200078000ff */
[----:B------:R-:W-:-:S03]  /*33990*/  MOV R87, RZ ;  /* 0x000000ff00577202 */ /* 0x000fc60000000f00 */
[----:B------:R-:W-:Y:S01]  /*339a0*/  HFMA2 R58, -RZ, RZ, 0, 0 ;  /* 0x00000000ff3a7431 */ /* 0x000fe200000001ff */
[----:B------:R-:W-:Y:S01]  /*339b0*/  BSSY.RELIABLE B1, `(.L_x_304) ;  /* 0x00000ec000017945 */ /* 0x000fe20003800100 */
        /* <DEDUP_REMOVED lines=65> */
[----:B------:R-:W-:-:S04]  /*33dd0*/  IMAD.WIDE.U32.X R86, P4, R67, R98, R86, P4 ;  /* 0x0000006243567225 */ /* 0x000fc80002080456 */
[----:B------:R-:W-:Y:S01]  /*33de0*/  IMAD.WIDE.U32.X R56, P6, R53, R101, R56, P6 ;  /* 0x0000006535387225 */ /* 0x000fe200030c0438 */
[----:B------:R-:W-:-:S03]  /*33df0*/  IADD3.X R54, PT, PT, RZ, R54, RZ, P4, !PT ;  /* 0x00000036ff367210 */ /* 0x000fc600027fe4ff */
[----:B------:R-:W-:Y:S02]  /*33e00*/  IMAD R107, R58, -0x1b799c77, RZ ;  /* 0xe48663893a6b7824 */ /* 0x000fe400078e02ff */
[----:B------:R-:W-:Y:S01]  /*33e10*/  IMAD.WIDE.U32.X R86, P2, R53, R99, R86, P6 ;  /* 0x0000006335567225 */ /* 0x000fe20003040456 */
[----:B------:R-:W-:-:S03]  /*33e20*/  MOV R53, RZ ;  /* 0x000000ff00357202 */ /* 0x000fc60000000f00 */
[----:B------:R-:W-:Y:S01]  /*33e30*/  IMAD.HI.U32 R58, P5, R107, R70, R58 ;  /* 0x000000466b3a7227 */ /* 0x000fe200078a003a */
[----:B------:R-:W-:-:S03]  /*33e40*/  IADD3.X R54, P2, PT, R54, R55, RZ, P2, !PT ;  /* 0x0000003736367210 */ /* 0x000fc6000175e4ff */
[----:B------:R-:W-:Y:S02]  /*33e50*/  IMAD R59, R107, R71, RZ ;  /* 0x000000476b3b7224 */ /* 0x000fe400078e02ff */
[----:B------:R-:W-:-:S03]  /*33e60*/  IMAD.WIDE.U32.X R52, R89, R98, R52, P1 ;  /* 0x0000006259347225 */ /* 0x000fc600008e0434 */
[----:B------:R-:W-:Y:S01]  /*33e70*/  IADD3.X R58, P3, PT, R59, R58, RZ, P3, !PT ;  /* 0x0000003a3b3a7210 */ /* 0x000fe20001f7e4ff */
[----:B------:R-:W-:-:S04]  /*33e80*/  IMAD.HI.U32 R59, P1, R107, R71, RZ ;  /* 0x000000476b3b7227 */ /* 0x000fc800078200ff */
[----:B------:R-:W-:-:S04]  /*33e90*/  IMAD.WIDE.U32.X R52, P0, R88, R99, R52, P0 ;  /* 0x0000006358347225 */ /* 0x000fc80000000434 */
[----:B------:R-:W-:Y:S01]  /*33ea0*/  IMAD.WIDE.U32.X R62, P5, R107, R72, R62, P5 ;  /* 0x000000486b3e7225 */ /* 0x000fe200028a043e */
[----:B------:R-:W-:Y:S02]  /*33eb0*/  IADD3.X R55, P2, PT, RZ, R52, RZ, P2, !PT ;  /* 0x00000034ff377210 */ /* 0x000fe4000175e4ff */
[----:B------:R-:W-:Y:S01]  /*33ec0*/  SEL R52, RZ, 0x1, !P0 ;  /* 0x00000001ff347807 */ /* 0x000fe20004000000 */
[----:B------:R-:W-:Y:S01]  /*33ed0*/  IMAD R111, R58, -0x1b799c77, RZ ;  /* 0xe48663893a6f7824 */ /* 0x000fe200078e02ff */
[----:B------:R-:W-:Y:S01]  /*33ee0*/  SEL R67, RZ, 0x1, !P2 ;  /* 0x00000001ff437807 */ /* 0x000fe20005000000 */
        /* <DEDUP_REMOVED lines=96> */
[----:B------:R-:W-:Y:S02]  /*344f0*/  HFMA2 R63, -RZ, RZ, 0, 0 ;  /* 0x00000000ff3f7431 */ /* 0x000fe400000001ff */
        /* <DEDUP_REMOVED lines=25> */
[----:B------:R-:W-:Y:S05]  /*34690*/  @!P0 BREAK.RELIABLE B1 ;  /* 0x0000000000018942 */ /* 0x000fea0003800100 */
[----:B------:R-:W-:Y:S05]  /*346a0*/  @!P0 BRA `(.L_x_157) ;  /* 0x0000000000948947 */ /* 0x000fea0003800000 */
        /* <DEDUP_REMOVED lines=22> */
[----:B------:R-:W-:-:S04]  /*34810*/  ISETP.GE.U32.AND P0, PT, R86, R70, PT ;  /* 0x000000465600720c */ /* 0x000fc80003f06070 */
[----:B------:R-:W-:-:S04]  /*34820*/  ISETP.LT.U32.OR P0, PT, R132, R71, !P0 ;  /* 0x000000478400720c */ /* 0x000fc80004701470 */
[----:B------:R-:W-:-:S04]  /*34830*/  ISETP.LE.U32.AND P0, PT, R132, R71, P0 ;  /* 0x000000478400720c */ /* 0x000fc80000703070 */
[----:B------:R-:W-:-:S13]  /*34840*/  ISETP.LT.U32.OR P0, PT, R87, R72, P0 ;  /* 0x000000485700720c */ /* 0x000fda0000701470 */
[----:B------:R-:W-:Y:S05]  /*34850*/  @P0 BREAK.RELIABLE B1 ;  /* 0x0000000000010942 */ /* 0x000fea0003800100 */
[----:B------:R-:W-:Y:S05]  /*34860*/  @P0 BRA `(.L_x_157) ;  /* 0x0000000000240947 */ /* 0x000fea0003800000 */
.L_x_305:
[----:B------:R-:W-:Y:S05]  /*34870*/  BSYNC.RELIABLE B1 ;  /* 0x0000000000017941 */ /* 0x000fea0003800100 */
.L_x_304:
        /* <DEDUP_REMOVED lines=8> */
.L_x_157:
[----:B------:R-:W-:Y:S05]  /*34900*/  BSYNC.RECONVERGENT B0 ;  /* 0x0000000000007941 */ /* 0x000fea0003800200 */
.L_x_156:
[----:B------:R-:W-:Y:S05]  /*34910*/  WARPSYNC.ALL ;  /* 0x0000000000007948 */ /* 0x000fea0003800000 */
[----:B------:R-:W-:Y:S01]  /*34920*/  IMAD.MOV.U32 R52, RZ, RZ, R0 ;  /* 0x000000ffff347224 */ /* 0x000fe200078e0000 */
[----:B------:R-:W-:-:S04]  /*34930*/  MOV R53, 0x0 ;  /* 0x0000000000357802 */ /* 0x000fc80000000f00 */
[----:B------:R-:W-:Y:S05]  /*34940*/  RET.REL.NODEC R52 `(ag_types__impls__ark_ec__models__short_weierstrass__affine__Affine_ark_bn254__curves__g1__Config__multiexp) ;  /* 0xfffffcb434ac7950 */ /* 0x000fea0003c3ffff */
        .type           $ag_types__impls__ark_ec__models__short_weierstrass__affine__Affine_ark_bn254__curves__g1__Config__multiexp$_Z107ag_types__impls__ark_ec__models__short_weierstrass__affine__Affine_ark_bn254__curves__g1__Config__add_mixed106ag_types__impls__ark_ec__models__short_weierstrass__affine__Affine_ark_bn254__curves__g1__Config__jacobian104ag_types__impls__ark_ec__models__short_weierstrass__affine__Affine_ark_bn254__curves__g1__Config__affine,@function
        .size           $ag_types__impls__ark_ec__models__short_weierstrass__affine__Affine_ark_bn254__curves__g1__Config__multiexp$_Z107ag_types__impls__ark_ec__models__short_weierstrass__affine__Affine_ark_bn254__curves__g1__Config__add_mixed106ag_types__impls__ark_ec__models__short_weierstrass__affine__Affine_ark_bn254__curves__g1__Config__jacobian104ag_types__impls__ark_ec__models__short_weierstrass__affine__Affine_ark_bn254__curves__g1__Config__affine,(.L_x_445 - $ag_types__impls__ark_ec__models__short_weierstrass__affine__Affine_ark_bn254__curves__g1__Config__multiexp$_Z107ag_types__impls__ark_ec__models__short_weierstrass__affine__Affine_ark_bn254__curves__g1__Config__add_mixed106ag_types__impls__ark_ec__models__short_weierstrass__affine__Affine_ark_bn254__curves__g1__Config__jacobian104ag_types__impls__ark_ec__models__short_weierstrass__affine__Affine_ark_bn254__curves__g1__Config__affine)
$ag_types__impls__ark_ec__models__short_weierstrass__affine__Affine_ark_bn254__curves__g1__Config__multiexp$_Z107ag_types__impls__ark_ec__models__short_weierstrass__affine__Affine_ark_bn254__curves__g1__Config__add_mixed106ag_types__impls__ark_ec__models__short_weierstrass__affine__Affine_ark_bn254__curves__g1__Config__jacobian104ag_types__impls__ark_ec__models__short_weierstrass__affine__Affine_ark_bn254__curves__g1__Config__affine:
[----:B------:R-:W0:Y:S01]  /*34950*/  LDCU.128 UR8, c[0x3][0xe0] ;  /* 0x00c01c00ff0877ac */ /* 0x000e220008000c00 */
[----:B------:R-:W-:Y:S01]  /*34960*/  BSSY.RECONVERGENT B2, `(.L_x_306) ;  /* 0x0001633000027945 */ /* 0x000fe20003800200 */
[----:B------:R-:W1:Y:S01]  /*34970*/  LDCU.128 UR12, c[0x3][0xf0] ;  /* 0x00c01e00ff0c77ac */ /* 0x000e620008000c00 */
[----:B0-----:R-:W-:-:S04]  /*34980*/  ISETP.NE.AND P0, PT, R8, UR9, PT ;  /* 0x0000000908007c0c */ /* 0x001fc8000bf05270 */
[----:B------:R-:W-:-:S04]  /*34990*/  ISETP.NE.OR P0, PT, R7, UR8, P0 ;  /* 0x0000000807007c0c */ /* 0x000fc80008705670 */
[----:B------:R-:W-:-:S04]  /*349a0*/  ISETP.NE.OR P0, PT, R9, UR10, P0 ;  /* 0x0000000a09007c0c */ /* 0x000fc80008705670 */
[----:B------:R-:W-:-:S04]  /*349b0*/  ISETP.NE.OR P0, PT, R10, UR11, P0 ;  /* 0x0000000b0a007c0c */ /* 0x000fc80008705670 */
[----:B-1----:R-:W-:-:S04]  /*349c0*/  ISETP.NE.OR P0, PT, R11, UR12, P0 ;  /* 0x0000000c0b007c0c */ /* 0x002fc80008705670 */
[----:B------:R-:W-:-:S04]  /*349d0*/  ISETP.NE.OR P0, PT, R12, UR13, P0 ;  /* 0x0000000d0c007c0c */ /* 0x000fc80008705670 */
[----:B------:R-:W-:-:S04]  /*349e0*/  ISETP.NE.OR P0, PT, R13, UR14, P0 ;  /* 0x0000000e0d007c0c */ /* 0x000fc80008705670 */
[----:B------:R-:W-:-:S13]  /*349f0*/  ISETP.NE.OR P0, PT, R14, UR15, P0 ;  /* 0x0000000f0e007c0c */ /* 0x000fda0008705670 */
[----:B------:R-:W-:Y:S05]  /*34a00*/  @!P0 BRA `(.L_x_307) ;  /* 0x0000016000708947 */ /* 0x000fea0003800000 */
        /* <DEDUP_REMOVED lines=18> */
[C---:B------:R-:W-:Y:S01]  /*34b30*/  IMAD.WIDE.U32.X R26, P0, R9.reuse, R12, R26, P0 ;  /* 0x0000000c091a7225 */ /* 0x040fe2000000041a */
[----:B------:R-:W-:Y:S02]  /*34b40*/  MOV R37, R30 ;  /* 0x0000001e00257202 */ /* 0x000fe40000000f00 */
[----:B------:R-:W-:Y:S01]  /*34b50*/  MOV R30, R31 ;  /* 0x0000001f001e7202 */ /* 0x000fe20000000f00 */
        /* <DEDUP_REMOVED lines=12> */
[----:B------:R-:W-:-:S04]  /*34c20*/  IMAD.WIDE.U32 R26, P3, R7, R7, R34 ;  /* 0x00000007071a7225 */ /* 0x000fc80007860022 */
[----:B------:R-:W-:-:S04]  /*34c30*/  IMAD.WIDE.U32 R24, P5, R8, R13, R24 ;  /* 0x0000000d08187225 */ /* 0x000fc800078a0018 */
[----:B------:R-:W-:-:S04]  /*34c40*/  IMAD.WIDE.U32.X R36, P3, R7, R9, R36, P3 ;  /* 0x0000000907247225 */ /* 0x000fc80001860424 */
[----:B------:R-:W-:-:S04]  /*34c50*/  IMAD.WIDE.U32 R24, P4, R7, R14, R24 ;  /* 0x0000000e07187225 */ /* 0x000fc80007880018 */
[----:B------:R-:W-:-:S04]  /*34c60*/  IMAD.WIDE.U32.X R28, P1, R11, R12, R28, P1 ;  /* 0x0000000c0b1c7225 */ /* 0x000fc8000082041c */
[----:B------:R-:W-:-:S04]  /*34c70*/  IMAD.WIDE.U32.X R34, P3, R7, R11, R30, P3 ;  /* 0x0000000b07227225 */ /* 0x000fc8000186041e */
[----:B------:R-:W-:Y:S01]  /*34c80*/  IMAD.MOV.U32 R33, RZ, RZ, R24 ;  /* 0x000000ffff217224 */ /* 0x000fe200078e0018 */
[----:B------:R-:W-:Y:S01]  /*34c90*/  SEL R24, RZ, 0x1, !P0 ;  /* 0x00000001ff187807 */ /* 0x000fe20004000000 */
        /* <DEDUP_REMOVED lines=34> */
[----:B------:R-:W-:-:S04]  /*34ec0*/  IMAD.WIDE.U32.X R36, P3, R10, R14, R36, P3 ;  /* 0x0000000e0a247225 */ /* 0x000fc80001860424 */
[----:B------:R-:W-:Y:S01]  /*34ed0*/  IMAD.WIDE.U32.X R26, R13, R14, R26, P5 ;  /* 0x0000000e0d1a7225 */ /* 0x000fe200028e041a */
        /* <DEDUP_REMOVED lines=10> */
[----:B-1----:R-:W-:-:S03]  /*34f80*/  IMAD.WIDE.U32.X R24, P0, R45, R72, R24, P0 ;  /* 0x000000482d187225 */ /* 0x002fc60000000418 */
        /* <DEDUP_REMOVED lines=21> */
[----:B------:R-:W-:Y:S02]  /*350e0*/  HFMA2 R43, -RZ, RZ, 0, 0 ;  /* 0x00000000ff2b7431 */ /* 0x000fe400000001ff */
        /* <DEDUP_REMOVED lines=38> */
[----:B------:R-:W-:-:S04]  /*35350*/  IMAD.WIDE.U32.X R36, P1, R23, R72, R36, P1 ;  /* 0x0000004817247225 */ /* 0x000fc80000820424 */
[----:B------:R-:W-:-:S04]  /*35360*/  IMAD.WIDE.U32.X R32, R57, R77, R32, P3 ;  /* 0x0000004d39207225 */ /* 0x000fc800018e0420 */
[----:B------:R-:W-:-:S04]  /*35370*/  IMAD.WIDE.U32.X R38, P3, R45, R75, R38, P0 ;  /* 0x0000004b2d267225 */ /* 0x000fc80000060426 */
[----:B------:R-:W-:Y:S02]  /*35380*/  IMAD R55, R34, -0x1b799c77, RZ ;  /* 0xe486638922377824 */ /* 0x000fe400078e02ff */
        /* <DEDUP_REMOVED lines=9> */
[----:B------:R-:W-:Y:S01]  /*35420*/  IMAD R45, R34, -0x1b799c77, RZ ;  /* 0xe4866389222d7824 */ /* 0x000fe200078e02ff */
[----:B------:R-:W-:Y:S01]  /*35430*/  SEL R36, RZ, 0x1, !P5 ;  /* 0x00000001ff247807 */ /* 0x000fe20006800000 */
[----:B------:R-:W-:-:S04]  /*35440*/  IMAD.WIDE.U32.X R40, P1, R23, R76, R40, P1 ;  /* 0x0000004c17287225 */ /* 0x000fc80000820428 */
[----:B------:R-:W-:-:S04]  /*35450*/  IMAD.WIDE.U32.X R42, P0, R55, R72, R42, P0 ;  /* 0x00000048372a7225 */ /* 0x000fc8000000042a */
[----:B------:R-:W-:-:S04]  /*35460*/  IMAD.HI.U32 R37, P5, R45, R70, R34 ;  /* 0x000000462d257227 */ /* 0x000fc800078a0022 */
[----:B------:R-:W-:Y:S01]  /*35470*/  IMAD.WIDE.U32.X R34, P4, R23, R75, R32, P4 ;  /* 0x0000004b17227225 */ /* 0x000fe20002080420 */
[----:B------:R-:W-:-:S03]  /*35480*/  SEL R32, RZ, 0x1, !P1 ;  /* 0x00000001ff207807 */ /* 0x000fc60004800000 */
        /* <DEDUP_REMOVED lines=18> */
[----:B------:R-:W-:-:S03]  /*355b0*/  IADD3.X R39, P6, PT, R39, R42, RZ, P6, !PT ;  /* 0x0000002a27277210 */ /* 0x000fc600037de4ff */
        /* <DEDUP_REMOVED lines=50> */
.L_x_309:
        /* <DEDUP_REMOVED lines=8> */
.L_x_310:
[----:B------:R-:W-:Y:S05]  /*35960*/  BSYNC.RECONVERGENT B3 ;  /* 0x0000000000037941 */ /* 0x000fea0003800200 */
.L_x_308:
        /* <DEDUP_REMOVED lines=13> */
[C---:B------:R-:W-:Y:S01]  /*35a40*/  IMAD.WIDE.U32.X R40, P2, R22.reuse, R25, R36, P2 ;  /* 0x0000001916287225 */ /* 0x040fe20001040424 */
[----:B------:R-:W-:Y:S02]  /*35a50*/  SEL R36, RZ, 0x1, !P1 ;  /* 0x00000001ff247807 */ /* 0x000fe40004800000 */
[----:B------:R-:W-:Y:S01]  /*35a60*/  MOV R37, RZ ;  /* 0x000000ff00257202 */ /* 0x000fe20000000f00 */
[----:B------:R-:W-:-:S04]  /*35a70*/  IMAD.WIDE.U32.X R34, P4, R22, R27, R34, P2 ;  /* 0x0000001b16227225 */ /* 0x000fc80001080422 */
[----:B------:R-:W-:-:S04]  /*35a80*/  IMAD.WIDE.U32 R40, P5, R15, R24, R40 ;  /* 0x000000180f287225 */ /* 0x000fc800078a0028 */
[----:B------:R-:W-:-:S04]  /*35a90*/  IMAD.WIDE.U32.X R34, P5, R15, R26, R34, P5 ;  /* 0x0000001a0f227225 */ /* 0x000fc800028a0422 */
[----:B------:R-:W-:-:S04]  /*35aa0*/  IMAD.WIDE.U32 R40, P2, R16, R23, R40 ;  /* 0x0000001710287225 */ /* 0x000fc80007840028 */
[----:B------:R-:W-:Y:S01]  /*35ab0*/  IMAD.WIDE.U32.X R42, P2, R16, R25, R34, P2 ;  /* 0x00000019102a7225 */ /* 0x000fe20001040422 */
[----:B------:R-:W-:Y:S02]  /*35ac0*/  MOV R35, R32 ;  /* 0x0000002000237202 */ /* 0x000fe40000000f00 */
[----:B------:R-:W-:Y:S01]  /*35ad0*/  MOV R32, R33 ;  /* 0x0000002100207202 */ /* 0x000fe20000000f00 */
[----:B------:R-:W-:Y:S01]  /*35ae0*/  IMAD.WIDE.U32.X R36, R21, R30, R36, P0 ;  /* 0x0000001e15247225 */ /* 0x000fe200000e0424 */
        /* <DEDUP_REMOVED lines=31> */
[----:B------:R-:W-:-:S04]  /*35ce0*/  IMAD.WIDE.U32.X R40, P5, R21, R27, R40, P5 ;  /* 0x0000001b15287225 */ /* 0x000fc800028a0428 */
[----:B------:R-:W-:-:S04]  /*35cf0*/  IMAD.WIDE.U32.X R36, P0, R17, R28, R36, P0 ;  /* 0x0000001c11247225 */ /* 0x000fc80000000424 */
[----:B------:R-:W-:Y:S01]  /*35d00*/  IMAD.WIDE.U32.X R42, P5, R21, R29, R42, P5 ;  /* 0x0000001d152a7225 */ /* 0x000fe200028a042a */
[----:B------:R-:W-:-:S03]  /*35d10*/  MOV R21, RZ ;  /* 0x000000ff00157202 */ /* 0x000fc60000000f00 */
[----:B------:R-:W-:Y:S01]  /*35d20*/  IMAD.X R19, RZ, RZ, R19, P1 ;  /* 0x000000ffff137224 */ /* 0x000fe200008e0613 */
[----:B------:R-:W-:Y:S01]  /*35d30*/  IADD3 RZ, P1, PT, RZ, R34, RZ ;  /* 0x00000022ffff7210 */ /* 0x000fe20007f3e0ff */
[----:B------:R-:W-:-:S03]  /*35d40*/  IMAD.WIDE.U32 R44, P4, R22, R24, R44 ;  /* 0x00000018162c7225 */ /* 0x000fc6000788002c */
[----:B------:R-:W-:Y:S01]  /*35d50*/  IADD3.X R58, P5, PT, R19, R39, RZ, P5, !PT ;  /* 0x00000027133a7210 */ /* 0x000fe20002fbe4ff */
[----:B------:R-:W-:-:S04]  /*35d60*/  IMAD.WIDE.U32.X R36, P3, R18, R27, R36, P3 ;  /* 0x0000001b12247225 */ /* 0x000fc80001860424 */
[----:B------:R-:W-:Y:S01]  /*35d70*/  IMAD.WIDE.U32.X R40, P4, R22, R26, R40, P4 ;  /* 0x0000001a16287225 */ /* 0x000fe20002080428 */
[----:B------:R-:W-:-:S03]  /*35d80*/  IADD3.X R59, P2, PT, RZ, R36, RZ, P5, !PT ;  /* 0x00000024ff3b7210 */ /* 0x000fc60002f5e4ff */
[----:B------:R-:W-:-:S04]  /*35d90*/  IMAD.WIDE.U32 R38, P6, R15, R23, R44 ;  /* 0x000000170f267225 */ /* 0x000fc800078c002c */
[----:B------:R-:W-:Y:S02]  /*35da0*/  IMAD R31, R34, -0x1b799c77, RZ ;  /* 0xe4866389221f7824 */ /* 0x000fe400078e02ff */
[----:B------:R-:W-:-:S04]  /*35db0*/  IMAD.WIDE.U32.X R42, P4, R22, R28, R42, P4 ;  /* 0x0000001c162a7225 */ /* 0x000fc8000208042a */
[----:B------:R-:W-:-:S04]  /*35dc0*/  IMAD.WIDE.U32.X R40, P6, R15, R25, R40, P6 ;  /* 0x000000190f287225 */ /* 0x000fc800030c0428 */
[----:B------:R-:W-:-:S04]  /*35dd0*/  IMAD.HI.U32 R34, P5, R31, R70, R34 ;  /* 0x000000461f227227 */ /* 0x000fc800078a0022 */
[----:B------:R-:W-:Y:S02]  /*35de0*/  IMAD R35, R31, R71, RZ ;  /* 0x000000471f237224 */ /* 0x000fe400078e02ff */
[----:B------:R-:W-:-:S03]  /*35df0*/  IMAD.WIDE.U32.X R58, P4, R22, R30, R58, P4 ;  /* 0x0000001e163a7225 */ /* 0x000fc6000208043a */
[----:B------:R-:W-:Y:S01]  /*35e00*/  IADD3.X R34, P1, PT, R35, R34, RZ, P1, !PT ;  /* 0x0000002223227210 */ /* 0x000fe20000f3e4ff */
[----:B------:R-:W-:-:S04]  /*35e10*/  IMAD.WIDE.U32.X R42, P6, R15, R27, R42, P6 ;  /* 0x0000001b0f2a7225 */ /* 0x000fc800030c042a */
[----:B------:R-:W-:-:S04]  /*35e20*/  IMAD.WIDE.U32.X R20, R17, R30, R20, P0 ;  /* 0x0000001e11147225 */ /* 0x000fc800000e0414 */
[----:B------:R-:W-:Y:S01]  /*35e30*/  IMAD.WIDE.U32.X R58, P0, R15, R29, R58, P6 ;  /* 0x0000001d0f3a7225 */ /* 0x000fe2000300043a */
[----:B------:R-:W-:-:S03]  /*35e40*/  SEL R15, RZ, 0x1, !P2 ;  /* 0x00000001ff0f7807 */ /* 0x000fc60005000000 */
[----:B------:R-:W-:Y:S01]  /*35e50*/  IMAD.HI.U32 R35, P2, R31, R71, RZ ;  /* 0x000000471f237227 */ /* 0x000fe200078400ff */
[----:B------:R-:W-:-:S03]  /*35e60*/  IADD3.X R15, PT, PT, RZ, R15, RZ, P4, !PT ;  /* 0x0000000fff0f7210 */ /* 0x000fc600027fe4ff */
[----:B------:R-:W-:Y:S02]  /*35e70*/  IMAD R55, R34, -0x1b799c77, RZ ;  /* 0xe486638922377824 */ /* 0x000fe400078e02ff */
[----:B------:R-:W-:-:S04]  /*35e80*/  IMAD.WIDE.U32.X R20, P3, R18, R29, R20, P3 ;  /* 0x0000001d12147225 */ /* 0x000fc80001860414 */
[----:B------:R-:W-:Y:S01]  /*35e90*/  IMAD.HI.U32 R57, P6, R55, R70, R34 ;  /* 0x0000004637397227 */ /* 0x000fe200078c0022 */
[----:B------:R-:W-:Y:S02]  /*35ea0*/  IADD3.X R34, P0, PT, R15, R37, RZ, P0, !PT ;  /* 0x000000250f227210 */ /* 0x000fe4000071e4ff */
[----:B------:R-:W-:Y:S01]  /*35eb0*/  SEL R19, RZ, 0x1, !P3 ;  /* 0x00000001ff137807 */ /* 0x000fe20005800000 */
[----:B------:R-:W-:Y:S01]  /*35ec0*/  IMAD.WIDE.U32.X R32, P5, R31, R72, R32, P5 ;  /* 0x000000481f207225 */ /* 0x000fe200028a0420 */
[----:B------:R-:W-:-:S03]  /*35ed0*/  IADD3.X R35, P0, PT, RZ, R20, RZ, P0, !PT ;  /* 0x00000014ff237210 */ /* 0x000fc6000071e4ff */
[----:B------:R-:W-:Y:S01]  /*35ee0*/  IMAD.WIDE.U32 R40, P4, R16, R24, R40 ;  /* 0x0000001810287225 */ /* 0x000fe20007880028 */
[----:B------:R-:W-:-:S03]  /*35ef0*/  SEL R15, RZ, 0x1, !P0 ;  /* 0x00000001ff0f7807 */ /* 0x000fc60004000000 */
[----:B------:R-:W-:-:S04]  /*35f00*/  IMAD.WIDE.U32 R44, P3, R55, R71, R32 ;  /* 0x00000047372c7225 */ /* 0x000fc80007860020 */
[----:B------:R-:W-:Y:S01]  /*35f10*/  IMAD.WIDE.U32.X R36, P4, R16, R26, R42, P4 ;  /* 0x0000001a10247225 */ /* 0x000fe2000208042a */
[----:B------:R-:W-:-:S03]  /*35f20*/  IADD3.X R44, P1, PT, R57, R44, RZ, P1, !PT ;  /* 0x0000002c392c7210 */ /* 0x000fc60000f3e4ff */
[----:B------:R-:W-:-:S04]  /*35f30*/  IMAD.WIDE.U32.X R42, P2, R31, R73, RZ, P2 ;  /* 0x000000491f2a7225 */ /* 0x000fc800010404ff */
[----:B------:R-:W-:-:S04]  /*35f40*/  IMAD.WIDE.U32 R40, P0, R17, R23, R40 ;  /* 0x0000001711287225 */ /* 0x000fc80007800028 */
[----:B------:R-:W-:-:S04]  /*35f50*/  IMAD.WIDE.U32.X R32, P4, R16, R28, R58, P4 ;  /* 0x0000001c10207225 */ /* 0x000fc8000208043a */
[----:B------:R-:W-:Y:S02]  /*35f60*/  HFMA2 R59, -RZ, RZ, 0, 0 ;  /* 0x00000000ff3b7431 */ /* 0x000fe400000001ff */
        /* <DEDUP_REMOVED lines=61> */
[----:B------:R-:W-:Y:S02]  /*36340*/  IMAD.MOV.U32 R67, RZ, RZ, R45 ;  /* 0x000000ffff437224 */ /* 0x000fe400078e002d */
[----:B------:R-:W-:-:S04]  /*36350*/  IMAD.WIDE.U32.X R44, P4, R57, R72, R42, P4 ;  /* 0x00000048392c7225 */ /* 0x000fc8000208042a */
[----:B------:R-:W-:Y:S02]  /*36360*/  HFMA2 R43, -RZ, RZ, 0, 0 ;  /* 0x00000000ff2b7431 */ /* 0x000fe400000001ff */
[----:B------:R-:W-:-:S04]  /*36370*/  IMAD.WIDE.U32.X R40, P5, R31, R76, R40, P5 ;  /* 0x0000004c1f287225 */ /* 0x000fc800028a0428 */
[----:B------:R-:W-:Y:S01]  /*36380*/  IMAD.WIDE.U32.X R58, P6, R55, R74, R58, P6 ;  /* 0x0000004a373a7225 */ /* 0x000fe200030c043a */
[----:B------:R-:W-:-:S03]  /*36390*/  SEL R42, RZ, 0x1, !P5 ;  /* 0x00000001ff2a7807 */ /* 0x000fc60006800000 */
[----:B------:R-:W-:-:S04]  /*363a0*/  IMAD.WIDE.U32.X R38, P6, R55, R76, R62, P6 ;  /* 0x0000004c37267225 */ /* 0x000fc800030c043e */
[----:B------:R-:W-:Y:S01]  /*363b0*/  IMAD.WIDE.U32.X R40, P2, R55, R75, R40, P2 ;  /* 0x0000004b37287225 */ /* 0x000fe20001040428 */
[----:B------:R-:W-:-:S03]  /*363c0*/  SEL R16, RZ, 0x1, !P6 ;  /* 0x00000001ff107807 */ /* 0x000fc60007000000 */
        /* <DEDUP_REMOVED lines=15> */
[----:B------:R-:W-:Y:S02]  /*364c0*/  MOV R17, RZ ;  /* 0x000000ff00117202 */ /* 0x000fe40000000f00 */
[----:B------:R-:W-:Y:S01]  /*364d0*/  IADD3.X R22, P4, PT, R63, R37, RZ, P4, !PT ;  /* 0x000000253f167210 */ /* 0x000fe2000279e4ff */
[----:B------:R-:W-:-:S04]  /*364e0*/  IMAD.WIDE.U32.X R40, P6, R31, R73, R40, P6 ;  /* 0x000000491f287225 */ /* 0x000fc800030c0428 */
        /* <DEDUP_REMOVED lines=8> */
[----:B------:R-:W-:Y:S01]  /*36570*/  IMAD.WIDE.U32.X R42, P6, R31, R75, R42, P6 ;  /* 0x0000004b1f2a7225 */ /* 0x000fe200030c042a */
[----:B------:R-:W-:Y:S02]  /*36580*/  IADD3.X R17, PT, PT, RZ, R19, RZ, P3, !PT ;  /* 0x00000013ff117210 */ /* 0x000fe40001ffe4ff */
[----:B------:R-:W-:Y:S01]  /*36590*/  IADD3.X R15, P0, PT, R41, R33, RZ, P4, !PT ;  /* 0x00000021290f7210 */ /* 0x000fe2000271e4ff */
        /* <DEDUP_REMOVED lines=39> */
.L_x_312:
        /* <DEDUP_REMOVED lines=8> */
.L_x_313:
[----:B------:R-:W-:Y:S05]  /*36890*/  BSYNC.RECONVERGENT B3 ;  /* 0x0000000000037941 */ /* 0x000fea0003800200 */
.L_x_311:
        /* <DEDUP_REMOVED lines=13> */
[-C--:B------:R-:W-:Y:S01]  /*36970*/  IMAD.WIDE.U32.X R34, P2, R9, R52.reuse, R20, P2 ;  /* 0x0000003409227225 */ /* 0x080fe20001040414 */
[----:B------:R-:W-:Y:S02]  /*36980*/  SEL R20, RZ, 0x1, !P1 ;  /* 0x00000001ff147807 */ /* 0x000fe40004800000 */
[----:B------:R-:W-:Y:S01]  /*36990*/  MOV R21, RZ ;  /* 0x000000ff00157202 */ /* 0x000fe20000000f00 */
[----:B------:R-:W-:-:S04]  /*369a0*/  IMAD.WIDE.U32.X R18, P4, R11, R52, R18, P2 ;  /* 0x000000340b127225 */ /* 0x000fc80001080412 */
[----:B------:R-:W-:-:S04]  /*369b0*/  IMAD.WIDE.U32 R34, P5, R8, R49, R34 ;  /* 0x0000003108227225 */ /* 0x000fc800078a0022 */
[----:B------:R-:W-:-:S04]  /*369c0*/  IMAD.WIDE.U32.X R18, P5, R10, R49, R18, P5 ;  /* 0x000000310a127225 */ /* 0x000fc800028a0412 */
[----:B------:R-:W-:-:S04]  /*369d0*/  IMAD.WIDE.U32 R34, P2, R7, R50, R34 ;  /* 0x0000003207227225 */ /* 0x000fc80007840022 */
[----:B------:R-:W-:-:S04]  /*369e0*/  IMAD.WIDE.U32.X R36, P2, R9, R50, R18, P2 ;  /* 0x0000003209247225 */ /* 0x000fc80001040412 */
[----:B------:R-:W-:Y:S01]  /*369f0*/  HFMA2 R18, -RZ, RZ, 0, 0 ;  /* 0x00000000ff127431 */ /* 0x000fe200000001ff */
[----:B------:R-:W-:Y:S01]  /*36a00*/  MOV R19, R16 ;  /* 0x0000001000137202 */ /* 0x000fe20000000f00 */
[----:B------:R-:W-:-:S04]  /*36a10*/  IMAD.WIDE.U32.X R20, R14, R51, R20, P0 ;  /* 0x000000330e147225 */ /* 0x000fc800000e0414 */
[----:B------:R-:W-:-:S04]  /*36a20*/  IMAD.WIDE.U32 R36, P0, R8, R47, R36 ;  /* 0x0000002f08247225 */ /* 0x000fc80007800024 */
[----:B------:R-:W-:-:S04]  /*36a30*/  IMAD.WIDE.U32.X R20, P4, R13, R52, R20, P4 ;  /* 0x000000340d147225 */ /* 0x000fc80002080414 */
[----:B------:R-:W-:Y:S01]  /*36a40*/  IMAD.MOV.U32 R16, RZ, RZ, R17 ;  /* 0x000000ffff107224 */ /* 0x000fe200078e0011 */
[----:B------:R-:W-:Y:S01]  /*36a50*/  MOV R17, R32 ;  /* 0x0000002000117202 */ /* 0x000fe20000000f00 */
[C---:B------:R-:W-:Y:S01]  /*36a60*/  IMAD.WIDE.U32 R18, P1, R7.reuse, R53, R18 ;  /* 0x0000003507127225 */ /* 0x040fe20007820012 */
[----:B------:R-:W-:Y:S02]  /*36a70*/  MOV R32, R33 ;  /* 0x0000002100207202 */ /* 0x000fe40000000f00 */
[----:B------:R-:W-:Y:S01]  /*36a80*/  MOV R33, R34 ;  /* 0x0000002200217202 */ /* 0x000fe20000000f00 */
[----:B------:R-:W-:Y:S01]  /*36a90*/  IMAD.WIDE.U32 R36, P3, R7, R48, R36 ;  /* 0x0000003007247225 */ /* 0x000fe20007860024 */
[----:B------:R-:W-:-:S03]  /*36aa0*/  MOV R34, R35 ;  /* 0x0000002300227202 */ /* 0x000fc60000000f00 */
        /* <DEDUP_REMOVED lines=33> */
[----:B------:R-:W-:Y:S01]  /*36cc0*/  IMAD.WIDE.U32 R32, P6, R7, R49, R58 ;  /* 0x0000003107207225 */ /* 0x000fe200078c003a */
[----:B------:R-:W-:-:S03]  /*36cd0*/  SEL R31, RZ, 0x1, !P2 ;  /* 0x00000001ff1f7807 */ /* 0x000fc60005000000 */
        /* <DEDUP_REMOVED lines=9> */
[----:B------:R-:W-:-:S04]  /*36d70*/  IMAD.WIDE.U32.X R18, P0, R13, R49, R62, P6 ;  /* 0x000000310d127225 */ /* 0x000fc8000300043e */
[----:B------:R-:W-:Y:S02]  /*36d80*/  IMAD.X R31, RZ, RZ, R31, P4 ;  /* 0x000000ffff1f7224 */ /* 0x000fe400020e061f */
[----:B------:R-:W-:-:S03]  /*36d90*/  IMAD.WIDE.U32.X R52, P5, R45, R72, R16, P5 ;  /* 0x000000482d347225 */ /* 0x000fc600028a0410 */
[----:B------:R-:W-:Y:S01]  /*36da0*/  IADD3.X R34, P0, PT, R31, R35, RZ, P0, !PT ;  /* 0x000000231f227210 */ /* 0x000fe2000071e4ff */
[----:B------:R-:W-:-:S04]  /*36db0*/  IMAD.HI.U32 R59, P2, R45, R71, RZ ;  /* 0x000000472d3b7227 */ /* 0x000fc800078400ff */
        /* <DEDUP_REMOVED lines=80> */
[----:B------:R-:W-:Y:S01]  /*372c0*/  IMAD.WIDE.U32.X R58, P4, R49, R72, R32, P4 ;  /* 0x00000048313a7225 */ /* 0x000fe20002080420 */
[----:B------:R-:W-:-:S03]  /*372d0*/  SEL R32, RZ, 0x1, !P6 ;  /* 0x00000001ff207807 */ /* 0x000fc60007000000 */
        /* <DEDUP_REMOVED lines=12> */
[----:B------:R-:W-:Y:S01]  /*373a0*/  IMAD.WIDE.U32.X R58, P3, R49, R75, R34, P3 ;  /* 0x0000004b313a7225 */ /* 0x000fe20001860422 */
[----:B------:R-:W-:Y:S02]  /*373b0*/  SEL R34, RZ, 0x1, !P4 ;  /* 0x00000001ff227807 */ /* 0x000fe40006000000 */
[----:B------:R-:W-:Y:S01]  /*373c0*/  MOV R35, RZ ;  /* 0x000000ff00237202 */ /* 0x000fe20000000f00 */
[----:B------:R-:W-:Y:S01]  /*373d0*/  IMAD.WIDE.U32.X R20, P0, R11, R47, R18, P0 ;  /* 0x0000002f0b147225 */ /* 0x000fe20000000412 */
[----:B------:R-:W-:-:S03]  /*373e0*/  IADD3 R19, P4, PT, R31, R36, RZ ;  /* 0x000000241f137210 */ /* 0x000fc60007f9e0ff */
[----:B------:R-:W-:Y:S01]  /*373f0*/  IMAD.WIDE.U32.X R52, P6, R45, R73, R52, P6 ;  /* 0x000000492d347225 */ /* 0x000fe200030c0434 */
[----:B------:R-:W-:-:S03]  /*37400*/  IADD3.X R18, P4, PT, R33, R37, RZ, P4, !PT ;  /* 0x0000002521127210 */ /* 0x000fc6000279e4ff */
[----:B------:R-:W-:Y:S01]  /*37410*/  IMAD.MOV.U32 R33, RZ, RZ, RZ ;  /* 0x000000ffff217224 */ /* 0x000fe200078e00ff */
[----:B------:R-:W-:Y:S01]  /*37420*/  IADD3.X R31, P1, PT, R63, R52, RZ, P1, !PT ;  /* 0x000000343f1f7210 */ /* 0x000fe20000f3e4ff */
[----:B------:R-:W-:-:S04]  /*37430*/  IMAD.WIDE.U32.X R58, P5, R45, R74, R58, P5 ;  /* 0x0000004a2d3a7225 */ /* 0x000fc800028a043a */
        /* <DEDUP_REMOVED lines=48> */
.L_x_315:
        /* <DEDUP_REMOVED lines=8> */
.L_x_316:
[----:B------:R-:W-:Y:S05]  /*377c0*/  BSYNC.RECONVERGENT B3 ;  /* 0x0000000000037941 */ /* 0x000fea0003800200 */
.L_x_314:
        /* <DEDUP_REMOVED lines=76> */
[----:B------:R-:W-:Y:S01]  /*37c90*/  IMAD.WIDE.U32.X R18, R21, R30, R18, P0 ;  /* 0x0000001e15127225 */ /* 0x000fe200000e0412 */
[----:B------:R-:W-:-:S03]  /*37ca0*/  IADD3.X R48, PT, PT, RZ, R20, RZ, P4, !PT ;  /* 0x00000014ff307210 */ /* 0x000fc600027fe4ff */
        /* <DEDUP_REMOVED lines=13> */
[----:B------:R-:W-:Y:S01]  /*37d80*/  SEL R31, RZ, 0x1, !P0 ;  /* 0x00000001ff1f7807 */ /* 0x000fe20004000000 */
        /* <DEDUP_REMOVED lines=18> */
[----:B------:R-:W-:Y:S02]  /*37eb0*/  IMAD.MOV.U32 R63, RZ, RZ, R49 ;  /* 0x000000ffff3f7224 */ /* 0x000fe400078e0031 */
        /* <DEDUP_REMOVED lines=47> */
[----:B------:R-:W-:Y:S01]  /*381b0*/  HFMA2 R49, -RZ, RZ, 0, 0 ;  /* 0x00000000ff317431 */ /* 0x000fe200000001ff */
[----:B------:R-:W-:Y:S01]  /*381c0*/  SEL R48, RZ, 0x1, !P5 ;  /* 0x00000001ff307807 */ /* 0x000fe20006800000 */
[----:B------:R-:W-:-:S04]  /*381d0*/  IMAD.WIDE.U32.X R54, P6, R57, R74, R54, P6 ;  /* 0x0000004a39367225 */ /* 0x000fc800030c0436 */
[----:B------:R-:W-:-:S04]  /*381e0*/  IMAD.WIDE.U32.X R46, P6, R57, R76, R58, P6 ;  /* 0x0000004c392e7225 */ /* 0x000fc800030c043a */
[----:B------:R-:W-:Y:S01]  /*381f0*/  IMAD R45, R62, -0x1b799c77, RZ ;  /* 0xe48663893e2d7824 */ /* 0x000fe200078e02ff */
[----:B------:R-:W-:Y:S01]  /*38200*/  SEL R20, RZ, 0x1, !P6 ;  /* 0x00000001ff147807 */ /* 0x000fe20007000000 */
        /* <DEDUP_REMOVED lines=33> */
[----:B------:R-:W-:-:S03]  /*38420*/  IADD3.X R21, P1, PT, R48, R55, RZ, P1, !PT ;  /* 0x0000003730157210 */ /* 0x000fc60000f3e4ff */
[----:B------:R-:W-:Y:S01]  /*38430*/  IMAD.MOV.U32 R35, RZ, RZ, RZ ;  /* 0x000000ffff237224 */ /* 0x000fe200078e00ff */
[----:B------:R-:W-:Y:S01]  /*38440*/  IADD3.X R20, P0, PT, R31, R36, RZ, P0, !PT ;  /* 0x000000241f147210 */ /* 0x000fe2000071e4ff */
[----:B------:R-:W-:Y:S01]  /*38450*/  IMAD.WIDE.U32.X R32, R32, R30, R46, P2 ;  /* 0x0000001e20207225 */ /* 0x000fe200010e042e */
[----:B------:R-:W-:Y:S02]  /*38460*/  SEL R31, RZ, 0x1, !P5 ;  /* 0x00000001ff1f7807 */ /* 0x000fe40006800000 */
        /* <DEDUP_REMOVED lines=32> */
.L_x_318:
        /* <DEDUP_REMOVED lines=8> */
.L_x_319:
[----:B------:R-:W-:Y:S05]  /*386f0*/  BSYNC.RECONVERGENT B3 ;  /* 0x0000000000037941 */ /* 0x000fea0003800200 */
.L_x_317:
        /* <DEDUP_REMOVED lines=52> */
[----:B------:R-:W-:Y:S01]  /*38a40*/  HFMA2 R17, -RZ, RZ, 0, 0 ;  /* 0x00000000ff117431 */ /* 0x000fe200000001ff */
[----:B------:R-:W-:Y:S01]  /*38a50*/  SEL R16, RZ, 0x1, !P5 ;  /* 0x00000001ff107807 */ /* 0x000fe20006800000 */
[----:B------:R-:W-:-:S04]  /*38a60*/  IMAD.WIDE.U32.X R28, P6, R104, R93, R28, P2 ;  /* 0x0000005d681c7225 */ /* 0x000fc800010c041c */
[----:B------:R-:W-:-:S04]  /*38a70*/  IMAD.WIDE.U32.X R20, P2, R91, R61, R20, P0 ;  /* 0x0000003d5b147225 */ /* 0x000fc80000040414 */
[----:B------:R-:W-:-:S04]  /*38a80*/  IMAD.WIDE.U32 R18, P4, R60, R104, R18 ;  /* 0x000000683c127225 */ /* 0x000fc80007880012 */
[----:B------:R-:W-:-:S04]  /*38a90*/  IMAD.WIDE.U32.X R22, P6, R91, R104, R22, P6 ;  /* 0x000000685b167225 */ /* 0x000fc800030c0416 */
[----:B------:R-:W-:Y:S02]  /*38aa0*/  IMAD.MOV.U32 R25, RZ, RZ, R18 ;  /* 0x000000ffff197224 */ /* 0x000fe400078e0012 */
        /* <DEDUP_REMOVED lines=84> */
[----:B------:R-:W-:Y:S02]  /*38ff0*/  IMAD R37, R34, -0x1b799c77, RZ ;  /* 0xe486638922257824 */ /* 0x000fe400078e02ff */
[----:B------:R-:W-:-:S04]  /*39000*/  IMAD.WIDE.U32.X R28, P0, R41, R75, R28, P0 ;  /* 0x0000004b291c7225 */ /* 0x000fc8000000041c */
[----:B------:R-:W-:Y:S02]  /*39010*/  IMAD.MOV.U32 R31, RZ, RZ, RZ ;  /* 0x000000ffff1f7224 */ /* 0x000fe400078e00ff */
        /* <DEDUP_REMOVED lines=107> */
.L_x_323:
        /* <DEDUP_REMOVED lines=8> */
.L_x_324:
[----:B------:R-:W-:Y:S05]  /*39750*/  BSYNC.RECONVERGENT B4 ;  /* 0x0000000000047941 */ /* 0x000fea0003800200 */
.L_x_322:
[C---:B------:R-:W-:Y:S01]  /*39760*/  IMAD.WIDE.U32 R24, P0, R78.reuse, R96, RZ ;  /* 0x000000604e187225 */ /* 0x040fe200078000ff */
[----:B------:R-:W-:Y:S03]  /*39770*/  BSSY.RECONVERGENT B4, `(.L_x_325) ;  /* 0x00000f0000047945 */ /* 0x000fe60003800200 */
[----:B------:R-:W-:-:S04]  /*39780*/  IMAD.WIDE.U32.X R26, P0, R78, R87, RZ, P0 ;  /* 0x000000574e1a7225 */ /* 0x000fc800000004ff */
[----:B------:R-:W-:-:S04]  /*39790*/  IMAD.HI.U32 R36, P1, R78, R96, R24 ;  /* 0x000000604e247227 */ /* 0x000fc80007820018 */
        /* <DEDUP_REMOVED lines=11> */
[-C--:B------:R-:W-:Y:S01]  /*39850*/  IMAD.WIDE.U32.X R32, P2, R86, R87.reuse, R28, P2 ;  /* 0x0000005756207225 */ /* 0x080fe2000104041c */
[----:B------:R-:W-:Y:S02]  /*39860*/  SEL R28, RZ, 0x1, !P1 ;  /* 0x00000001ff1c7807 */ /* 0x000fe40004800000 */
[----:B------:R-:W-:Y:S01]  /*39870*/  MOV R29, RZ ;  /* 0x000000ff001d7202 */ /* 0x000fe20000000f00 */
[----:B------:R-:W-:-:S04]  /*39880*/  IMAD.WIDE.U32.X R26, P2, R64, R87, R26, P2 ;  /* 0x00000057401a7225 */ /* 0x000fc8000104041a */
[----:B------:R-:W-:-:S04]  /*39890*/  IMAD.WIDE.U32 R32, P1, R64, R96, R32 ;  /* 0x0000006040207225 */ /* 0x000fc80007820020 */
[----:B------:R-:W-:-:S04]  /*398a0*/  IMAD.WIDE.U32.X R26, P1, R64, R87, R26, P1 ;  /* 0x00000057401a7225 */ /* 0x000fc8000082041a */
[----:B------:R-:W-:-:S04]  /*398b0*/  IMAD.WIDE.U32.X R28, R65, R86, R28, P0 ;  /* 0x00000056411c7225 */ /* 0x000fc800000e041c */
[----:B------:R-:W-:-:S04]  /*398c0*/  IMAD.WIDE.U32 R32, P0, R94, R78, R32 ;  /* 0x0000004e5e207225 */ /* 0x000fc80007800020 */
[----:B------:R-:W-:Y:S02]  /*398d0*/  IMAD.IADD R25, R24, 0x1, R24 ;  /* 0x0000000118197824 */ /* 0x000fe400078e0218 */
[----:B------:R-:W-:Y:S02]  /*398e0*/  HFMA2 R24, -RZ, RZ, 0, 0 ;  /* 0x00000000ff187431 */ /* 0x000fe400000001ff */
[----:B------:R-:W-:Y:S01]  /*398f0*/  IMAD.WIDE.U32.X R26, P0, R94, R86, R26, P0 ;  /* 0x000000565e1a7225 */ /* 0x000fe2000000041a */
[----:B------:R-:W-:Y:S02]  /*39900*/  MOV R31, R32 ;  /* 0x00000020001f7202 */ /* 0x000fe40000000f00 */
[----:B------:R-:W-:Y:S01]  /*39910*/  MOV R32, R33 ;  /* 0x0000002100207202 */ /* 0x000fe20000000f00 */
[----:B------:R-:W-:-:S04]  /*39920*/  IMAD.WIDE.U32.X R28, P5, R100, R87, R28, P2 ;  /* 0x00000057641c7225 */ /* 0x000fc800010a041c */
[----:B------:R-:W-:-:S04]  /*39930*/  IMAD.WIDE.U32 R26, P3, R100, R96, R26 ;  /* 0x00000060641a7225 */ /* 0x000fc8000786001a */
[----:B------:R-:W-:-:S04]  /*39940*/  IMAD.WIDE.U32.X R28, P1, R64, R94, R28, P1 ;  /* 0x0000005e401c7225 */ /* 0x000fc8000082041c */
[----:B------:R-:W-:-:S04]  /*39950*/  IMAD.WIDE.U32 R34, P2, R78, R78, R24 ;  /* 0x0000004e4e227225 */ /* 0x000fc80007840018 */
[----:B------:R-:W-:Y:S01]  /*39960*/  HFMA2 R25, -RZ, RZ, 0, 0 ;  /* 0x00000000ff197431 */ /* 0x000fe200000001ff */
[----:B------:R-:W-:Y:S01]  /*39970*/  SEL R24, RZ, 0x1, !P5 ;  /* 0x00000001ff187807 */ /* 0x000fe20006800000 */
        /* <DEDUP_REMOVED lines=31> */
[----:B------:R-:W-:-:S03]  /*39b70*/  SEL R24, RZ, 0x1, !P2 ;  /* 0x00000001ff187807 */ /* 0x000fc60005000000 */
[----:B------:R-:W-:Y:S01]  /*39b80*/  IMAD.WIDE.U32.X R32, P5, R87, R87, R32, P5 ;  /* 0x0000005757207225 */ /* 0x000fe200028a0420 */
[----:B------:R-:W-:-:S03]  /*39b90*/  IADD3.X R29, P1, PT, RZ, R26, RZ, P1, !PT ;  /* 0x0000001aff1d7210 */ /* 0x000fc60000f3e4ff */
[----:B------:R-:W-:Y:S01]  /*39ba0*/  IMAD.WIDE.U32 R34, P2, R64, R78, R30 ;  /* 0x0000004e40227225 */ /* 0x000fe2000784001e */
[----:B------:R-:W-:-:S03]  /*39bb0*/  SEL R23, RZ, 0x1, !P1 ;  /* 0x00000001ff177807 */ /* 0x000fc60004800000 */
[----:B------:R-:W-:Y:S02]  /*39bc0*/  IMAD.MOV.U32 R25, RZ, RZ, RZ ;  /* 0x000000ffff197224 */ /* 0x000fe400078e00ff */
        /* <DEDUP_REMOVED lines=162> */
.L_x_326:
        /* <DEDUP_REMOVED lines=8> */
.L_x_327:
[----:B------:R-:W-:Y:S05]  /*3a670*/  BSYNC.RECONVERGENT B4 ;  /* 0x0000000000047941 */ /* 0x000fea0003800200 */
.L_x_325:
        /* <DEDUP_REMOVED lines=105> */
[----:B------:R-:W-:-:S04]  /*3ad10*/  IMAD.WIDE.U32.X R42, P1, R53, R75, RZ, P1 ;  /* 0x0000004b352a7225 */ /* 0x000fc800008204ff */
[----:B------:R-:W-:-:S04]  /*3ad20*/  IMAD.WIDE.U32.X R44, R53, R77, RZ, P1 ;  /* 0x0000004d352c7225 */ /* 0x000fc800008e04ff */
[----:B------:R-:W-:-:S04]  /*3ad30*/  IMAD.WIDE.U32.X R46, P1, R23, R72, R46, P4 ;  /* 0x00000048172e7225 */ /* 0x000fc8000202042e */
[----:B------:R-:W-:-:S04]  /*3ad40*/  IMAD.WIDE.U32.X R40, P3, R55, R75, R40, P3 ;  /* 0x0000004b37287225 */ /* 0x000fc80001860428 */
[----:B------:R-:W-:Y:S02]  /*3ad50*/  IMAD.MOV.U32 R51, RZ, RZ, RZ ;  /* 0x000000ffff337224 */ /* 0x000fe400078e00ff */
        /* <DEDUP_REMOVED lines=123> */
.L_x_329:
        /* <DEDUP_REMOVED lines=8> */
.L_x_330:
[----:B------:R-:W-:Y:S05]  /*3b590*/  BSYNC.RECONVERGENT B4 ;  /* 0x0000000000047941 */ /* 0x000fea0003800200 */
.L_x_328:
        /* <DEDUP_REMOVED lines=36> */
.L_x_332:
        /* <DEDUP_REMOVED lines=8> */
.L_x_333:
[----:B------:R-:W-:Y:S05]  /*3b860*/  BSYNC.RECONVERGENT B4 ;  /* 0x0000000000047941 */ /* 0x000fea0003800200 */
.L_x_331:
        /* <DEDUP_REMOVED lines=35> */
[----:B------:R-:W-:Y:S01]  /*3baa0*/  IMAD.WIDE.U32.X R44, P3, R33, R26, R44, P3 ;  /* 0x0000001a212c7225 */ /* 0x000fe2000186042c */
[----:B------:R-:W-:Y:S02]  /*3bab0*/  MOV R49, R42 ;  /* 0x0000002a00317202 */ /* 0x000fe40000000f00 */
        /* <DEDUP_REMOVED lines=126> */
[----:B------:R-:W-:-:S04]  /*3c2a0*/  IMAD.WIDE.U32.X R54, R63, R77, R54, P6 ;  /* 0x0000004d3f367225 */ /* 0x000fc800030e0436 */
        /* <DEDUP_REMOVED lines=8> */
[----:B------:R-:W-:-:S04]  /*3c330*/  IMAD.WIDE.U32 R42, P6, R32, R28, R42 ;  /* 0x0000001c202a7225 */ /* 0x000fc800078c002a */
[----:B------:R-:W-:-:S04]  /*3c340*/  IMAD.WIDE.U32.X R54, P3, R67, R76, R54, P3 ;  /* 0x0000004c43367225 */ /* 0x000fc80001860436 */
[----:B------:R-:W-:-:S04]  /*3c350*/  IMAD.WIDE.U32.X R48, P5, R61, R72, R48, P5 ;  /* 0x000000483d307225 */ /* 0x000fc800028a0430 */
[----:B------:R-:W-:Y:S01]  /*3c360*/  IMAD.WIDE.U32.X R50, P4, R67, R75, R50, P4 ;  /* 0x0000004b43327225 */ /* 0x000fe20002080432 */
[----:B------:R-:W-:-:S03]  /*3c370*/  IADD3.X R57, P2, PT, R48, R57, RZ, P2, !PT ;  /* 0x0000003930397210 */ /* 0x000fc6000175e4ff */
[----:B------:R-:W-:Y:S01]  /*3c380*/  IMAD.WIDE.U32.X R46, P6, R32, R26, R46, P6 ;  /* 0x0000001a202e7225 */ /* 0x000fe200030c042e */
[----:B------:R-:W-:Y:S02]  /*3c390*/  SEL R26, RZ, 0x1, !P3 ;  /* 0x00000001ff1a7807 */ /* 0x000fe40005800000 */
[----:B------:R-:W-:Y:S01]  /*3c3a0*/  IADD3 R28, P3, PT, R27, R42, RZ ;  /* 0x0000002a1b1c7210 */ /* 0x000fe20007f7e0ff */
[----:B------:R-:W-:Y:S01]  /*3c3b0*/  IMAD.WIDE.U32.X R58, P0, R61, R73, R58, P0 ;  /* 0x000000493d3a7225 */ /* 0x000fe2000000043a */
[----:B------:R-:W-:Y:S02]  /*3c3c0*/  MOV R27, RZ ;  /* 0x000000ff001b7202 */ /* 0x000fe40000000f00 */
        /* <DEDUP_REMOVED lines=50> */
.L_x_335:
        /* <DEDUP_REMOVED lines=8> */
.L_x_336:
[----:B------:R-:W-:Y:S05]  /*3c770*/  BSYNC.RECONVERGENT B4 ;  /* 0x0000000000047941 */ /* 0x000fea0003800200 */
.L_x_334:
        /* <DEDUP_REMOVED lines=36> */
.L_x_339:
        /* <DEDUP_REMOVED lines=8> */
.L_x_338:
[----:B------:R-:W-:Y:S05]  /*3ca40*/  BSYNC.RECONVERGENT B4 ;  /* 0x0000000000047941 */ /* 0x000fea0003800200 */
.L_x_337:
        /* <DEDUP_REMOVED lines=36> */
.L_x_342:
        /* <DEDUP_REMOVED lines=8> */
.L_x_341:
[----:B------:R-:W-:Y:S05]  /*3cd10*/  BSYNC.RECONVERGENT B4 ;  /* 0x0000000000047941 */ /* 0x000fea0003800200 */
.L_x_340:
        /* <DEDUP_REMOVED lines=36> */
.L_x_344:
        /* <DEDUP_REMOVED lines=8> */
.L_x_345:
[----:B------:R-:W-:Y:S05]  /*3cfe0*/  BSYNC.RECONVERGENT B4 ;  /* 0x0000000000047941 */ /* 0x000fea0003800200 */
.L_x_343:
        /* <DEDUP_REMOVED lines=36> */
.L_x_347:
        /* <DEDUP_REMOVED lines=8> */
.L_x_348:
[----:B------:R-:W-:Y:S05]  /*3d2b0*/  BSYNC.RECONVERGENT B4 ;  /* 0x0000000000047941 */ /* 0x000fea0003800200 */
.L_x_346:
        /* <DEDUP_REMOVED lines=36> */
.L_x_350:
        /* <DEDUP_REMOVED lines=8> */
.L_x_351:
[----:B------:R-:W-:Y:S05]  /*3d580*/  BSYNC.RECONVERGENT B4 ;  /* 0x0000000000047941 */ /* 0x000fea0003800200 */
.L_x_349:
        /* <DEDUP_REMOVED lines=29> */
[----:B------:R-:W-:-:S04]  /*3d760*/  IMAD.WIDE.U32 R18, P3, R33, R26, R18 ;  /* 0x0000001a21127225 */ /* 0x000fc80007860012 */
[----:B------:R-:W-:-:S04]  /*3d770*/  IMAD.WIDE.U32.X R20, P1, R30, R31, R20, P1 ;  /* 0x0000001f1e147225 */ /* 0x000fc80000820414 */
[----:B------:R-:W-:-:S04]  /*3d780*/  IMAD.WIDE.U32 R16, P2, R29, R29, R16 ;  /* 0x0000001d1d107225 */ /* 0x000fc80007840010 */
[----:B------:R-:W-:-:S04]  /*3d790*/  IMAD.WIDE.U32 R18, P4, R32, R29, R18 ;  /* 0x0000001d20127225 */ /* 0x000fc80007880012 */
[----:B------:R-:W-:Y:S01]  /*3d7a0*/  IMAD.WIDE.U32.X R52, P6, R27, R29, R52, P2 ;  /* 0x0000001d1b347225 */ /* 0x000fe200010c0434 */
[----:B------:R-:W-:Y:S02]  /*3d7b0*/  MOV R51, R18 ;  /* 0x0000001200337202 */ /* 0x000fe40000000f00 */
[----:B------:R-:W-:Y:S01]  /*3d7c0*/  SEL R18, RZ, 0x1, !P5 ;  /* 0x00000001ff127807 */ /* 0x000fe20006800000 */
        /* <DEDUP_REMOVED lines=8> */
[----:B------:R-:W-:Y:S01]  /*3d850*/  IMAD.MOV.U32 R19, RZ, RZ, RZ ;  /* 0x000000ffff137224 */ /* 0x000fe200078e00ff */
[----:B------:R-:W-:Y:S01]  /*3d860*/  IADD3.X R57, P5, PT, RZ, R48, RZ, P5, !PT ;  /* 0x00000030ff397210 */ /* 0x000fe20002fbe4ff */
[----:B------:R-:W-:-:S03]  /*3d870*/  IMAD.WIDE.U32.X R54, P0, R28, R26, R54, P0 ;  /* 0x0000001a1c367225 */ /* 0x000fc60000000436 */
[----:B------:R-:W-:Y:S01]  /*3d880*/  SEL R15, RZ, 0x1, !P5 ;  /* 0x00000001ff0f7807 */ /* 0x000fe20006800000 */
[----:B------:R-:W-:-:S04]  /*3d890*/  IMAD.WIDE.U32.X R20, R32, R31, R18, P1 ;  /* 0x0000001f20147225 */ /* 0x000fc800008e0412 */
[----:B------:R-:W-:-:S04]  /*3d8a0*/  IMAD.WIDE.U32.X R50, P0, R30, R26, R50, P0 ;  /* 0x0000001a1e327225 */ /* 0x000fc80000000432 */
[----:B------:R-:W-:-:S04]  /*3d8b0*/  IMAD.WIDE.U32 R18, P1, R27, R29, R52 ;  /* 0x0000001d1b127225 */ /* 0x000fc80007820034 */
[----:B------:R-:W-:-:S04]  /*3d8c0*/  IMAD.WIDE.U32.X R56, P0, R32, R26, R56, P0 ;  /* 0x0000001a20387225 */ /* 0x000fc80000000438 */
[----:B------:R-:W-:Y:S01]  /*3d8d0*/  IMAD.WIDE.U32.X R54, P1, R27, R27, R54, P1 ;  /* 0x0000001b1b367225 */ /* 0x000fe20000820436 */
[----:B------:R-:W-:-:S03]  /*3d8e0*/  IADD3.X R15, PT, PT, RZ, R15, RZ, P0, !PT ;  /* 0x0000000fff0f7210 */ /* 0x000fc600007fe4ff */
[----:B------:R-:W-:-:S04]  /*3d8f0*/  IMAD.WIDE.U32.X R20, P2, R33, R30, R20, P2 ;  /* 0x0000001e21147225 */ /* 0x000fc80001040414 */
[----:B------:R-:W-:Y:S02]  /*3d900*/  IMAD R47, R16, -0x1b799c77, RZ ;  /* 0xe4866389102f7824 */ /* 0x000fe400078e02ff */
[----:B------:R-:W-:-:S04]  /*3d910*/  IMAD.WIDE.U32.X R50, P1, R31, R27, R50, P1 ;  /* 0x0000001b1f327225 */ /* 0x000fc80000820432 */
[----:B------:R-:W-:Y:S01]  /*3d920*/  IMAD.HI.U32 R17, P0, R47, R70, R16 ;  /* 0x000000462f117227 */ /* 0x000fe20007800010 */
[----:B------:R-:W-:-:S03]  /*3d930*/  SEL R16, RZ, 0x1, !P2 ;  /* 0x00000001ff107807 */ /* 0x000fc60005000000 */
[----:B------:R-:W-:Y:S02]  /*3d940*/  IMAD R58, R47, R71, RZ ;  /* 0x000000472f3a7224 */ /* 0x000fe400078e02ff */
[----:B------:R-:W-:-:S03]  /*3d950*/  IMAD.WIDE.U32.X R20, P3, R33, R30, R20, P3 ;  /* 0x0000001e21147225 */ /* 0x000fc60001860414 */
[----:B------:R-:W-:Y:S01]  /*3d960*/  IADD3.X R58, P6, PT, R58, R17, RZ, P6, !PT ;  /* 0x000000113a3a7210 */ /* 0x000fe200037de4ff */
[----:B------:R-:W-:-:S04]  /*3d970*/  IMAD.WIDE.U32.X R56, P1, R33, R27, R56, P1 ;  /* 0x0000001b21387225 */ /* 0x000fc80000820438 */
[----:B------:R-:W-:Y:S02]  /*3d980*/  HFMA2 R17, -RZ, RZ, 0, 0 ;  /* 0x00000000ff117431 */ /* 0x000fe400000001ff */
        /* <DEDUP_REMOVED lines=102> */
[----:B------:R-:W-:Y:S02]  /*3dff0*/  IADD3.X R51, P6, PT, R57, R60, RZ, P6, !PT ;  /* 0x0000003c39337210 */ /* 0x000fe400037de4ff */
[----:B------:R-:W-:Y:S01]  /*3e000*/  MOV R57, RZ ;  /* 0x000000ff00397202 */ /* 0x000fe20000000f00 */
[----:B------:R-:W-:-:S04]  /*3e010*/  IMAD.WIDE.U32.X R52, P0, R67, R74, R52, P0 ;  /* 0x0000004a43347225 */ /* 0x000fc80000000434 */
        /* <DEDUP_REMOVED lines=15> */
[----:B------:R-:W-:-:S04]  /*3e110*/  IMAD.WIDE.U32.X R54, R67, R77, R50, P3 ;  /* 0x0000004d43367225 */ /* 0x000fc800018e0432 */
[----:B------:R-:W-:-:S04]  /*3e120*/  IMAD.WIDE.U32.X R58, P5, R47, R74, R58, P5 ;  /* 0x0000004a2f3a7225 */ /* 0x000fc800028a043a */
        /* <DEDUP_REMOVED lines=8> */
[----:B------:R-:W-:Y:S02]  /*3e1b0*/  MOV R61, RZ ;  /* 0x000000ff003d7202 */ /* 0x000fe40000000f00 */
[----:B------:R-:W-:Y:S02]  /*3e1c0*/  IADD3.X R15, P6, PT, R59, R56, RZ, P6, !PT ;  /* 0x000000383b0f7210 */ /* 0x000fe400037de4ff */
[----:B------:R-:W-:Y:S01]  /*3e1d0*/  IADD3.X R51, PT, PT, RZ, R22, RZ, P2, !PT ;  /* 0x00000016ff337210 */ /* 0x000fe200017fe4ff */
[----:B------:R-:W-:Y:S01]  /*3e1e0*/  IMAD.WIDE.U32.X R60, R47, R77, R60, P1 ;  /* 0x0000004d2f3c7225 */ /* 0x000fe200008e043c */
[----:B------:R-:W-:-:S02]  /*3e1f0*/  IADD3.X R57, P6, PT, R54, R57, RZ, P6, !PT ;  /* 0x0000003936397210 */ /* 0x000fc400037de4ff */
        /* <DEDUP_REMOVED lines=34> */
.L_x_353:
        /* <DEDUP_REMOVED lines=8> */
.L_x_354:
[----:B------:R-:W-:Y:S05]  /*3e4a0*/  BSYNC.RECONVERGENT B4 ;  /* 0x0000000000047941 */ /* 0x000fea0003800200 */
.L_x_352:
        /* <DEDUP_REMOVED lines=21> */
[----:B------:R-:W-:-:S03]  /*3e600*/  MOV R50, RZ ;  /* 0x000000ff00327202 */ /* 0x000fc60000000f00 */
[----:B------:R-:W-:-:S04]  /*3e610*/  IMAD.WIDE.U32.X R52, R86, R14, R52, P0 ;  /* 0x0000000e56347225 */ /* 0x000fc800000e0434 */
        /* <DEDUP_REMOVED lines=39> */
[----:B------:R-:W-:-:S03]  /*3e890*/  SEL R52, RZ, 0x1, !P2 ;  /* 0x00000001ff347807 */ /* 0x000fc60005000000 */
        /* <DEDUP_REMOVED lines=10> */
[----:B------:R-:W-:Y:S02]  /*3e940*/  IMAD.MOV.U32 R53, RZ, RZ, RZ ;  /* 0x000000ffff357224 */ /* 0x000fe400078e00ff */
        /* <DEDUP_REMOVED lines=93> */
[----:B------:R-:W-:-:S04]  /*3ef20*/  IMAD.WIDE.U32.X R66, P1, R85, R74, R66, P1 ;  /* 0x0000004a55427225 */ /* 0x000fc80000820442 */
[----:B------:R-:W-:-:S04]  /*3ef30*/  IMAD.HI.U32 R9, P6, R81, R70, R78 ;  /* 0x0000004651097227 */ /* 0x000fc800078c004e */
        /* <DEDUP_REMOVED lines=23> */
[----:B------:R-:W-:-:S03]  /*3f0b0*/  IADD3.X R51, PT, PT, RZ, R47, RZ, P2, !PT ;  /* 0x0000002fff337210 */ /* 0x000fc600017fe4ff */
[----:B------:R-:W-:Y:S01]  /*3f0c0*/  IMAD.WIDE.U32.X R94, P5, R65, R12, R94, P5 ;  /* 0x0000000c415e7225 */ /* 0x000fe200028a045e */
[----:B------:R-:W-:Y:S02]  /*3f0d0*/  IADD3.X R12, P1, PT, R67, R53, RZ, P1, !PT ;  /* 0x00000035430c7210 */ /* 0x000fe40000f3e4ff */
[----:B------:R-:W-:Y:S01]  /*3f0e0*/  IADD3.X R57, P3, PT, R57, R62, RZ, P3, !PT ;  /* 0x0000003e39397210 */ /* 0x000fe20001f7e4ff */
[----:B------:R-:W-:-:S03]  /*3f0f0*/  IMAD.WIDE.U32.X R48, P6, R81, R76, R48, P6 ;  /* 0x0000004c51307225 */ /* 0x000fc600030c0430 */
        /* <DEDUP_REMOVED lines=36> */
.L_x_356:
        /* <DEDUP_REMOVED lines=8> */
.L_x_357:
[----:B------:R-:W-:Y:S05]  /*3f3c0*/  BSYNC.RECONVERGENT B4 ;  /* 0x0000000000047941 */ /* 0x000fea0003800200 */
.L_x_355:
        /* <DEDUP_REMOVED lines=36> */
.L_x_359:
        /* <DEDUP_REMOVED lines=8> */
.L_x_360:
[----:B------:R-:W-:Y:S05]  /*3f690*/  BSYNC.RECONVERGENT B4 ;  /* 0x0000000000047941 */ /* 0x000fea0003800200 */
.L_x_358:
        /* <DEDUP_REMOVED lines=36> */
.L_x_363:
        /* <DEDUP_REMOVED lines=8> */
.L_x_362:
[----:B------:R-:W-:Y:S05]  /*3f960*/  BSYNC.RECONVERGENT B4 ;  /* 0x0000000000047941 */ /* 0x000fea0003800200 */
.L_x_361:
        /* <DEDUP_REMOVED lines=36> */
.L_x_366:
        /* <DEDUP_REMOVED lines=8> */
.L_x_365:
[----:B------:R-:W-:Y:S05]  /*3fc30*/  BSYNC.RECONVERGENT B4 ;  /* 0x0000000000047941 */ /* 0x000fea0003800200 */
.L_x_364:
        /* <DEDUP_REMOVED lines=36> */
.L_x_368:
        /* <DEDUP_REMOVED lines=8> */
.L_x_369:
[----:B------:R-:W-:Y:S05]  /*3ff00*/  BSYNC.RECONVERGENT B4 ;  /* 0x0000000000047941 */ /* 0x000fea0003800200 */
.L_x_367:
[----:B------:R-:W-:Y:S01]  /*3ff10*/  SHF.L.W.U32.HI R38, R37, 0x1, R38 ;  /* 0x0000000125267819 */ /* 0x000fe20000010e26 */
[----:B------:R-:W-:Y:S01]  /*3ff20*/  BSSY.RECONVERGENT B4, `(.L_x_370) ;  /* 0x0000030000047945 */ /* 0x000fe20003800200 */
[----:B------:R-:W-:Y:S02]  /*3ff30*/  SHF.L.W.U32.HI R37, R36, 0x1, R37 ;  /* 0x0000000124257819 */ /* 0x000fe40000010e25 */
[----:B------:R-:W-:Y:S02]  /*3ff40*/  ISETP.GT.U32.AND P1, PT, R38, R77, PT ;  /* 0x0000004d2600720c */ /* 0x000fe40003f24070 */
[----:B------:R-:W-:Y:S02]  /*3ff50*/  SHF.L.W.U32.HI R36, R35, 0x1, R36 ;  /* 0x0000000123247819 */ /* 0x000fe40000010e24 */
[----:B------:R-:W-:Y:S02]  /*3ff60*/  PLOP3.LUT P0, PT, PT, PT, PT, 0x8, 0x80 ;  /* 0x000000000080781c */ /* 0x000fe40003f0e170 */
[----:B------:R-:W-:-:S02]  /*3ff70*/  SHF.L.W.U32.HI R35, R34, 0x1, R35 ;  /* 0x0000000122237819 */ /* 0x000fc40000010e23 */
[----:B------:R-:W-:Y:S02]  /*3ff80*/  SHF.L.W.U32.HI R48, R25, 0x1, R34 ;  /* 0x0000000119307819 */ /* 0x000fe40000010e22 */
[----:B------:R-:W-:Y:S02]  /*3ff90*/  SHF.L.W.U32.HI R47, R24, 0x1, R25 ;  /* 0x00000001182f7819 */ /* 0x000fe40000010e19 */
[C---:B------:R-:W-:Y:S02]  /*3ffa0*/  SHF.L.W.U32.HI R50, R23.reuse, 0x1, R24 ;  /* 0x0000000117327819 */ /* 0x040fe40000010e18 */
[----:B------:R-:W-:Y:S01]  /*3ffb0*/  SHF.L.U32 R49, R23, 0x1, RZ ;  /* 0x0000000117317819 */ /* 0x000fe200000006ff */
[----:B------:R-:W-:Y:S06]  /*3ffc0*/  @P1 BRA `(.L_x_371) ;  /* 0x0000000000941947 */ /* 0x000fec0003800000 */
        /* <DEDUP_REMOVED lines=37> */
.L_x_371:
[----:B------:R-:W-:Y:S05]  /*40220*/  BSYNC.RECONVERGENT B4 ;  /* 0x0000000000047941 */ /* 0x000fea0003800200 */
.L_x_370:
[----:B------:R-:W-:Y:S01]  /*40230*/  @!P0 IADD3 R49, P1, PT, R49, -R70, RZ ;  /* 0x8000004631318210 */ /* 0x000fe20007f3e0ff */
[----:B------:R-:W-:Y:S03]  /*40240*/  BSSY.RECONVERGENT B4, `(.L_x_372) ;  /* 0x0000033000047945 */ /* 0x000fe60003800200 */
[----:B------:R-:W-:-:S04]  /*40250*/  @!P0 IADD3.X R50, P1, PT, R50, ~R71, RZ, P1, !PT ;  /* 0x8000004732328210 */ /* 0x000fc80000f3e4ff */
[----:B------:R-:W-:-:S04]  /*40260*/  @!P0 IADD3.X R47, P1, PT, R47, ~R72, RZ, P1, !PT ;  /* 0x800000482f2f8210 */ /* 0x000fc80000f3e4ff */
[----:B------:R-:W-:-:S04]  /*40270*/  @!P0 IADD3.X R48, P1, PT, R48, ~R73, RZ, P1, !PT ;  /* 0x8000004930308210 */ /* 0x000fc80000f3e4ff */
[----:B------:R-:W-:-:S04]  /*40280*/  @!P0 IADD3.X R35, P1, PT, R35, ~R74, RZ, P1, !PT ;  /* 0x8000004a23238210 */ /* 0x000fc80000f3e4ff */
[----:B------:R-:W-:Y:S02]  /*40290*/  @!P0 IADD3.X R36, P1, PT, R36, ~R75, RZ, P1, !PT ;  /* 0x8000004b24248210 */ /* 0x000fe40000f3e4ff */
[----:B------:R-:W-:Y:S02]  /*402a0*/  SHF.L.W.U32.HI R25, R48, 0x1, R35 ;  /* 0x0000000130197819 */ /* 0x000fe40000010e23 */
[----:B------:R-:W-:Y:S02]  /*402b0*/  @!P0 IADD3.X R37, P1, PT, R37, ~R76, RZ, P1, !PT ;  /* 0x8000004c25258210 */ /* 0x000fe40000f3e4ff */
[----:B------:R-:W-:Y:S02]  /*402c0*/  SHF.L.W.U32.HI R34, R35, 0x1, R36 ;  /* 0x0000000123227819 */ /* 0x000fe40000010e24 */
[----:B------:R-:W-:Y:S02]  /*402d0*/  @!P0 IADD3.X R38, PT, PT, R38, ~R77, RZ, P1, !PT ;  /* 0x8000004d26268210 */ /* 0x000fe40000ffe4ff */
[----:B------:R-:W-:-:S02]  /*402e0*/  SHF.L.W.U32.HI R23, R36, 0x1, R37 ;  /* 0x0000000124177819 */ /* 0x000fc40000010e25 */
[----:B------:R-:W-:Y:S02]  /*402f0*/  SHF.L.W.U32.HI R24, R37, 0x1, R38 ;  /* 0x0000000125187819 */ /* 0x000fe40000010e26 */
[----:B------:R-:W-:Y:S02]  /*40300*/  SHF.L.W.U32.HI R36, R47, 0x1, R48 ;  /* 0x000000012f247819 */ /* 0x000fe40000010e30 */
[----:B------:R-:W-:Y:S02]  /*40310*/  ISETP.GT.U32.AND P0, PT, R24, R77, PT ;  /* 0x0000004d1800720c */ /* 0x000fe40003f04070 */
[----:B------:R-:W-:Y:S02]  /*40320*/  SHF.L.W.U32.HI R35, R50, 0x1, R47 ;  /* 0x0000000132237819 */ /* 0x000fe40000010e2f */
[C---:B------:R-:W-:Y:S02]  /*40330*/  SHF.L.W.U32.HI R38, R49.reuse, 0x1, R50 ;  /* 0x0000000131267819 */ /* 0x040fe40000010e32 */
[----:B------:R-:W-:-:S07]  /*40340*/  SHF.L.U32 R37, R49, 0x1, RZ ;  /* 0x0000000131257819 */ /* 0x000fce00000006ff */
        /* <DEDUP_REMOVED lines=26> */
.L_x_373:
        /* <DEDUP_REMOVED lines=8> */
.L_x_374:
[----:B------:R-:W-:Y:S05]  /*40570*/  BSYNC.RECONVERGENT B4 ;  /* 0x0000000000047941 */ /* 0x000fea0003800200 */
.L_x_372:
        /* <DEDUP_REMOVED lines=36> */
.L_x_377:
        /* <DEDUP_REMOVED lines=8> */
.L_x_376:
[----:B------:R-:W-:Y:S05]  /*40840*/  BSYNC.RECONVERGENT B4 ;  /* 0x0000000000047941 */ /* 0x000fea0003800200 */
.L_x_375:
        /* <DEDUP_REMOVED lines=14> */
[----:B------:R-:W-:-:S03]  /*40930*/  SEL R40, RZ, 0x1, !P1 ;  /* 0x00000001ff287807 */ /* 0x000fc60004800000 */
[----:B------:R-:W-:-:S04]  /*40940*/  IMAD.WIDE.U32.X R42, P4, R31, R52, R42, P2 ;  /* 0x000000341f2a7225 */ /* 0x000fc8000108042a */
[----:B------:R-:W-:-:S04]  /*40950*/  IMAD.WIDE.U32 R56, P5, R26, R49, R56 ;  /* 0x000000311a387225 */ /* 0x000fc800078a0038 */
[----:B------:R-:W-:Y:S02]  /*40960*/  IMAD.MOV.U32 R41, RZ, RZ, RZ ;  /* 0x000000ffff297224 */ /* 0x000fe400078e00ff */
[----:B------:R-:W-:-:S04]  /*40970*/  IMAD.WIDE.U32.X R42, P5, R28, R49, R42, P5 ;  /* 0x000000311c2a7225 */ /* 0x000fc800028a042a */
[----:B------:R-:W-:-:S04]  /*40980*/  IMAD.WIDE.U32.X R40, R32, R65, R40, P0 ;  /* 0x0000004120287225 */ /* 0x000fc800000e0428 */
[----:B------:R-:W-:-:S04]  /*40990*/  IMAD.WIDE.U32 R56, P2, R29, R50, R56 ;  /* 0x000000321d387225 */ /* 0x000fc80007840038 */
[----:B------:R-:W-:-:S04]  /*409a0*/  IMAD.WIDE.U32.X R58, P2, R27, R50, R42, P2 ;  /* 0x000000321b3a7225 */ /* 0x000fc8000104042a */
[----:B------:R-:W-:-:S04]  /*409b0*/  IMAD.WIDE.U32.X R42, P4, R33, R52, R40, P4 ;  /* 0x00000034212a7225 */ /* 0x000fc80002080428 */
[----:B------:R-:W-:Y:S01]  /*409c0*/  HFMA2 R40, -RZ, RZ, 0, 0 ;  /* 0x00000000ff287431 */ /* 0x000fe200000001ff */
[----:B------:R-:W-:Y:S02]  /*409d0*/  MOV R41, R44 ;  /* 0x0000002c00297202 */ /* 0x000fe40000000f00 */
        /* <DEDUP_REMOVED lines=9> */
[----:B------:R-:W-:-:S04]  /*40a70*/  IMAD.WIDE.U32 R58, P0, R29, R48, R58 ;  /* 0x000000301d3a7225 */ /* 0x000fc8000780003a */
[----:B------:R-:W-:Y:S01]  /*40a80*/  IMAD.WIDE.U32.X R42, P2, R31, R50, R42, P2 ;  /* 0x000000321f2a7225 */ /* 0x000fe2000104042a */
[----:B------:R-:W-:-:S03]  /*40a90*/  MOV R57, R58 ;  /* 0x0000003a00397202 */ /* 0x000fc60000000f00 */
[----:B------:R-:W-:-:S04]  /*40aa0*/  IMAD.WIDE.U32.X R62, P3, R31, R53, R54, P3 ;  /* 0x000000351f3e7225 */ /* 0x000fc80001860436 */
[----:B------:R-:W-:Y:S01]  /*40ab0*/  IMAD.WIDE.U32.X R44, P1, R28, R47, R42, P1 ;  /* 0x0000002f1c2c7225 */ /* 0x000fe2000082042a */
[----:B------:R-:W-:-:S03]  /*40ac0*/  SEL R42, RZ, 0x1, !P4 ;  /* 0x00000001ff2a7807 */ /* 0x000fc60006000000 */
        /* <DEDUP_REMOVED lines=23> */
[----:B------:R-:W-:Y:S02]  /*40c40*/  HFMA2 R45, -RZ, RZ, 0, 0 ;  /* 0x00000000ff2d7431 */ /* 0x000fe400000001ff */
        /* <DEDUP_REMOVED lines=8> */
[----:B------:R-:W-:-:S04]  /*40cd0*/  IMAD.WIDE.U32.X R60, P6, R27, R49, R60, P6 ;  /* 0x000000311b3c7225 */ /* 0x000fc800030c043c */
[----:B------:R-:W-:Y:S01]  /*40ce0*/  IMAD.WIDE.U32.X R64, P4, R32, R52, R64, P4 ;  /* 0x0000003420407225 */ /* 0x000fe20002080440 */
[----:B------:R-:W-:-:S03]  /*40cf0*/  IADD3.X R52, P3, PT, R53, R40, RZ, P3, !PT ;  /* 0x0000002835347210 */ /* 0x000fc60001f7e4ff */
        /* <DEDUP_REMOVED lines=16> */
[----:B------:R-:W-:Y:S02]  /*40e00*/  IADD3.X R62, P3, PT, R51, R62, RZ, P3, !PT ;  /* 0x0000003e333e7210 */ /* 0x000fe40001f7e4ff */
[----:B------:R-:W-:Y:S01]  /*40e10*/  MOV R59, RZ ;  /* 0x000000ff003b7202 */ /* 0x000fe20000000f00 */
        /* <DEDUP_REMOVED lines=15> */
[----:B------:R-:W-:-:S04]  /*40f10*/  IMAD.WIDE.U32.X R56, P0, R49, R73, R54, P0 ;  /* 0x0000004931387225 */ /* 0x000fc80000000436 */
[----:B------:R-:W-:Y:S02]  /*40f20*/  IMAD R79, R62, -0x1b799c77, RZ ;  /* 0xe48663893e4f7824 */ /* 0x000fe400078e02ff */
[----:B------:R-:W-:-:S04]  /*40f30*/  IMAD.WIDE.U32.X R56, P6, R65, R72, R56, P6 ;  /* 0x0000004841387225 */ /* 0x000fc800030c0438 */
        /* <DEDUP_REMOVED lines=34> */
[----:B------:R-:W-:Y:S02]  /*41160*/  HFMA2 R55, -RZ, RZ, 0, 0 ;  /* 0x00000000ff377431 */ /* 0x000fe400000001ff */
[----:B------:R-:W-:-:S04]  /*41170*/  IMAD.WIDE.U32.X R52, P1, R79, R76, R52, P1 ;  /* 0x0000004c4f347225 */ /* 0x000fc80000820434 */
[----:B------:R-:W-:Y:S01]  /*41180*/  IMAD R67, R60, -0x1b799c77, RZ ;  /* 0xe48663893c437824 */ /* 0x000fe200078e02ff */
[----:B------:R-:W-:Y:S01]  /*41190*/  SEL R54, RZ, 0x1, !P1 ;  /* 0x00000001ff367807 */ /* 0x000fe20004800000 */
[----:B------:R-:W-:-:S04]  /*411a0*/  IMAD.WIDE.U32.X R62, P4, R49, R76, R62, P4 ;  /* 0x0000004c313e7225 */ /* 0x000fc8000208043e */
[----:B------:R-:W-:Y:S01]  /*411b0*/  IMAD.HI.U32 R61, P1, R67, R70, R60 ;  /* 0x00000046433d7227 */ /* 0x000fe2000782003c */
[----:B------:R-:W-:-:S03]  /*411c0*/  SEL R60, RZ, 0x1, !P4 ;  /* 0x00000001ff3c7807 */ /* 0x000fc60006000000 */
[----:B------:R-:W-:-:S04]  /*411d0*/  IMAD.WIDE.U32.X R52, P6, R49, R75, R52, P6 ;  /* 0x0000004b31347225 */ /* 0x000fc800030c0434 */
[----:B------:R-:W-:-:S04]  /*411e0*/  IMAD.WIDE.U32 R56, P4, R67, R71, R56 ;  /* 0x0000004743387225 */ /* 0x000fc80007880038 */
[----:B------:R-:W-:Y:S01]  /*411f0*/  IMAD.WIDE.U32.X R54, R49, R77, R54, P6 ;  /* 0x0000004d31367225 */ /* 0x000fe200030e0436 */
[----:B------:R-:W-:-:S03]  /*41200*/  IADD3.X R56, P3, PT, R61, R56, RZ, P3, !PT ;  /* 0x000000383d387210 */ /* 0x000fc60001f7e4ff */
[----:B------:R-:W-:-:S04]  /*41210*/  IMAD.WIDE.U32.X R58, P5, R65, R73, R58, P5 ;  /* 0x00000049413a7225 */ /* 0x000fc800028a043a */
[----:B------:R-:W-:-:S04]  /*41220*/  IMAD.WIDE.U32.X R52, P0, R65, R74, R52, P0 ;  /* 0x0000004a41347225 */ /* 0x000fc80000000434 */
[----:B------:R-:W-:-:S04]  /*41230*/  IMAD.WIDE.U32.X R62, P5, R65, R75, R62, P5 ;  /* 0x0000004b413e7225 */ /* 0x000fc800028a043e */
[----:B------:R-:W-:Y:S02]  /*41240*/  IMAD.MOV.U32 R61, RZ, RZ, RZ ;  /* 0x000000ffff3d7224 */ /* 0x000fe400078e00ff */
[----:B------:R-:W-:-:S04]  /*41250*/  IMAD.WIDE.U32.X R54, P0, R65, R76, R54, P0 ;  /* 0x0000004c41367225 */ /* 0x000fc80000000436 */
[----:B------:R-:W-:Y:S01]  /*41260*/  IMAD.WIDE.U32.X R58, P1, R67, R72, R58, P1 ;  /* 0x00000048433a7225 */ /* 0x000fe2000082043a */
[----:B------:R-:W-:-:S03]  /*41270*/  SEL R46, RZ, 0x1, !P0 ;  /* 0x00000001ff2e7807 */ /* 0x000fc60004000000 */
[----:B------:R-:W-:Y:S02]  /*41280*/  IMAD R49, R56, -0x1b799c77, RZ ;  /* 0xe486638938317824 */ /* 0x000fe400078e02ff */
[----:B------:R-:W-:-:S04]  /*41290*/  IMAD.WIDE.U32.X R60, R65, R77, R60, P5 ;  /* 0x0000004d413c7225 */ /* 0x000fc800028e043c */
        /* <DEDUP_REMOVED lines=13> */
[----:B------:R-:W-:-:S03]  /*41370*/  IADD3 R28, P1, PT, R27, R42, RZ ;  /* 0x0000002a1b1c7210 */ /* 0x000fc60007f3e0ff */
[----:B------:R-:W-:Y:S02]  /*41380*/  HFMA2 R27, -RZ, RZ, 0, 0 ;  /* 0x00000000ff1b7431 */ /* 0x000fe400000001ff */
[----:B------:R-:W-:Y:S01]  /*41390*/  IMAD.WIDE.U32.X R62, P0, R49, R73, R62, P0 ;  /* 0x00000049313e7225 */ /* 0x000fe2000000043e */
[----:B------:R-:W-:-:S03]  /*413a0*/  IADD3.X R42, P1, PT, R59, R43, RZ, P1, !PT ;  /* 0x0000002b3b2a7210 */ /* 0x000fc60000f3e4ff */
[----:B------:R-:W-:Y:S01]  /*413b0*/  IMAD.WIDE.U32.X R50, P2, R33, R47, R50, P2 ;  /* 0x0000002f21327225 */ /* 0x000fe20001040432 */
[----:B------:R-:W-:Y:S02]  /*413c0*/  MOV R47, RZ ;  /* 0x000000ff002f7202 */ /* 0x000fe40000000f00 */
[----:B------:R-:W-:Y:S01]  /*413d0*/  IADD3.X R53, P3, PT, R53, R62, RZ, P3, !PT ;  /* 0x0000003e35357210 */ /* 0x000fe20001f7e4ff */
[----:B------:R-:W-:Y:S01]  /*413e0*/  IMAD.WIDE.U32.X R54, P6, R49, R74, R54, P6 ;  /* 0x0000004a31367225 */ /* 0x000fe200030c0436 */
[----:B------:R-:W-:Y:S02]  /*413f0*/  IADD3.X R40, P2, PT, R29, R41, RZ, P2, !PT ;  /* 0x000000291d287210 */ /* 0x000fe4000175e4ff */
[----:B------:R-:W-:Y:S01]  /*41400*/  IADD3.X R31, P1, PT, R53, R44, RZ, P1, !PT ;  /* 0x0000002c351f7210 */ /* 0x000fe20000f3e4ff */
[----:B------:R-:W-:Y:S01]  /*41410*/  IMAD.WIDE.U32.X R46, R67, R77, R46, P4 ;  /* 0x0000004d432e7225 */ /* 0x000fe200020e042e */
[----:B------:R-:W-:Y:S02]  /*41420*/  IADD3.X R63, P3, PT, R54, R63, RZ, P3, !PT ;  /* 0x0000003f363f7210 */ /* 0x000fe40001f7e4ff */
[----:B------:R-:W-:Y:S01]  /*41430*/  IADD3.X R41, PT, PT, RZ, R39, RZ, P2, !PT ;  /* 0x00000027ff297210 */ /* 0x000fe200017fe4ff */
        /* <DEDUP_REMOVED lines=41> */
.L_x_379:
        /* <DEDUP_REMOVED lines=8> */
.L_x_380:
[----:B------:R-:W-:Y:S05]  /*41750*/  BSYNC.RECONVERGENT B4 ;  /* 0x0000000000047941 */ /* 0x000fea0003800200 */
.L_x_378:
        /* <DEDUP_REMOVED lines=35> */
.L_x_382:
        /* <DEDUP_REMOVED lines=9> */
.L_x_321:
[----:B------:R-:W-:Y:S05]  /*41a20*/  BSYNC.RELIABLE B3 ;  /* 0x0000000000037941 */ /* 0x000fea0003800100 */
.L_x_320:
        /* <DEDUP_REMOVED lines=36> */
.L_x_385:
        /* <DEDUP_REMOVED lines=8> */
.L_x_384:
[----:B------:R-:W-:Y:S05]  /*41cf0*/  BSYNC.RECONVERGENT B3 ;  /* 0x0000000000037941 */ /* 0x000fea0003800200 */
.L_x_383:
        /* <DEDUP_REMOVED lines=32> */
[----:B------:R-:W-:-:S04]  /*41f00*/  IMAD.WIDE.U32.X R40, P6, R31, R33, R40, P2 ;  /* 0x000000211f287225 */ /* 0x000fc800010c0428 */
[----:B------:R-:W-:-:S04]  /*41f10*/  IMAD.WIDE.U32 R44, P4, R31, R38, R44 ;  /* 0x000000261f2c7225 */ /* 0x000fc8000788002c */
[----:B------:R-:W-:Y:S01]  /*41f20*/  IMAD.WIDE.U32.X R48, P2, R35, R36, R48, P0 ;  /* 0x0000002423307225 */ /* 0x000fe20000040430 */
[----:B------:R-:W-:-:S03]  /*41f30*/  MOV R53, R44 ;  /* 0x0000002c00357202 */ /* 0x000fc60000000f00 */
        /* <DEDUP_REMOVED lines=19> */
[----:B------:R-:W-:Y:S02]  /*42070*/  IMAD R39, R42, -0x1b799c77, RZ ;  /* 0xe48663892a277824 */ /* 0x000fe400078e02ff */
[----:B------:R-:W-:-:S04]  /*42080*/  IMAD.WIDE.U32.X R44, P3, R37, R36, R44, P3 ;  /* 0x00000024252c7225 */ /* 0x000fc8000186042c */
[----:B------:R-:W-:-:S04]  /*42090*/  IMAD.WIDE.U32.X R62, P1, R37, R33, R62, P1 ;  /* 0x00000021253e7225 */ /* 0x000fc8000082043e */
[----:B------:R-:W-:Y:S02]  /*420a0*/  IMAD.X R15, RZ, RZ, R15, P0 ;  /* 0x000000ffff0f7224 */ /* 0x000fe400000e060f */
[----:B------:R-:W-:Y:S01]  /*420b0*/  IMAD.HI.U32 R43, P0, R39, R70, R42 ;  /* 0x00000046272b7227 */ /* 0x000fe2000780002a */
[----:B------:R-:W-:Y:S02]  /*420c0*/  SEL R42, RZ, 0x1, !P2 ;  /* 0x00000001ff2a7807 */ /* 0x000fe40005000000 */
[----:B------:R-:W-:Y:S01]  /*420d0*/  IADD3.X R58, P1, PT, R15, R49, RZ, P1, !PT ;  /* 0x000000310f3a7210 */ /* 0x000fe20000f3e4ff */
        /* <DEDUP_REMOVED lines=25> */
[----:B------:R-:W-:-:S04]  /*42270*/  IMAD.WIDE.U32.X R58, P1, R39, R73, RZ, P1 ;  /* 0x00000049273a7225 */ /* 0x000fc800008204ff */
[----:B------:R-:W-:-:S04]  /*42280*/  IMAD.HI.U32 R81, P5, R55, R70, R80 ;  /* 0x0000004637517227 */ /* 0x000fc800078a0050 */
        /* <DEDUP_REMOVED lines=8> */
[----:B------:R-:W-:Y:S02]  /*42310*/  HFMA2 R51, -RZ, RZ, 0, 0 ;  /* 0x00000000ff337431 */ /* 0x000fe400000001ff */
[----:B------:R-:W-:Y:S01]  /*42320*/  IMAD.WIDE.U32.X R52, P0, R39, R76, R52, P0 ;  /* 0x0000004c27347225 */ /* 0x000fe20000000434 */
[----:B------:R-:W-:-:S03]  /*42330*/  IADD3.X R15, PT, PT, RZ, R15, RZ, P4, !PT ;  /* 0x0000000fff0f7210 */ /* 0x000fc600027fe4ff */
[----:B------:R-:W-:Y:S01]  /*42340*/  IMAD R57, R66, -0x1b799c77, RZ ;  /* 0xe486638942397824 */ /* 0x000fe200078e02ff */
[----:B------:R-:W-:-:S03]  /*42350*/  SEL R50, RZ, 0x1, !P0 ;  /* 0x00000001ff327807 */ /* 0x000fc60004000000 */
        /* <DEDUP_REMOVED lines=24> */
[----:B------:R-:W-:-:S04]  /*424e0*/  IMAD.WIDE.U32 R82, P0, R39, R71, R58 ;  /* 0x0000004727527225 */ /* 0x000fc8000780003a */
[----:B------:R-:W-:-:S04]  /*424f0*/  IMAD.WIDE.U32.X R58, P1, R57, R74, R52, P1 ;  /* 0x0000004a393a7225 */ /* 0x000fc80000820434 */
[----:B------:R-:W-:-:S04]  /*42500*/  IMAD.HI.U32 R81, P5, R39, R70, R80 ;  /* 0x0000004627517227 */ /* 0x000fc800078a0050 */
[----:B------:R-:W-:Y:S01]  /*42510*/  IMAD.WIDE.U32.X R58, P3, R79, R73, R58, P3 ;  /* 0x000000494f3a7225 */ /* 0x000fe2000186043a */
[----:B------:R-:W-:-:S03]  /*42520*/  IADD3.X R82, P6, PT, R81, R82, RZ, P6, !PT ;  /* 0x0000005251527210 */ /* 0x000fc600037de4ff */
[----:B------:R-:W-:-:S04]  /*42530*/  IMAD.WIDE.U32.X R52, P4, R79, R74, R62, P4 ;  /* 0x0000004a4f347225 */ /* 0x000fc8000208043e */
[----:B------:R-:W-:-:S04]  /*42540*/  IMAD.WIDE.U32.X R62, P1, R57, R76, R50, P1 ;  /* 0x0000004c393e7225 */ /* 0x000fc80000820432 */
[----:B------:R-:W-:Y:S01]  /*42550*/  IMAD.WIDE.U32.X R50, P4, R79, R76, R66, P4 ;  /* 0x0000004c4f327225 */ /* 0x000fe20002080442 */
[----:B------:R-:W-:Y:S02]  /*42560*/  SEL R66, RZ, 0x1, !P1 ;  /* 0x00000001ff427807 */ /* 0x000fe40004800000 */
[----:B------:R-:W-:Y:S01]  /*42570*/  MOV R67, RZ ;  /* 0x000000ff00437202 */ /* 0x000fe20000000f00 */
        /* <DEDUP_REMOVED lines=8> */
[----:B------:R-:W-:-:S04]  /*42600*/  IMAD.WIDE.U32.X R52, R79, R77, R66, P3 ;  /* 0x0000004d4f347225 */ /* 0x000fc800018e0442 */
[----:B------:R-:W-:-:S04]  /*42610*/  IMAD.WIDE.U32.X R80, P1, R55, R72, R80, P1 ;  /* 0x0000004837507225 */ /* 0x000fc80000820450 */
[----:B------:R-:W-:-:S04]  /*42620*/  IMAD.WIDE.U32.X R50, P3, R39, R75, R50, P0 ;  /* 0x0000004b27327225 */ /* 0x000fc80000060432 */
[----:B------:R-:W-:Y:S02]  /*42630*/  IMAD.MOV.U32 R59, RZ, RZ, RZ ;  /* 0x000000ffff3b7224 */ /* 0x000fe400078e00ff */
[----:B------:R-:W-:-:S04]  /*42640*/  IMAD.WIDE.U32.X R62, P5, R39, R74, R62, P5 ;  /* 0x0000004a273e7225 */ /* 0x000fc800028a043e */
[----:B------:R-:W-:Y:S02]  /*42650*/  IMAD R57, R82, -0x1b799c77, RZ ;  /* 0xe486638952397824 */ /* 0x000fe400078e02ff */
        /* <DEDUP_REMOVED lines=9> */
[----:B------:R-:W-:Y:S01]  /*426f0*/  HFMA2 R67, -RZ, RZ, 0, 0 ;  /* 0x00000000ff437431 */ /* 0x000fe200000001ff */
[----:B------:R-:W-:Y:S01]  /*42700*/  SEL R66, RZ, 0x1, !P5 ;  /* 0x00000001ff427807 */ /* 0x000fe20006800000 */
[----:B------:R-:W-:-:S04]  /*42710*/  IMAD.WIDE.U32.X R52, P1, R55, R76, R58, P1 ;  /* 0x0000004c37347225 */ /* 0x000fc8000082043a */
[----:B------:R-:W-:Y:S02]  /*42720*/  IMAD R79, R82, -0x1b799c77, RZ ;  /* 0xe4866389524f7824 */ /* 0x000fe400078e02ff */
[----:B------:R-:W-:Y:S01]  /*42730*/  IMAD.WIDE.U32.X R58, P4, R55, R75, R50, P4 ;  /* 0x0000004b373a7225 */ /* 0x000fe20002080432 */
[----:B------:R-:W-:Y:S02]  /*42740*/  SEL R50, RZ, 0x1, !P1 ;  /* 0x00000001ff327807 */ /* 0x000fe40004800000 */
[----:B------:R-:W-:Y:S01]  /*42750*/  MOV R51, RZ ;  /* 0x000000ff00337202 */ /* 0x000fe20000000f00 */
        /* <DEDUP_REMOVED lines=12> */
[----:B------:R-:W-:-:S04]  /*42820*/  IMAD.WIDE.U32.X R52, P0, R57, R76, R66, P0 ;  /* 0x0000004c39347225 */ /* 0x000fc80000000442 */
        /* <DEDUP_REMOVED lines=8> */
[----:B------:R-:W-:Y:S01]  /*428b0*/  IMAD.WIDE.U32.X R50, R57, R77, R50, P3 ;  /* 0x0000004d39327225 */ /* 0x000fe200018e0432 */
        /* <DEDUP_REMOVED lines=46> */
.L_x_387:
        /* <DEDUP_REMOVED lines=8> */
.L_x_388:
[----:B------:R-:W-:Y:S05]  /*42c20*/  BSYNC.RECONVERGENT B3 ;  /* 0x0000000000037941 */ /* 0x000fea0003800200 */
.L_x_386:
        /* <DEDUP_REMOVED lines=36> */
.L_x_390:
        /* <DEDUP_REMOVED lines=8> */
.L_x_391:
[----:B------:R-:W-:Y:S05]  /*42ef0*/  BSYNC.RECONVERGENT B3 ;  /* 0x0000000000037941 */ /* 0x000fea0003800200 */
.L_x_389:
        /* <DEDUP_REMOVED lines=36> */
.L_x_393:
        /* <DEDUP_REMOVED lines=8> */
.L_x_394:
[----:B------:R-:W-:Y:S05]  /*431c0*/  BSYNC.RECONVERGENT B3 ;  /* 0x0000000000037941 */ /* 0x000fea0003800200 */
.L_x_392:
        /* <DEDUP_REMOVED lines=22> */
[----:B------:R-:W-:Y:S01]  /*43330*/  HFMA2 R66, -RZ, RZ, 0, 0 ;  /* 0x00000000ff427431 */ /* 0x000fe200000001ff */
[----:B------:R-:W-:Y:S01]  /*43340*/  MOV R67, R50 ;  /* 0x0000003200437202 */ /* 0x000fe20000000f00 */
[----:B------:R-:W-:Y:S01]  /*43350*/  IMAD.WIDE.U32.X R84, P0, R55, R36, R80, P0 ;  /* 0x0000002437547225 */ /* 0x000fe20000000450 */
[----:B------:R-:W-:Y:S02]  /*43360*/  MOV R50, R51 ;  /* 0x0000003300327202 */ /* 0x000fe40000000f00 */
[----:B------:R-:W-:Y:S01]  /*43370*/  MOV R51, R58 ;  /* 0x0000003a00337202 */ /* 0x000fe20000000f00 */
[----:B------:R-:W-:Y:S01]  /*43380*/  IMAD.WIDE.U32.X R48, P5, R57, R34, R48, P2 ;  /* 0x0000002239307225 */ /* 0x000fe200010a0430 */
[----:B------:R-:W-:Y:S02]  /*43390*/  MOV R83, R52 ;  /* 0x0000003400537202 */ /* 0x000fe40000000f00 */
[----:B------:R-:W-:Y:S01]  /*433a0*/  MOV R81, RZ ;  /* 0x000000ff00517202 */ /* 0x000fe20000000f00 */
[----:B------:R-:W-:Y:S01]  /*433b0*/  IMAD.WIDE.U32 R84, P3, R97, R37, R84 ;  /* 0x0000002561547225 */ /* 0x000fe20007860054 */
[----:B------:R-:W-:-:S03]  /*433c0*/  SEL R52, RZ, 0x1, !P5 ;  /* 0x00000001ff347807 */ /* 0x000fc60006800000 */
[----:B------:R-:W-:-:S04]  /*433d0*/  IMAD.WIDE.U32.X R88, P1, R22, R35, R48, P1 ;  /* 0x0000002316587225 */ /* 0x000fc80000820430 */
[----:B------:R-:W-:-:S04]  /*433e0*/  IMAD.WIDE.U32 R48, P2, R90, R31, R66 ;  /* 0x0000001f5a307225 */ /* 0x000fc80007840042 */
[----:B------:R-:W-:-:S04]  /*433f0*/  IMAD.WIDE.U32 R84, P4, R90, R38, R84 ;  /* 0x000000265a547225 */ /* 0x000fc80007880054 */
[----:B------:R-:W-:Y:S01]  /*43400*/  IMAD.WIDE.U32.X R50, P6, R55, R31, R50, P2 ;  /* 0x0000001f37327225 */ /* 0x000fe200010c0432 */
[----:B------:R-:W-:-:S03]  /*43410*/  MOV R67, R84 ;  /* 0x0000005400437202 */ /* 0x000fc60000000f00 */
[----:B------:R-:W-:-:S04]  /*43420*/  IMAD.WIDE.U32.X R88, P2, R62, R36, R88, P0 ;  /* 0x000000243e587225 */ /* 0x000fc80000040458 */
[----:B------:R-:W-:Y:S02]  /*43430*/  IMAD.MOV.U32 R66, RZ, RZ, R53 ;  /* 0x000000ffff427224 */ /* 0x000fe400078e0035 */
[----:B------:R-:W-:Y:S02]  /*43440*/  HFMA2 R53, -RZ, RZ, 0, 0 ;  /* 0x00000000ff357431 */ /* 0x000fe400000001ff */
        /* <DEDUP_REMOVED lines=62> */
[----:B------:R-:W-:-:S04]  /*43830*/  IMAD.WIDE.U32.X R98, P1, R59, R75, RZ, P1 ;  /* 0x0000004b3b627225 */ /* 0x000fc800008204ff */
[----:B------:R-:W-:-:S04]  /*43840*/  IMAD.HI.U32 R51, P4, R105, R70, R50 ;  /* 0x0000004669337227 */ /* 0x000fc80007880032 */
[----:B------:R-:W-:-:S04]  /*43850*/  IMAD.WIDE.U32 R48, P0, R105, R71, R48 ;  /* 0x0000004769307225 */ /* 0x000fc80007800030 */
[----:B------:R-:W-:Y:S01]  /*43860*/  IMAD.WIDE.U32.X R82, P3, R95, R73, R82, P3 ;  /* 0x000000495f527225 */ /* 0x000fe20001860452 */
[----:B------:R-:W-:-:S03]  /*43870*/  IADD3.X R48, P6, PT, R51, R48, RZ, P6, !PT ;  /* 0x0000003033307210 */ /* 0x000fc600037de4ff */
[----:B------:R-:W-:-:S04]  /*43880*/  IMAD.WIDE.U32.X R50, R59, R77, RZ, P1 ;  /* 0x0000004d3b327225 */ /* 0x000fc800008e04ff */
[----:B------:R-:W-:Y:S02]  /*43890*/  HFMA2 R59, -RZ, RZ, 0, 0 ;  /* 0x00000000ff3b7431 */ /* 0x000fe400000001ff */
        /* <DEDUP_REMOVED lines=77> */
[----:B------:R-:W-:Y:S02]  /*43d70*/  HFMA2 R81, -RZ, RZ, 0, 0 ;  /* 0x00000000ff517431 */ /* 0x000fe400000001ff */
[----:B------:R-:W-:Y:S01]  /*43d80*/  IMAD.WIDE.U32.X R50, R105, R77, R50, P3 ;  /* 0x0000004d69327225 */ /* 0x000fe200018e0432 */
[----:B------:R-:W-:-:S03]  /*43d90*/  IADD3.X R67, P0, PT, R99, R82, RZ, P0, !PT ;  /* 0x0000005263437210 */ /* 0x000fc6000071e4ff */
        /* <DEDUP_REMOVED lines=42> */
.L_x_396:
        /* <DEDUP_REMOVED lines=8> */
.L_x_397:
[----:B------:R-:W-:Y:S05]  /*440c0*/  BSYNC.RECONVERGENT B3 ;  /* 0x0000000000037941 */ /* 0x000fea0003800200 */
.L_x_395:
        /* <DEDUP_REMOVED lines=36> */
.L_x_400:
        /* <DEDUP_REMOVED lines=8> */
.L_x_399:
[----:B------:R-:W-:Y:S05]  /*44390*/  BSYNC.RECONVERGENT B3 ;  /* 0x0000000000037941 */ /* 0x000fea0003800200 */
.L_x_398:
        /* <DEDUP_REMOVED lines=36> */
.L_x_402:
        /* <DEDUP_REMOVED lines=8> */
.L_x_403:
[----:B------:R-:W-:Y:S05]  /*44660*/  BSYNC.RECONVERGENT B3 ;  /* 0x0000000000037941 */ /* 0x000fea0003800200 */
.L_x_401:
        /* <DEDUP_REMOVED lines=173> */
[----:B------:R-:W-:-:S04]  /*45140*/  IMAD.WIDE.U32.X R92, P1, R103, R76, R92, P1 ;  /* 0x0000004c675c7225 */ /* 0x000fc8000082045c */
[----:B------:R-:W-:Y:S01]  /*45150*/  IMAD.WIDE.U32.X R58, P5, R60, R79, R58, P5 ;  /* 0x0000004f3c3a7225 */ /* 0x000fe200028a043a */
[----:B------:R-:W-:-:S03]  /*45160*/  IADD3.X R79, P3, PT, R88, R85, RZ, P3, !PT ;  /* 0x00000055584f7210 */ /* 0x000fc60001f7e4ff */
[----:B------:R-:W-:-:S04]  /*45170*/  IMAD.WIDE.U32.X R90, P4, R103, R75, R90, P4 ;  /* 0x0000004b675a7225 */ /* 0x000fc8000208045a */
[----:B------:R-:W-:Y:S01]  /*45180*/  IMAD.WIDE.U32.X R84, P0, R107, R73, R82, P0 ;  /* 0x000000496b547225 */ /* 0x000fe20000000452 */
[----:B------:R-:W-:-:S03]  /*45190*/  SEL R82, RZ, 0x1, !P1 ;  /* 0x00000001ff527807 */ /* 0x000fc60004800000 */
[----:B------:R-:W-:Y:S01]  /*451a0*/  HFMA2 R83, -RZ, RZ, 0, 0 ;  /* 0x00000000ff537431 */ /* 0x000fe200000001ff */
[----:B------:R-:W-:Y:S01]  /*451b0*/  IADD3 R55, P1, PT, R55, R20, RZ ;  /* 0x0000001437377210 */ /* 0x000fe20007f3e0ff */
[----:B------:R-:W-:Y:S01]  /*451c0*/  IMAD.WIDE.U32.X R18, P2, R56, R57, R18, P2 ;  /* 0x0000003938127225 */ /* 0x000fe20001040412 */
[----:B------:R-:W-:Y:S02]  /*451d0*/  IADD3.X R57, P3, PT, R89, R84, RZ, P3, !PT ;  /* 0x0000005459397210 */ /* 0x000fe40001f7e4ff */
[----:B------:R-:W-:Y:S01]  /*451e0*/  IADD3.X R56, P1, PT, R79, R21, RZ, P1, !PT ;  /* 0x000000154f387210 */ /* 0x000fe20000f3e4ff */
[----:B------:R-:W-:Y:S01]  /*451f0*/  IMAD.WIDE.U32.X R90, P6, R107, R74, R90, P6 ;  /* 0x0000004a6b5a7225 */ /* 0x000fe200030c045a */
[----:B------:R-:W-:Y:S02]  /*45200*/  IADD3.X R20, P2, PT, R61, R17, RZ, P2, !PT ;  /* 0x000000113d147210 */ /* 0x000fe4000175e4ff */
[----:B------:R-:W-:Y:S01]  /*45210*/  IADD3.X R57, P1, PT, R57, R58, RZ, P1, !PT ;  /* 0x0000003a39397210 */ /* 0x000fe20000f3e4ff */
[----:B------:R-:W-:Y:S01]  /*45220*/  IMAD.WIDE.U32.X R80, R103, R77, R80, P4 ;  /* 0x0000004d67507225 */ /* 0x000fe200020e0450 */
[----:B------:R-:W-:-:S02]  /*45230*/  IADD3.X R85, P3, PT, R90, R85, RZ, P3, !PT ;  /* 0x000000555a557210 */ /* 0x000fc40001f7e4ff */
        /* <DEDUP_REMOVED lines=42> */
.L_x_405:
        /* <DEDUP_REMOVED lines=8> */
.L_x_406:
[----:B------:R-:W-:Y:S05]  /*45560*/  BSYNC.RECONVERGENT B3 ;  /* 0x0000000000037941 */ /* 0x000fea0003800200 */
.L_x_404:
[C---:B------:R-:W-:Y:S01]  /*45570*/  IMAD.WIDE.U32 R84, P0, R54.reuse, R53, RZ ;  /* 0x0000003536547225 */ /* 0x040fe200078000ff */
[----:B------:R-:W-:Y:S01]  /*45580*/  MOV R83, RZ ;  /* 0x000000ff00537202 */ /* 0x000fe20000000f00 */
[----:B------:R-:W-:Y:S01]  /*45590*/  BSSY.RECONVERGENT B3, `(.L_x_407) ;  /* 0x00000ee000037945 */ /* 0x000fe20003800200 */
[----:B------:R-:W-:Y:S01]  /*455a0*/  MOV R105, RZ ;  /* 0x000000ff00697202 */ /* 0x000fe20000000f00 */
        /* <DEDUP_REMOVED lines=14> */
[----:B------:R-:W-:-:S03]  /*45690*/  MOV R21, R80 ;  /* 0x0000005000157202 */ /* 0x000fc60000000f00 */
        /* <DEDUP_REMOVED lines=8> */
[----:B------:R-:W-:Y:S02]  /*45720*/  HFMA2 R19, -RZ, RZ, 0, 0 ;  /* 0x00000000ff137431 */ /* 0x000fe400000001ff */
[----:B------:R-:W-:-:S04]  /*45730*/  IMAD.WIDE.U32.X R82, P5, R51, R48, R82, P2 ;  /* 0x0000003033527225 */ /* 0x000fc800010a0452 */
[----:B------:R-:W-:-:S04]  /*45740*/  IMAD.WIDE.U32 R92, P3, R53, R48, R92 ;  /* 0x00000030355c7225 */ /* 0x000fc8000786005c */
[----:B------:R-:W-:Y:S01]  /*45750*/  IMAD.WIDE.U32.X R90, P1, R50, R49, R82, P1 ;  /* 0x00000031325a7225 */ /* 0x000fe20000820452 */
[----:B------:R-:W-:Y:S02]  /*45760*/  MOV R83, R18 ;  /* 0x0000001200537202 */ /* 0x000fe40000000f00 */
[----:B------:R-:W-:Y:S01]  /*45770*/  SEL R18, RZ, 0x1, !P5 ;  /* 0x00000001ff127807 */ /* 0x000fe20006800000 */
        /* <DEDUP_REMOVED lines=34> */
[----:B------:R-:W-:-:S04]  /*459a0*/  IMAD.WIDE.U32 R82, P2, R54, R50, R82 ;  /* 0x0000003236527225 */ /* 0x000fc80007840052 */
[----:B------:R-:W-:-:S04]  /*459b0*/  IMAD.HI.U32 R16, P0, R85, R70, R16 ;  /* 0x0000004655107227 */ /* 0x000fc80007800010 */
[----:B------:R-:W-:Y:S02]  /*459c0*/  IMAD R17, R85, R71, RZ ;  /* 0x0000004755117224 */ /* 0x000fe400078e02ff */
[----:B------:R-:W-:-:S03]  /*459d0*/  IMAD.WIDE.U32.X R92, P5, R51, R49, R92, P5 ;  /* 0x00000031335c7225 */ /* 0x000fc600028a045c */
[----:B------:R-:W-:Y:S01]  /*459e0*/  IADD3.X R16, P6, PT, R17, R16, RZ, P6, !PT ;  /* 0x0000001011107210 */ /* 0x000fe200037de4ff */
[----:B------:R-:W-:-:S04]  /*459f0*/  IMAD.WIDE.U32.X R80, P2, R52, R50, R80, P2 ;  /* 0x0000003234507225 */ /* 0x000fc80001040450 */
[----:B------:R-:W-:-:S04]  /*45a00*/  IMAD.WIDE.U32.X R104, R48, R47, R104, P3 ;  /* 0x0000002f30687225 */ /* 0x000fc800018e0468 */
[----:B------:R-:W-:-:S04]  /*45a10*/  IMAD.WIDE.U32.X R90, P3, R51, R47, R90, P5 ;  /* 0x0000002f335a7225 */ /* 0x000fc8000286045a */
[----:B------:R-:W-:Y:S01]  /*45a20*/  IMAD.WIDE.U32.X R92, P2, R50, R50, R92, P2 ;  /* 0x00000032325c7225 */ /* 0x000fe2000104045c */
[----:B------:R-:W-:-:S03]  /*45a30*/  IADD3.X R15, PT, PT, RZ, R15, RZ, P3, !PT ;  /* 0x0000000fff0f7210 */ /* 0x000fc60001ffe4ff */
[----:B------:R-:W-:-:S04]  /*45a40*/  IMAD.HI.U32 R17, P1, R85, R71, RZ ;  /* 0x0000004755117227 */ /* 0x000fc800078200ff */
[----:B------:R-:W-:Y:S02]  /*45a50*/  IMAD R79, R16, -0x1b799c77, RZ ;  /* 0xe4866389104f7824 */ /* 0x000fe400078e02ff */
[----:B------:R-:W-:-:S04]  /*45a60*/  IMAD.WIDE.U32.X R90, P2, R50, R48, R90, P2 ;  /* 0x00000030325a7225 */ /* 0x000fc8000104045a */
        /* <DEDUP_REMOVED lines=26> */
[----:B------:R-:W-:Y:S02]  /*45c10*/  IMAD R103, R18, -0x1b799c77, RZ ;  /* 0xe486638912677824 */ /* 0x000fe400078e02ff */
[----:B------:R-:W-:-:S04]  /*45c20*/  IMAD.WIDE.U32.X R84, R85, R77, RZ, P1 ;  /* 0x0000004d55547225 */ /* 0x000fc800008e04ff */
[----:B------:R-:W-:-:S04]  /*45c30*/  IMAD.WIDE.U32.X R82, P1, R97, R72, R82, P4 ;  /* 0x0000004861527225 */ /* 0x000fc80002020452 */
[----:B------:R-:W-:-:S04]  /*45c40*/  IMAD.WIDE.U32.X R80, P3, R79, R75, R80, P3 ;  /* 0x0000004b4f507225 */ /* 0x000fc80001860450 */
[----:B------:R-:W-:-:S04]  /*45c50*/  IMAD.HI.U32 R107, P4, R103, R70, R18 ;  /* 0x00000046676b7227 */ /* 0x000fc80007880012 */
[----:B------:R-:W-:Y:S02]  /*45c60*/  IMAD.MOV.U32 R21, RZ, RZ, RZ ;  /* 0x000000ffff157224 */ /* 0x000fe400078e00ff */
[----:B------:R-:W-:-:S04]  /*45c70*/  IMAD.WIDE.U32.X R18, P5, R79, R74, R88, P5 ;  /* 0x0000004a4f127225 */ /* 0x000fc800028a0458 */
[----:B------:R-:W-:Y:S02]  /*45c80*/  HFMA2 R89, -RZ, RZ, 0, 0 ;  /* 0x00000000ff597431 */ /* 0x000fe400000001ff */
[----:B------:R-:W-:-:S04]  /*45c90*/  IMAD.WIDE.U32.X R20, R79, R77, R20, P3 ;  /* 0x0000004d4f147225 */ /* 0x000fc800018e0414 */
        /* <DEDUP_REMOVED lines=14> */
[----:B------:R-:W-:Y:S01]  /*45d80*/  MOV R83, RZ ;  /* 0x000000ff00537202 */ /* 0x000fe20000000f00 */
        /* <DEDUP_REMOVED lines=102> */
.L_x_408:
        /* <DEDUP_REMOVED lines=8> */
.L_x_409:
[----:B------:R-:W-:Y:S05]  /*46470*/  BSYNC.RECONVERGENT B3 ;  /* 0x0000000000037941 */ /* 0x000fea0003800200 */
.L_x_407:
        /* <DEDUP_REMOVED lines=36> */
.L_x_412:
        /* <DEDUP_REMOVED lines=8> */
.L_x_411:
[----:B------:R-:W-:Y:S05]  /*46740*/  BSYNC.RECONVERGENT B3 ;  /* 0x0000000000037941 */ /* 0x000fea0003800200 */
.L_x_410:
        /* <DEDUP_REMOVED lines=36> */
.L_x_414:
        /* <DEDUP_REMOVED lines=8> */
.L_x_415:
[----:B------:R-:W-:Y:S05]  /*46a10*/  BSYNC.RECONVERGENT B3 ;  /* 0x0000000000037941 */ /* 0x000fea0003800200 */
.L_x_413:
        /* <DEDUP_REMOVED lines=36> */
.L_x_418:
        /* <DEDUP_REMOVED lines=8> */
.L_x_417:
[----:B------:R-:W-:Y:S05]  /*46ce0*/  BSYNC.RECONVERGENT B3 ;  /* 0x0000000000037941 */ /* 0x000fea0003800200 */
.L_x_416:
        /* <DEDUP_REMOVED lines=78> */
[----:B------:R-:W-:-:S04]  /*471d0*/  IMAD.HI.U32 R85, P1, R97, R71, RZ ;  /* 0x0000004761557227 */ /* 0x000fc800078200ff */
[----:B------:R-:W-:-:S04]  /*471e0*/  IMAD.WIDE.U32.X R82, P2, R64, R63, R82, P6 ;  /* 0x0000003f40527225 */ /* 0x000fc80003040452 */
[----:B------:R-:W-:Y:S01]  /*471f0*/  IMAD R103, R84, -0x1b799c77, RZ ;  /* 0xe486638954677824 */ /* 0x000fe200078e02ff */
[----:B------:R-:W-:Y:S01]  /*47200*/  IADD3.X R78, P2, PT, R78, R79, RZ, P2, !PT ;  /* 0x0000004f4e4e7210 */ /* 0x000fe2000175e4ff */
        /* <DEDUP_REMOVED lines=81> */
[----:B------:R-:W-:-:S04]  /*47720*/  IMAD.HI.U32 R107, P6, R67, R70, R96 ;  /* 0x00000046436b7227 */ /* 0x000fc800078c0060 */
[----:B------:R-:W-:-:S04]  /*47730*/  IMAD.WIDE.U32.X R84, R105, R77, R84, P5 ;  /* 0x0000004d69547225 */ /* 0x000fc800028e0454 */
[----:B------:R-:W-:Y:S01]  /*47740*/  IMAD.WIDE.U32.X R96, P4, R103, R73, R92, P4 ;  /* 0x0000004967607225 */ /* 0x000fe2000208045c */
[----:B------:R-:W-:-:S03]  /*47750*/  SEL R92, RZ, 0x1, !P0 ;  /* 0x00000001ff5c7807 */ /* 0x000fc60004000000 */
        /* <DEDUP_REMOVED lines=65> */
.L_x_420:
        /* <DEDUP_REMOVED lines=8> */
.L_x_421:
[----:B------:R-:W-:Y:S05]  /*47bf0*/  BSYNC.RECONVERGENT B3 ;  /* 0x0000000000037941 */ /* 0x000fea0003800200 */
.L_x_419:
        /* <DEDUP_REMOVED lines=36> */
.L_x_423:
        /* <DEDUP_REMOVED lines=8> */
.L_x_424:
[----:B------:R-:W-:Y:S05]  /*47ec0*/  BSYNC.RECONVERGENT B3 ;  /* 0x0000000000037941 */ /* 0x000fea0003800200 */
.L_x_422:
        /* <DEDUP_REMOVED lines=36> */
.L_x_427:
        /* <DEDUP_REMOVED lines=8> */
.L_x_426:
[----:B------:R-:W-:Y:S05]  /*48190*/  BSYNC.RECONVERGENT B3 ;  /* 0x0000000000037941 */ /* 0x000fea0003800200 */
.L_x_425:
        /* <DEDUP_REMOVED lines=13> */
[----:B------:R-:W-:Y:S02]  /*48270*/  SEL R56, RZ, 0x1, !P1 ;  /* 0x00000001ff387807 */ /* 0x000fe40004800000 */
[----:B------:R-:W-:Y:S01]  /*48280*/  MOV R57, RZ ;  /* 0x000000ff00397202 */ /* 0x000fe20000000f00 */
[----:B------:R-:W-:-:S04]  /*48290*/  IMAD.WIDE.U32.X R64, P2, R97, R52, R64, P2 ;  /* 0x0000003461407225 */ /* 0x000fc80001040440 */
[----:B------:R-:W-:-:S04]  /*482a0*/  IMAD.WIDE.U32.X R60, P4, R97, R50, R60, P2 ;  /* 0x00000032613c7225 */ /* 0x000fc8000108043c */
[----:B------:R-:W-:-:S04]  /*482b0*/  IMAD.WIDE.U32 R66, P5, R95, R53, R64 ;  /* 0x000000355f427225 */ /* 0x000fc800078a0040 */
[----:B------:R-:W-:-:S04]  /*482c0*/  IMAD.WIDE.U32.X R78, P5, R95, R51, R60, P5 ;  /* 0x000000335f4e7225 */ /* 0x000fc800028a043c */
[----:B------:R-:W-:-:S04]  /*482d0*/  IMAD.WIDE.U32.X R64, R99, R47, R56, P0 ;  /* 0x0000002f63407225 */ /* 0x000fc800000e0438 */
[----:B------:R-:W-:Y:S02]  /*482e0*/  HFMA2 R56, -RZ, RZ, 0, 0 ;  /* 0x00000000ff387431 */ /* 0x000fe400000001ff */
[C---:B------:R-:W-:Y:S01]  /*482f0*/  IMAD.WIDE.U32 R60, P2, R93.reuse, R54, R66 ;  /* 0x000000365d3c7225 */ /* 0x040fe20007840042 */
[----:B------:R-:W-:Y:S02]  /*48300*/  MOV R66, R63 ;  /* 0x0000003f00427202 */ /* 0x000fe40000000f00 */
[----:B------:R-:W-:Y:S01]  /*48310*/  MOV R67, R58 ;  /* 0x0000003a00437202 */ /* 0x000fe20000000f00 */
[----:B------:R-:W-:Y:S01]  /*48320*/  IMAD.WIDE.U32.X R78, P2, R93, R52, R78, P2 ;  /* 0x000000345d4e7225 */ /* 0x000fe2000104044e */
[----:B------:R-:W-:Y:S02]  /*48330*/  MOV R58, R59 ;  /* 0x0000003b003a7202 */ /* 0x000fe40000000f00 */
[----:B------:R-:W-:Y:S01]  /*48340*/  MOV R59, R60 ;  /* 0x0000003c003b7202 */ /* 0x000fe20000000f00 */
[----:B------:R-:W-:-:S04]  /*48350*/  IMAD.WIDE.U32.X R64, P4, R97, R48, R64, P4 ;  /* 0x0000003061407225 */ /* 0x000fc80002080440 */
[----:B------:R-:W-:Y:S01]  /*48360*/  IMAD.MOV.U32 R57, RZ, RZ, R62 ;  /* 0x000000ffff397224 */ /* 0x000fe200078e003e */
[----:B------:R-:W-:Y:S01]  /*48370*/  SEL R80, RZ, 0x1, !P4 ;  /* 0x00000001ff507807 */ /* 0x000fe20006000000 */
[----:B------:R-:W-:-:S04]  /*48380*/  IMAD.WIDE.U32 R78, P1, R91, R53, R78 ;  /* 0x000000355b4e7225 */ /* 0x000fc8000782004e */
[----:B------:R-:W-:-:S04]  /*48390*/  IMAD.WIDE.U32 R56, P0, R81, R54, R56 ;  /* 0x0000003651387225 */ /* 0x000fc80007800038 */
[----:B------:R-:W-:-:S04]  /*483a0*/  IMAD.WIDE.U32.X R64, P5, R95, R49, R64, P5 ;  /* 0x000000315f407225 */ /* 0x000fc800028a0440 */
[----:B------:R-:W-:-:S04]  /*483b0*/  IMAD.WIDE.U32.X R66, P3, R81, R52, R66, P0 ;  /* 0x0000003451427225 */ /* 0x000fc80000060442 */
[----:B------:R-:W-:Y:S01]  /*483c0*/  IMAD.WIDE.U32 R62, P0, R90, R54, R78 ;  /* 0x000000365a3e7225 */ /* 0x000fe2000780004e */
[----:B------:R-:W-:-:S03]  /*483d0*/  MOV R78, R61 ;  /* 0x0000003d004e7202 */ /* 0x000fc60000000f00 */
[----:B------:R-:W-:Y:S01]  /*483e0*/  IMAD.WIDE.U32.X R64, P2, R93, R50, R64, P2 ;  /* 0x000000325d407225 */ /* 0x000fe20001040440 */
[----:B------:R-:W-:-:S03]  /*483f0*/  MOV R79, R62 ;  /* 0x0000003e004f7202 */ /* 0x000fc60000000f00 */
[----:B------:R-:W-:-:S04]  /*48400*/  IMAD.WIDE.U32.X R58, P3, R81, R50, R58, P3 ;  /* 0x00000032513a7225 */ /* 0x000fc8000186043a */
[----:B------:R-:W-:-:S04]  /*48410*/  IMAD.WIDE.U32.X R60, P1, R91, R51, R64, P1 ;  /* 0x000000335b3c7225 */ /* 0x000fc80000820440 */
[----:B------:R-:W-:-:S04]  /*48420*/  IMAD.WIDE.U32.X R64, P6, R81, R48, R78, P3 ;  /* 0x0000003051407225 */ /* 0x000fc800018c044e */
[----:B------:R-:W-:Y:S02]  /*48430*/  HFMA2 R81, -RZ, RZ, 0, 0 ;  /* 0x00000000ff517431 */ /* 0x000fe400000001ff */
        /* <DEDUP_REMOVED lines=20> */
[----:B------:R-:W-:Y:S01]  /*48580*/  IMAD.WIDE.U32.X R80, P4, R97, R51, R66, P4 ;  /* 0x0000003361507225 */ /* 0x000fe20002080442 */
[----:B------:R-:W-:Y:S02]  /*48590*/  SEL R66, RZ, 0x1, !P2 ;  /* 0x00000001ff427807 */ /* 0x000fe40005000000 */
[----:B------:R-:W-:Y:S01]  /*485a0*/  IADD3.X R61, P2, PT, RZ, R64, RZ, P5, !PT ;  /* 0x00000040ff3d7210 */ /* 0x000fe20002f5e4ff */
        /* <DEDUP_REMOVED lines=19> */
[----:B------:R-:W-:-:S03]  /*486e0*/  IADD3.X R65, P2, PT, RZ, R56, RZ, P2, !PT ;  /* 0x00000038ff417210 */ /* 0x000fc6000175e4ff */
[----:B------:R-:W-:Y:S01]  /*486f0*/  IMAD.WIDE.U32 R80, P6, R93, R53, R80 ;  /* 0x000000355d507225 */ /* 0x000fe200078c0050 */
[----:B------:R-:W-:-:S03]  /*48700*/  SEL R56, RZ, 0x1, !P2 ;  /* 0x00000001ff387807 */ /* 0x000fc60005000000 */
        /* <DEDUP_REMOVED lines=75> */
[----:B------:R-:W-:Y:S01]  /*48bc0*/  IMAD.WIDE.U32.X R58, P2, R91, R52, R58, P2 ;  /* 0x000000345b3a7225 */ /* 0x000fe2000104043a */
[----:B------:R-:W-:-:S03]  /*48bd0*/  SEL R52, RZ, 0x1, !P0 ;  /* 0x00000001ff347807 */ /* 0x000fc60004000000 */
[----:B------:R-:W-:-:S04]  /*48be0*/  IMAD.WIDE.U32.X R66, R95, R77, R64, P5 ;  /* 0x0000004d5f427225 */ /* 0x000fc800028e0440 */
[----:B------:R-:W-:-:S04]  /*48bf0*/  IMAD.WIDE.U32.X R62, P1, R101, R74, R62, P1 ;  /* 0x0000004a653e7225 */ /* 0x000fc8000082043e */
[----:B------:R-:W-:-:S04]  /*48c00*/  IMAD.HI.U32 R79, P6, R99, R70, R78 ;  /* 0x00000046634f7227 */ /* 0x000fc800078c004e */
[----:B------:R-:W-:-:S04]  /*48c10*/  IMAD.WIDE.U32 R64, P0, R99, R71, R96 ;  /* 0x0000004763407225 */ /* 0x000fc80007800060 */
[----:B------:R-:W-:-:S04]  /*48c20*/  IMAD.WIDE.U32.X R60, P2, R91, R50, R60, P2 ;  /* 0x000000325b3c7225 */ /* 0x000fc8000104043c */
[----:B------:R-:W-:Y:S01]  /*48c30*/  IMAD.WIDE.U32 R58, P5, R90, R53, R58 ;  /* 0x000000355a3a7225 */ /* 0x000fe200078a003a */
[----:B------:R-:W-:-:S03]  /*48c40*/  IADD3.X R53, P3, PT, R79, R64, RZ, P3, !PT ;  /* 0x000000404f357210 */ /* 0x000fc60001f7e4ff */
[----:B------:R-:W-:-:S04]  /*48c50*/  IMAD.WIDE.U32.X R66, P1, R101, R76, R66, P1 ;  /* 0x0000004c65427225 */ /* 0x000fc80000820442 */
[----:B------:R-:W-:-:S04]  /*48c60*/  IMAD.WIDE.U32.X R80, P4, R101, R73, R80, P4 ;  /* 0x0000004965507225 */ /* 0x000fc80002080450 */
[----:B------:R-:W-:Y:S01]  /*48c70*/  IMAD.WIDE.U32.X R50, P5, R90, R51, R60, P5 ;  /* 0x000000335a327225 */ /* 0x000fe200028a043c */
[----:B------:R-:W-:Y:S02]  /*48c80*/  SEL R60, RZ, 0x1, !P1 ;  /* 0x00000001ff3c7807 */ /* 0x000fe40004800000 */
[----:B------:R-:W-:Y:S01]  /*48c90*/  IADD3 R58, P1, PT, R53, R58, RZ ;  /* 0x0000003a353a7210 */ /* 0x000fe20007f3e0ff */
[----:B------:R-:W-:-:S04]  /*48ca0*/  IMAD.WIDE.U32.X R80, P6, R99, R72, R80, P6 ;  /* 0x0000004863507225 */ /* 0x000fc800030c0450 */
[----:B------:R-:W-:Y:S01]  /*48cb0*/  HFMA2 R53, -RZ, RZ, 0, 0 ;  /* 0x00000000ff357431 */ /* 0x000fe200000001ff */
[----:B------:R-:W-:Y:S01]  /*48cc0*/  MOV R61, RZ ;  /* 0x000000ff003d7202 */ /* 0x000fe20000000f00 */
        /* <DEDUP_REMOVED lines=53> */
.L_x_429:
        /* <DEDUP_REMOVED lines=8> */
.L_x_430:
[----:B------:R-:W-:Y:S05]  /*490a0*/  BSYNC.RECONVERGENT B3 ;  /* 0x0000000000037941 */ /* 0x000fea0003800200 */
.L_x_428:
        /* <DEDUP_REMOVED lines=36> */
.L_x_433:
        /* <DEDUP_REMOVED lines=8> */
.L_x_432:
[----:B------:R-:W-:Y:S05]  /*49370*/  BSYNC.RECONVERGENT B3 ;  /* 0x0000000000037941 */ /* 0x000fea0003800200 */
.L_x_431:
        /* <DEDUP_REMOVED lines=8> */
[----:B------:R-:W-:Y:S02]  /*49400*/  IADD3.X R14, PT, PT, R14, R38, RZ, P0, !PT ;  /* 0x000000260e0e7210 */ /* 0x000fe400007fe4ff */
[----:B------:R-:W-:Y:S02]  /*49410*/  PLOP3.LUT P0, PT, PT, PT, PT, 0x8, 0x80 ;  /* 0x000000000080781c */ /* 0x000fe40003f0e170 */
        /* <DEDUP_REMOVED lines=39> */
.L_x_435:
[----:B------:R-:W-:Y:S05]  /*49690*/  BSYNC.RECONVERGENT B3 ;  /* 0x0000000000037941 */ /* 0x000fea0003800200 */
.L_x_434:
[----:B------:R-:W-:Y:S01]  /*496a0*/  @!P0 IADD3 R7, P1, PT, R7, -R70, RZ ;  /* 0x8000004607078210 */ /* 0x000fe20007f3e0ff */
[----:B------:R-:W-:Y:S01]  /*496b0*/  HFMA2 R81, -RZ, RZ, 0, 0 ;  /* 0x00000000ff517431 */ /* 0x000fe200000001ff */
[----:B------:R-:W-:Y:S02]  /*496c0*/  BSSY.RECONVERGENT B3, `(.L_x_436) ;  /* 0x00000f7000037945 */ /* 0x000fe40003800200 */
[----:B------:R-:W-:-:S04]  /*496d0*/  @!P0 IADD3.X R8, P1, PT, R8, ~R71, RZ, P1, !PT ;  /* 0x8000004708088210 */ /* 0x000fc80000f3e4ff */
[----:B------:R-:W-:Y:S01]  /*496e0*/  @!P0 IADD3.X R9, P1, PT, R9, ~R72, RZ, P1, !PT ;  /* 0x8000004809098210 */ /* 0x000fe20000f3e4ff */
[----:B------:R-:W-:-:S03]  /*496f0*/  IMAD.WIDE.U32 R32, P2, R8, R7, RZ ;  /* 0x0000000708207225 */ /* 0x000fc600078400ff */
[----:B------:R-:W-:Y:S01]  /*49700*/  @!P0 IADD3.X R10, P1, PT, R10, ~R73, RZ, P1, !PT ;  /* 0x800000490a0a8210 */ /* 0x000fe20000f3e4ff */
[----:B------:R-:W-:-:S03]  /*49710*/  IMAD.HI.U32 R60, P3, R8, R7, R32 ;  /* 0x00000007083c7227 */ /* 0x000fc60007860020 */
[----:B------:R-:W-:Y:S02]  /*49720*/  @!P0 IADD3.X R11, P1, PT, R11, ~R74, RZ, P1, !PT ;  /* 0x8000004a0b0b8210 */ /* 0x000fe40000f3e4ff */
[----:B------:R-:W-:Y:S01]  /*49730*/  IADD3 R33, PT, PT, R32, R32, RZ ;  /* 0x0000002020217210 */ /* 0x000fe20007ffe0ff */
[----:B------:R-:W-:Y:S01]  /*49740*/  IMAD.WIDE.U32.X R34, P2, R10, R7, RZ, P2 ;  /* 0x000000070a227225 */ /* 0x000fe200010404ff */
[----:B------:R-:W-:-:S03]  /*49750*/  @!P0 IADD3.X R12, P1, PT, R12, ~R75, RZ, P1, !PT ;  /* 0x8000004b0c0c8210 */ /* 0x000fc60000f3e4ff */
[----:B------:R-:W-:Y:S01]  /*49760*/  IMAD.MOV.U32 R32, RZ, RZ, RZ ;  /* 0x000000ffff207224 */ /* 0x000fe200078e00ff */
[----:B------:R-:W-:Y:S01]  /*49770*/  @!P0 IADD3.X R13, P1, PT, R13, ~R76, RZ, P1, !PT ;  /* 0x8000004c0d0d8210 */ /* 0x000fe20000f3e4ff */
[----:B------:R-:W-:-:S03]  /*49780*/  IMAD.WIDE.U32.X R36, P2, R12, R7, RZ, P2 ;  /* 0x000000070c247225 */ /* 0x000fc600010404ff */
[----:B------:R-:W-:Y:S01]  /*49790*/  @!P0 IADD3.X R14, PT, PT, R14, ~R77, RZ, P1, !PT ;  /* 0x8000004d0e0e8210 */ /* 0x000fe20000ffe4ff */
        /* <DEDUP_REMOVED lines=26> */
[-C--:B------:R-:W-:Y:S01]  /*49940*/  IMAD.WIDE.U32.X R60, P2, R9, R7.reuse, R60, P2 ;  /* 0x00000007093c7225 */ /* 0x080fe2000104043c */
        /* <DEDUP_REMOVED lines=21> */
[----:B------:R-:W-:-:S04]  /*49aa0*/  IMAD.WIDE.U32 R64, P1, R10, R8, R56 ;  /* 0x000000080a407225 */ /* 0x000fc80007820038 */
[----:B------:R-:W-:-:S04]  /*49ab0*/  IMAD.WIDE.U32.X R34, P0, R13, R12, R34, P0 ;  /* 0x0000000c0d227225 */ /* 0x000fc80000000422 */
[----:B------:R-:W-:-:S04]  /*49ac0*/  IMAD.WIDE.U32.X R56, P4, R13, R9, R62, P4 ;  /* 0x000000090d387225 */ /* 0x000fc8000208043e */
[----:B------:R-:W-:Y:S01]  /*49ad0*/  IMAD.WIDE.U32.X R62, P2, R10, R10, R58, P1 ;  /* 0x0000000a0a3e7225 */ /* 0x000fe2000084043a */
[----:B------:R-:W-:Y:S02]  /*49ae0*/  IADD3.X R36, P1, PT, R31, R37, RZ, P4, !PT ;  /* 0x000000251f247210 */ /* 0x000fe4000273e4ff */
[----:B------:R-:W-:Y:S01]  /*49af0*/  SEL R58, RZ, 0x1, !P3 ;  /* 0x00000001ff3a7807 */ /* 0x000fe20005800000 */
[----:B------:R-:W-:Y:S01]  /*49b00*/  IMAD.WIDE.U32 R64, P5, R11, R7, R64 ;  /* 0x000000070b407225 */ /* 0x000fe200078a0040 */
[----:B------:R-:W-:Y:S02]  /*49b10*/  IADD3 RZ, P4, PT, RZ, R32, RZ ;  /* 0x00000020ffff7210 */ /* 0x000fe40007f9e0ff */
[----:B------:R-:W-:Y:S01]  /*49b20*/  MOV R59, RZ ;  /* 0x000000ff003b7202 */ /* 0x000fe20000000f00 */
[----:B------:R-:W-:-:S04]  /*49b30*/  IMAD.WIDE.U32.X R34, P6, R14, R11, R34, P6 ;  /* 0x0000000b0e227225 */ /* 0x000fc800030c0422 */
[----:B------:R-:W-:Y:S01]  /*49b40*/  IMAD.WIDE.U32.X R62, P3, R11, R9, R62, P5 ;  /* 0x000000090b3e7225 */ /* 0x000fe2000286043e */
[----:B------:R-:W-:-:S03]  /*49b50*/  IADD3.X R37, P1, PT, RZ, R34, RZ, P1, !PT ;  /* 0x00000022ff257210 */ /* 0x000fc60000f3e4ff */
[----:B------:R-:W-:Y:S01]  /*49b60*/  IMAD R55, R32, -0x1b799c77, RZ ;  /* 0xe486638920377824 */ /* 0x000fe200078e02ff */
        /* <DEDUP_REMOVED lines=9> */
[----:B------:R-:W-:-:S04]  /*49c00*/  IMAD.WIDE.U32 R62, P0, R13, R7, R62 ;  /* 0x000000070d3e7225 */ /* 0x000fc8000780003e */
[----:B------:R-:W-:-:S04]  /*49c10*/  IMAD.WIDE.U32.X R64, P5, R55, R74, R64, P5 ;  /* 0x0000004a37407225 */ /* 0x000fc800028a0440 */
[----:B------:R-:W-:Y:S02]  /*49c20*/  IMAD.X R31, RZ, RZ, R31, P2 ;  /* 0x000000ffff1f7224 */ /* 0x000fe400010e061f */
[----:B------:R-:W-:-:S04]  /*49c30*/  IMAD.HI.U32 R67, P2, R55, R71, RZ ;  /* 0x0000004737437227 */ /* 0x000fc800078400ff */
[----:B------:R-:W-:-:S04]  /*49c40*/  IMAD.WIDE.U32.X R32, P6, R14, R13, R32, P6 ;  /* 0x0000000d0e207225 */ /* 0x000fc800030c0420 */
[----:B------:R-:W-:Y:S01]  /*49c50*/  IMAD.WIDE.U32.X R62, P5, R55, R76, R62, P5 ;  /* 0x0000004c373e7225 */ /* 0x000fe200028a043e */
[----:B------:R-:W-:-:S03]  /*49c60*/  SEL R7, RZ, 0x1, !P6 ;  /* 0x00000001ff077807 */ /* 0x000fc60007000000 */
        /* <DEDUP_REMOVED lines=8> */
[----:B------:R-:W-:-:S04]  /*49cf0*/  IMAD.WIDE.U32.X R60, P2, R55, R75, RZ, P2 ;  /* 0x0000004b373c7225 */ /* 0x000fc800010404ff */
[----:B------:R-:W-:Y:S02]  /*49d00*/  IMAD R87, R82, -0x1b799c77, RZ ;  /* 0xe486638952577824 */ /* 0x000fe400078e02ff */
[----:B------:R-:W-:-:S04]  /*49d10*/  IMAD.WIDE.U32.X R58, P6, R85, R72, R58, P6 ;  /* 0x00000048553a7225 */ /* 0x000fc800030c043a */
[----:B------:R-:W-:-:S04]  /*49d20*/  IMAD.WIDE.U32.X R66, P5, R85, R75, R62, P5 ;  /* 0x0000004b55427225 */ /* 0x000fc800028a043e */
[----:B------:R-:W-:-:S04]  /*49d30*/  IMAD.WIDE.U32.X R62, R55, R77, RZ, P2 ;  /* 0x0000004d373e7225 */ /* 0x000fc800010e04ff */
        /* <DEDUP_REMOVED lines=8> */
[----:B------:R-:W-:Y:S02]  /*49dc0*/  HFMA2 R63, -RZ, RZ, 0, 0 ;  /* 0x00000000ff3f7431 */ /* 0x000fe400000001ff */
[----:B------:R-:W-:Y:S01]  /*49dd0*/  IMAD.WIDE.U32.X R60, P2, R87, R76, R80, P2 ;  /* 0x0000004c573c7225 */ /* 0x000fe20001040450 */
[----:B------:R-:W-:Y:S02]  /*49de0*/  SEL R80, RZ, 0x1, !P6 ;  /* 0x00000001ff507807 */ /* 0x000fe40007000000 */
[----:B------:R-:W-:Y:S01]  /*49df0*/  MOV R81, RZ ;  /* 0x000000ff00517202 */ /* 0x000fe20000000f00 */
[----:B------:R-:W-:Y:S01]  /*49e00*/  IMAD R55, R82, -0x1b799c77, RZ ;  /* 0xe486638952377824 */ /* 0x000fe200078e02ff */
[----:B------:R-:W-:Y:S01]  /*49e10*/  SEL R62, RZ, 0x1, !P2 ;  /* 0x00000001ff3e7807 */ /* 0x000fe20005000000 */
[----:B------:R-:W-:-:S04]  /*49e20*/  IMAD.WIDE.U32.X R56, P3, R11, R11, R56, P3 ;  /* 0x0000000b0b387225 */ /* 0x000fc80001860438 */
[----:B------:R-:W-:-:S04]  /*49e30*/  IMAD.HI.U32 R83, P6, R55, R70, R82 ;  /* 0x0000004637537227 */ /* 0x000fc800078c0052 */
[----:B------:R-:W-:-:S04]  /*49e40*/  IMAD.WIDE.U32.X R36, P3, R13, R11, R36, P3 ;  /* 0x0000000b0d247225 */ /* 0x000fc80001860424 */
[----:B------:R-:W-:Y:S01]  /*49e50*/  IMAD.WIDE.U32 R78, P2, R55, R71, R78 ;  /* 0x00000047374e7225 */ /* 0x000fe2000784004e */
[----:B------:R-:W-:-:S03]  /*49e60*/  IADD3.X R34, P3, PT, R31, R35, RZ, P3, !PT ;  /* 0x000000231f227210 */ /* 0x000fc60001f7e4ff */
[----:B------:R-:W-:Y:S01]  /*49e70*/  IMAD.WIDE.U32.X R64, P5, R87, R73, R64, P5 ;  /* 0x0000004957407225 */ /* 0x000fe200028a0440 */
[----:B------:R-:W-:Y:S02]  /*49e80*/  IADD3.X R78, P4, PT, R83, R78, RZ, P4, !PT ;  /* 0x0000004e534e7210 */ /* 0x000fe4000279e4ff */
[----:B------:R-:W-:Y:S01]  /*49e90*/  IADD3.X R35, P3, PT, RZ, R32, RZ, P3, !PT ;  /* 0x00000020ff237210 */ /* 0x000fe20001f7e4ff */
[----:B------:R-:W-:-:S03]  /*49ea0*/  IMAD.WIDE.U32.X R66, P5, R87, R75, R66, P5 ;  /* 0x0000004b57427225 */ /* 0x000fc600028a0442 */
[----:B------:R-:W-:Y:S01]  /*49eb0*/  SEL R31, RZ, 0x1, !P3 ;  /* 0x00000001ff1f7807 */ /* 0x000fe20005800000 */
        /* <DEDUP_REMOVED lines=8> */
[----:B------:R-:W-:Y:S01]  /*49f40*/  IMAD.WIDE.U32.X R66, P6, R55, R74, R66, P6 ;  /* 0x0000004a37427225 */ /* 0x000fe200030c0442 */
[----:B------:R-:W-:-:S03]  /*49f50*/  MOV R65, RZ ;  /* 0x000000ff00417202 */ /* 0x000fc60000000f00 */
[----:B------:R-:W-:-:S04]  /*49f60*/  IMAD.WIDE.U32.X R80, P6, R55, R76, R80, P6 ;  /* 0x0000004c37507225 */ /* 0x000fc800030c0450 */
[----:B------:R-:W-:Y:S01]  /*49f70*/  IMAD.WIDE.U32.X R58, P3, R83, R72, R58, P3 ;  /* 0x00000048533a7225 */ /* 0x000fe2000186043a */
[----:B------:R-:W-:-:S03]  /*49f80*/  SEL R64, RZ, 0x1, !P6 ;  /* 0x00000001ff407807 */ /* 0x000fc60007000000 */
        /* <DEDUP_REMOVED lines=21> */
[----:B------:R-:W-:-:S04]  /*4a0e0*/  IMAD.WIDE.U32.X R80, P6, R85, R74, R80, P6 ;  /* 0x0000004a55507225 */ /* 0x000fc800030c0450 */
[----:B------:R-:W-:-:S04]  /*4a0f0*/  IMAD.WIDE.U32.X R56, P1, R12, R12, R36, P1 ;  /* 0x0000000c0c387225 */ /* 0x000fc80000820424 */
[----:B------:R-:W-:-:S04]  /*4a100*/  IMAD.WIDE.U32.X R62, P5, R85, R75, R62, P5 ;  /* 0x0000004b553e7225 */ /* 0x000fc800028a043e */
[----:B------:R-:W-:-:S04]  /*4a110*/  IMAD.WIDE.U32.X R64, P6, R85, R76, R64, P6 ;  /* 0x0000004c55407225 */ /* 0x000fc800030c0440 */
[----:B------:R-:W-:Y:S01]  /*4a120*/  IMAD.WIDE.U32.X R36, P1, R14, R12, R34, P1 ;  /* 0x0000000c0e247225 */ /* 0x000fe20000820422 */
[----:B------:R-:W-:-:S03]  /*4a130*/  SEL R34, RZ, 0x1, !P6 ;  /* 0x00000001ff227807 */ /* 0x000fc60007000000 */
[----:B------:R-:W-:Y:S01]  /*4a140*/  IMAD.WIDE.U32.X R60, P3, R55, R72, R60, P3 ;  /* 0x00000048373c7225 */ /* 0x000fe2000186043c */
[----:B------:R-:W-:-:S03]  /*4a150*/  IADD3.X R31, PT, PT, RZ, R31, RZ, P1, !PT ;  /* 0x0000001fff1f7210 */ /* 0x000fc60000ffe4ff */
        /* <DEDUP_REMOVED lines=19> */
[----:B------:R-:W-:Y:S01]  /*4a290*/  IMAD.MOV.U32 R35, RZ, RZ, RZ ;  /* 0x000000ffff237224 */ /* 0x000fe200078e00ff */
[----:B------:R-:W-:Y:S01]  /*4a2a0*/  IADD3.X R81, P4, PT, R81, R62, RZ, P4, !PT ;  /* 0x0000003e51517210 */ /* 0x000fe2000279e4ff */
[----:B------:R-:W-:-:S03]  /*4a2b0*/  IMAD.WIDE.U32.X R64, P6, R83, R74, R64, P6 ;  /* 0x0000004a53407225 */ /* 0x000fc600030c0440 */
[----:B------:R-:W-:Y:S01]  /*4a2c0*/  IADD3.X R81, P3, PT, R81, R56, RZ, P3, !PT ;  /* 0x0000003851517210 */ /* 0x000fe20001f7e4ff */
        /* <DEDUP_REMOVED lines=46> */
.L_x_437:
        /* <DEDUP_REMOVED lines=8> */
.L_x_438:
[----:B------:R-:W-:Y:S05]  /*4a630*/  BSYNC.RECONVERGENT B3 ;  /* 0x0000000000037941 */ /* 0x000fea0003800200 */
.L_x_436:
        /* <DEDUP_REMOVED lines=36> */
.L_x_441:
        /* <DEDUP_REMOVED lines=8> */
.L_x_440:
[----:B------:R-:W-:Y:S05]  /*4a900*/  BSYNC.RECONVERGENT B3 ;  /* 0x0000000000037941 */ /* 0x000fea0003800200 */
.L_x_439:
        /* <DEDUP_REMOVED lines=35> */
.L_x_442:
        /* <DEDUP_REMOVED lines=9> */
.L_x_307:
[----:B------:R-:W0:Y:S01]  /*4abd0*/  LDCU.64 UR4, c[0x3][0x80] ;  /* 0x00c01000ff0477ac */ /* 0x000e220008000a00 */
[----:B------:R-:W1:Y:S01]  /*4abe0*/  LDCU.64 UR8, c[0x3][0x88] ;  /* 0x00c01100ff0877ac */ /* 0x000e620008000a00 */
[----:B------:R-:W2:Y:S01]  /*4abf0*/  LDCU.64 UR10, c[0x3][0x90] ;  /* 0x00c01200ff0a77ac */ /* 0x000ea20008000a00 */
[----:B------:R-:W3:Y:S01]  /*4ac00*/  LDCU.64 UR12, c[0x3][0x98] ;  /* 0x00c01300ff0c77ac */ /* 0x000ee20008000a00 */
[----:B0-----:R-:W-:Y:S01]  /*4ac10*/  MOV R13, UR4 ;  /* 0x00000004000d7c02 */ /* 0x001fe20008000f00 */
[----:B------:R-:W-:Y:S01]  /*4ac20*/  IMAD.U32 R14, RZ, RZ, UR5 ;  /* 0x00000005ff0e7e24 */ /* 0x000fe2000f8e00ff */
[----:B-1----:R-:W-:Y:S02]  /*4ac30*/  MOV R11, UR8 ;  /* 0x00000008000b7c02 */ /* 0x002fe40008000f00 */
[----:B------:R-:W-:Y:S02]  /*4ac40*/  MOV R12, UR9 ;  /* 0x00000009000c7c02 */ /* 0x000fe40008000f00 */
[----:B--2---:R-:W-:-:S02]  /*4ac50*/  MOV R9, UR10 ;  /* 0x0000000a00097c02 */ /* 0x004fc40008000f00 */
[----:B------:R-:W-:Y:S02]  /*4ac60*/  MOV R10, UR11 ;  /* 0x0000000b000a7c02 */ /* 0x000fe40008000f00 */
[----:B---3--:R-:W-:Y:S02]  /*4ac70*/  MOV R7, UR12 ;  /* 0x0000000c00077c02 */ /* 0x008fe40008000f00 */
[----:B------:R-:W-:-:S07]  /*4ac80*/  MOV R8, UR13 ;  /* 0x0000000d00087c02 */ /* 0x000fce0008000f00 */
.L_x_381:
[----:B------:R-:W-:Y:S05]  /*4ac90*/  BSYNC.RECONVERGENT B2 ;  /* 0x0000000000027941 */ /* 0x000fea0003800200 */
.L_x_306:
[----:B------:R-:W-:Y:S01]  /*4aca0*/  MOV R23, R7 ;  /* 0x0000000700177202 */ /* 0x000fe20000000f00 */
[----:B------:R-:W-:-:S04]  /*4acb0*/  HFMA2 R7, -RZ, RZ, 0, 0 ;  /* 0x00000000ff077431 */ /* 0x000fc800000001ff */
[----:B------:R-:W-:Y:S05]  /*4acc0*/  RET.REL.NODEC R6 `(ag_types__impls__ark_ec__models__short_weierstrass__affine__Affine_ark_bn254__curves__g1__Config__multiexp) ;  /* 0xfffffb5006cc7950 */ /* 0x000fea0003c3ffff */
.L_x_443:
[----:B------:R-:W-:-:S00]  /*4acd0*/  BRA `(.L_x_443) ;  /* 0xfffffffc00fc7947 */ /* 0x000fc0000383ffff */
[----:B------:R-:W-:-:S00]  /*4ace0*/  NOP ;  /* 0x0000000000007918 */ /* 0x000fc00000000000 */
        /* <DEDUP_REMOVED lines=9> */
.L_x_445:


//--------------------- .nv.shared.reserved.0     --------------------------
	.section	.nv.shared.reserved.0,"aw",@nobits
	.weak		__nv_reservedSMEM_offset_0_alias
	.size		__nv_reservedSMEM_offset_0_alias, 0, 64
	.other		__nv_reservedSMEM_offset_0_alias,@"STO_CUDA_RESERVED_SHARED STV_DEFAULT"
__nv_reservedSMEM_offset_0_alias:
	.zero		0
	.zero		64


//--------------------- .nv.constant0.ag_types__impls__ark_ec__models__short_weierstrass__affine__Affine_ark_bn254__curves__g1__Config__multiexp --------------------------
	.section	.nv.constant0.ag_types__impls__ark_ec__models__short_weierstrass__affine__Affine_ark_bn254__curves__g1__Config__multiexp,"a",@progbits
	.sectionflags	@""
	.align	4
.nv.constant0.ag_types__impls__ark_ec__models__short_weierstrass__affine__Affine_ark_bn254__curves__g1__Config__multiexp:
	.zero		944


//--------------------- SYMBOLS --------------------------

	.type		.nv.reservedSmem.offset0,@object
	.size		.nv.reservedSmem.offset0,0x4
